	.target	sm_90a

	.elftype	@"ET_EXEC"


//--------------------- .note.nv.tkinfo           --------------------------
	.section	.note.nv.tkinfo,"",@"SHT_NOTE"
	.sectionflags	@"SHF_NOTE_NV_TKINFO"
	.tkinfo
        /*0018*/ 	.word	0x00000002
        /*0030*/ 	.string	""
        /*0030*/ 	.string	"ptxas"
        /*0030*/ 	.string	"Cuda compilation tools, release 13.0, V13.0.88"
        /*0030*/ 	.string	"Build cuda_13.0.r13.0/compiler.36424714_0"
        /*0030*/ 	.string	"-arch sm_90a -m 64 "



//--------------------- .note.nv.cuinfo           --------------------------
	.section	.note.nv.cuinfo,"",@"SHT_NOTE"
	.sectionflags	@"SHF_NOTE_NV_CUINFO"
        /*0018*/ 	.short	0x0002
        /*001a*/ 	.short	0x005a
        /*001c*/ 	.short	0x0082
	.zero		2


//--------------------- .nv.info                  --------------------------
	.section	.nv.info,"",@"SHT_CUDA_INFO"
	.align	4


	//----- nvinfo : EIATTR_REGCOUNT
	.align		4
        /*0000*/ 	.byte	0x04, 0x2f
        /*0002*/ 	.short	(.L_16 - .L_15)
	.align		4
.L_15:
        /*0004*/ 	.word	index@(_ZN7cutlass13device_kernelINS_4gemm6kernel13GemmUniversalIN4cute5tupleIJiiiiEEENS1_10collective13CollectiveMmaINS1_37MainloopSm90TmaGmmaWarpSpecializedFP8ILi8ENS5_IJNS4_1CILi2EEENSA_ILi1EEESC_EEENS1_35KernelTmaWarpSpecializedCooperativeEEENS5_IJNSA_ILi256EEENSA_ILi128EEENSA_ILi64EEEEEENS_12float_e4m3_tENS5_IJlSC_lEEESK_SL_NS4_8TiledMMAINS4_8MMA_AtomIJNS4_4SM904GMMA31MMA_64x128x32_F32E4M3E4M3_SS_TNILNSP_7ScaleInE1ELSR_1EEEEEENS4_6LayoutISD_NS5_IJSC_NSA_ILi0EEESV_EEEEENS5_IJNS4_10UnderscoreESY_SY_EEEEENS4_13SM90_TMA_LOADENS4_14ComposedLayoutINS4_7SwizzleILi2ELi4ELi3EEENS4_18smem_ptr_flag_bitsILi8EEENSU_INS5_IJNSA_ILi8EEESI_EEENS5_IJSI_SC_EEEEEEEvNS4_8identityENS4_23SM90_TMA_LOAD_MULTICASTES1B_vS1C_EENS_8epilogue10collective18CollectiveEpilogueINS1F_22Sm90TmaWarpSpecializedILi4ELi2ELi16ELb0ELb0EEEJSJ_NS5_IJSH_NSA_ILi32EEEEEESK_SL_SK_SL_NS1F_6fusion15FusionCallbacksIS1J_NS1M_13LinCombEltActINS1F_6thread4ReLuESK_fSK_fLNS_15FloatRoundStyleE2EEESJ_S1L_JEEES11_NS12_INS13_ILi1ELi4ELi3EEES16_NSU_INS5_IJS17_S1K_EEENS5_IJS1K_SC_EEEEEEENS4_39AutoVectorizingCopyWithAssumedAlignmentILi128EEENS4_14SM90_TMA_STOREES1Y_S20_NS4_9Copy_AtomIJNS4_17SM90_U32x4_STSM_NENS_6half_tEEEEvEEEvvEEEEvNT_6ParamsE)
        /*0008*/ 	.word	0x000000a8


	//----- nvinfo : EIATTR_FRAME_SIZE
	.align		4
.L_16:
        /*000c*/ 	.byte	0x04, 0x11
        /*000e*/ 	.short	(.L_18 - .L_17)
	.align		4
.L_17:
        /*0010*/ 	.word	index@(_ZN7cutlass13device_kernelINS_4gemm6kernel13GemmUniversalIN4cute5tupleIJiiiiEEENS1_10collective13CollectiveMmaINS1_37MainloopSm90TmaGmmaWarpSpecializedFP8ILi8ENS5_IJNS4_1CILi2EEENSA_ILi1EEESC_EEENS1_35KernelTmaWarpSpecializedCooperativeEEENS5_IJNSA_ILi256EEENSA_ILi128EEENSA_ILi64EEEEEENS_12float_e4m3_tENS5_IJlSC_lEEESK_SL_NS4_8TiledMMAINS4_8MMA_AtomIJNS4_4SM904GMMA31MMA_64x128x32_F32E4M3E4M3_SS_TNILNSP_7ScaleInE1ELSR_1EEEEEENS4_6LayoutISD_NS5_IJSC_NSA_ILi0EEESV_EEEEENS5_IJNS4_10UnderscoreESY_SY_EEEEENS4_13SM90_TMA_LOADENS4_14ComposedLayoutINS4_7SwizzleILi2ELi4ELi3EEENS4_18smem_ptr_flag_bitsILi8EEENSU_INS5_IJNSA_ILi8EEESI_EEENS5_IJSI_SC_EEEEEEEvNS4_8identityENS4_23SM90_TMA_LOAD_MULTICASTES1B_vS1C_EENS_8epilogue10collective18CollectiveEpilogueINS1F_22Sm90TmaWarpSpecializedILi4ELi2ELi16ELb0ELb0EEEJSJ_NS5_IJSH_NSA_ILi32EEEEEESK_SL_SK_SL_NS1F_6fusion15FusionCallbacksIS1J_NS1M_13LinCombEltActINS1F_6thread4ReLuESK_fSK_fLNS_15FloatRoundStyleE2EEESJ_S1L_JEEES11_NS12_INS13_ILi1ELi4ELi3EEES16_NSU_INS5_IJS17_S1K_EEENS5_IJS1K_SC_EEEEEEENS4_39AutoVectorizingCopyWithAssumedAlignmentILi128EEENS4_14SM90_TMA_STOREES1Y_S20_NS4_9Copy_AtomIJNS4_17SM90_U32x4_STSM_NENS_6half_tEEEEvEEEvvEEEEvNT_6ParamsE)
        /*0014*/ 	.word	0x000000e0


	//----- nvinfo : EIATTR_MIN_STACK_SIZE
	.align		4
.L_18:
        /*0018*/ 	.byte	0x04, 0x12
        /*001a*/ 	.short	(.L_20 - .L_19)
	.align		4
.L_19:
        /*001c*/ 	.word	index@(_ZN7cutlass13device_kernelINS_4gemm6kernel13GemmUniversalIN4cute5tupleIJiiiiEEENS1_10collective13CollectiveMmaINS1_37MainloopSm90TmaGmmaWarpSpecializedFP8ILi8ENS5_IJNS4_1CILi2EEENSA_ILi1EEESC_EEENS1_35KernelTmaWarpSpecializedCooperativeEEENS5_IJNSA_ILi256EEENSA_ILi128EEENSA_ILi64EEEEEENS_12float_e4m3_tENS5_IJlSC_lEEESK_SL_NS4_8TiledMMAINS4_8MMA_AtomIJNS4_4SM904GMMA31MMA_64x128x32_F32E4M3E4M3_SS_TNILNSP_7ScaleInE1ELSR_1EEEEEENS4_6LayoutISD_NS5_IJSC_NSA_ILi0EEESV_EEEEENS5_IJNS4_10UnderscoreESY_SY_EEEEENS4_13SM90_TMA_LOADENS4_14ComposedLayoutINS4_7SwizzleILi2ELi4ELi3EEENS4_18smem_ptr_flag_bitsILi8EEENSU_INS5_IJNSA_ILi8EEESI_EEENS5_IJSI_SC_EEEEEEEvNS4_8identityENS4_23SM90_TMA_LOAD_MULTICASTES1B_vS1C_EENS_8epilogue10collective18CollectiveEpilogueINS1F_22Sm90TmaWarpSpecializedILi4ELi2ELi16ELb0ELb0EEEJSJ_NS5_IJSH_NSA_ILi32EEEEEESK_SL_SK_SL_NS1F_6fusion15FusionCallbacksIS1J_NS1M_13LinCombEltActINS1F_6thread4ReLuESK_fSK_fLNS_15FloatRoundStyleE2EEESJ_S1L_JEEES11_NS12_INS13_ILi1ELi4ELi3EEES16_NSU_INS5_IJS17_S1K_EEENS5_IJS1K_SC_EEEEEEENS4_39AutoVectorizingCopyWithAssumedAlignmentILi128EEENS4_14SM90_TMA_STOREES1Y_S20_NS4_9Copy_AtomIJNS4_17SM90_U32x4_STSM_NENS_6half_tEEEEvEEEvvEEEEvNT_6ParamsE)
        /*0020*/ 	.word	0x000000e0
.L_20:


//--------------------- .nv.compat                --------------------------
	.section	.nv.compat,"",@"SHT_CUDA_COMPAT_INFO"
	.align	4
        /*0000*/ 	.byte	0x02, 0x09, 0x01, 0x00, 0x02, 0x02, 0x04, 0x00, 0x02, 0x05, 0x05, 0x00, 0x03, 0x07, 0x01, 0x01
        /*0010*/ 	.byte	0x02, 0x03, 0x01, 0x00, 0x02, 0x06, 0x01, 0x00, 0x04, 0x0b, 0x08, 0x00, 0x00, 0x00, 0x00, 0x00
        /*0020*/ 	.byte	0x00, 0x00, 0x00, 0x00


//--------------------- .nv.info._ZN7cutlass13device_kernelINS_4gemm6kernel13GemmUniversalIN4cute5tupleIJiiiiEEENS1_10collective13CollectiveMmaINS1_37MainloopSm90TmaGmmaWarpSpecializedFP8ILi8ENS5_IJNS4_1CILi2EEENSA_ILi1EEESC_EEENS1_35KernelTmaWarpSpecializedCooperativeEEENS5_IJNSA_ILi256EEENSA_ILi128EEENSA_ILi64EEEEEENS_12float_e4m3_tENS5_IJlSC_lEEESK_SL_NS4_8TiledMMAINS4_8MMA_AtomIJNS4_4SM904GMMA31MMA_64x128x32_F32E4M3E4M3_SS_TNILNSP_7ScaleInE1ELSR_1EEEEEENS4_6LayoutISD_NS5_IJSC_NSA_ILi0EEESV_EEEEENS5_IJNS4_10UnderscoreESY_SY_EEEEENS4_13SM90_TMA_LOADENS4_14ComposedLayoutINS4_7SwizzleILi2ELi4ELi3EEENS4_18smem_ptr_flag_bitsILi8EEENSU_INS5_IJNSA_ILi8EEESI_EEENS5_IJSI_SC_EEEEEEEvNS4_8identityENS4_23SM90_TMA_LOAD_MULTICASTES1B_vS1C_EENS_8epilogue10collective18CollectiveEpilogueINS1F_22Sm90TmaWarpSpecializedILi4ELi2ELi16ELb0ELb0EEEJSJ_NS5_IJSH_NSA_ILi32EEEEEESK_SL_SK_SL_NS1F_6fusion15FusionCallbacksIS1J_NS1M_13LinCombEltActINS1F_6thread4ReLuESK_fSK_fLNS_15FloatRoundStyleE2EEESJ_S1L_JEEES11_NS12_INS13_ILi1ELi4ELi3EEES16_NSU_INS5_IJS17_S1K_EEENS5_IJS1K_SC_EEEEEEENS4_39AutoVectorizingCopyWithAssumedAlignmentILi128EEENS4_14SM90_TMA_STOREES1Y_S20_NS4_9Copy_AtomIJNS4_17SM90_U32x4_STSM_NENS_6half_tEEEEvEEEvvEEEEvNT_6ParamsE --------------------------
	.section	.nv.info._ZN7cutlass13device_kernelINS_4gemm6kernel13GemmUniversalIN4cute5tupleIJiiiiEEENS1_10collective13CollectiveMmaINS1_37MainloopSm90TmaGmmaWarpSpecializedFP8ILi8ENS5_IJNS4_1CILi2EEENSA_ILi1EEESC_EEENS1_35KernelTmaWarpSpecializedCooperativeEEENS5_IJNSA_ILi256EEENSA_ILi128EEENSA_ILi64EEEEEENS_12float_e4m3_tENS5_IJlSC_lEEESK_SL_NS4_8TiledMMAINS4_8MMA_AtomIJNS4_4SM904GMMA31MMA_64x128x32_F32E4M3E4M3_SS_TNILNSP_7ScaleInE1ELSR_1EEEEEENS4_6LayoutISD_NS5_IJSC_NSA_ILi0EEESV_EEEEENS5_IJNS4_10UnderscoreESY_SY_EEEEENS4_13SM90_TMA_LOADENS4_14ComposedLayoutINS4_7SwizzleILi2ELi4ELi3EEENS4_18smem_ptr_flag_bitsILi8EEENSU_INS5_IJNSA_ILi8EEESI_EEENS5_IJSI_SC_EEEEEEEvNS4_8identityENS4_23SM90_TMA_LOAD_MULTICASTES1B_vS1C_EENS_8epilogue10collective18CollectiveEpilogueINS1F_22Sm90TmaWarpSpecializedILi4ELi2ELi16ELb0ELb0EEEJSJ_NS5_IJSH_NSA_ILi32EEEEEESK_SL_SK_SL_NS1F_6fusion15FusionCallbacksIS1J_NS1M_13LinCombEltActINS1F_6thread4ReLuESK_fSK_fLNS_15FloatRoundStyleE2EEESJ_S1L_JEEES11_NS12_INS13_ILi1ELi4ELi3EEES16_NSU_INS5_IJS17_S1K_EEENS5_IJS1K_SC_EEEEEEENS4_39AutoVectorizingCopyWithAssumedAlignmentILi128EEENS4_14SM90_TMA_STOREES1Y_S20_NS4_9Copy_AtomIJNS4_17SM90_U32x4_STSM_NENS_6half_tEEEEvEEEvvEEEEvNT_6ParamsE,"",@"SHT_CUDA_INFO"
	.sectionflags	@""
	.align	4


	//----- nvinfo : EIATTR_CUDA_API_VERSION
	.align		4
        /*0000*/ 	.byte	0x04, 0x37
        /*0002*/ 	.short	(.L_22 - .L_21)
.L_21:
        /*0004*/ 	.word	0x00000082


	//----- nvinfo : EIATTR_KPARAM_INFO
	.align		4
.L_22:
        /*0008*/ 	.byte	0x04, 0x17
        /*000a*/ 	.short	(.L_24 - .L_23)
.L_23:
        /*000c*/ 	.word	0x00000000
        /*0010*/ 	.short	0x0000
        /*0012*/ 	.short	0x0070
        /*0014*/ 	.byte	0x00, 0xf0, 0x01, 0x1c


	//----- nvinfo : EIATTR_SPARSE_MMA_MASK
	.align		4
.L_24:
        /*0018*/ 	.byte	0x03, 0x50
        /*001a*/ 	.short	0x0000


	//----- nvinfo : EIATTR_MAXREG_COUNT
	.align		4
        /*001c*/ 	.byte	0x03, 0x1b
        /*001e*/ 	.short	0x00a8


	//----- nvinfo : EIATTR_NUM_BARRIERS
	.align		4
        /*0020*/ 	.byte	0x02, 0x4c
        /*0022*/ 	.byte	0x02
	.zero		1


	//----- nvinfo : EIATTR_EXTERNS
	.align		4
        /*0024*/ 	.byte	0x04, 0x0f
        /*0026*/ 	.short	(.L_26 - .L_25)


	//   ....[0]....
	.align		4
.L_25:
        /*0028*/ 	.word	index@(__assertfail)


	//----- nvinfo : EIATTR_ANNOTATIONS
	.align		4
.L_26:
        /*002c*/ 	.byte	0x04, 0x55
        /*002e*/ 	.short	(.L_28 - .L_27)


	//   ....[0]....
.L_27:
        /*0030*/ 	.word	0x00000001
        /*0034*/ 	.byte	0xf0, 0x0c, 0x00, 0x00, 0x01, 0x00, 0x00, 0x00, 0xc0, 0x0d, 0x00, 0x00, 0x01, 0x00, 0x00, 0x00
        /* <DEDUP_REMOVED lines=223> */
        /*0e34*/ 	.byte	0x70, 0xe0, 0x00, 0x00, 0x01, 0x00, 0x00, 0x00, 0x90, 0xe0, 0x00, 0x00


	//----- nvinfo : EIATTR_MERCURY_ISA_VERSION
	.align		4
.L_28:
        /*0e40*/ 	.byte	0x03, 0x5f
        /*0e42*/ 	.short	0x0101


	//----- nvinfo : EIATTR_INT_WARP_WIDE_INSTR_OFFSETS
	.align		4
        /*0e44*/ 	.byte	0x04, 0x31
        /*0e46*/ 	.short	(.L_30 - .L_29)


	//   ....[0]....
.L_29:
        /*0e48*/ 	.word	0x00000be0


	//   ....[1]....
        /*0e4c*/ 	.word	0x00000bf0


	//   ....[2]....
        /*0e50*/ 	.word	0x00000d00


	//   ....[3]....
        /*0e54*/ 	.word	0x00005980


	//----- nvinfo : EIATTR_COOP_GROUP_MASK_REGIDS
	.align		4
.L_30:
        /*0e58*/ 	.byte	0x04, 0x29
        /*0e5a*/ 	.short	(.L_32 - .L_31)


	//   ....[0]....
.L_31:
        /*0e5c*/ 	.word	0xffffffff


	//   ....[1]....
        /*0e60*/ 	.word	0xffffffff


	//   ....[2]....
        /*0e64*/ 	.word	0xffffffff


	//   ....[3]....
        /*0e68*/ 	.word	0xffffffff


	//   ....[4]....
        /*0e6c*/ 	.word	0xffffffff


	//   ....[5]....
        /*0e70*/ 	.word	0xffffffff


	//   ....[6]....
        /*0e74*/ 	.word	0xffffffff


	//----- nvinfo : EIATTR_COOP_GROUP_INSTR_OFFSETS
	.align		4
.L_32:
        /*0e78*/ 	.byte	0x04, 0x28
        /*0e7a*/ 	.short	(.L_34 - .L_33)


	//   ....[0]....
.L_33:
        /*0e7c*/ 	.word	0x00000060


	//   ....[1]....
        /*0e80*/ 	.word	0x00000090


	//   ....[2]....
        /*0e84*/ 	.word	0x00000500


	//   ....[3]....
        /*0e88*/ 	.word	0x00000820


	//   ....[4]....
        /*0e8c*/ 	.word	0x00000a70


	//   ....[5]....
        /*0e90*/ 	.word	0x00000e20


	//   ....[6]....
        /*0e94*/ 	.word	0x00001b90


	//----- nvinfo : EIATTR_REG_RECONFIG
	.align		4
.L_34:
        /*0e98*/ 	.byte	0x01, 0x54
	.zero		2


	//----- nvinfo : EIATTR_SYSCALL_OFFSETS
	.align		4
        /*0e9c*/ 	.byte	0x04, 0x46
        /*0e9e*/ 	.short	(.L_36 - .L_35)


	//   ....[0]....
.L_35:
        /*0ea0*/ 	.word	0x00005bd0


	//   ....[1]....
        /*0ea4*/ 	.word	0x00005d10


	//----- nvinfo : EIATTR_MBARRIER_INSTR_OFFSETS
	.align		4
.L_36:
        /*0ea8*/ 	.byte	0x04, 0x39
        /*0eaa*/ 	.short	(.L_38 - .L_37)


	//   ....[0]....
.L_37:
        /*0eac*/ 	.word	0x000006b0
        /*0eb0*/ 	.word	0x000000ff
        /*0eb4*/ 	.word	0x00000000
        /*0eb8*/ 	.short	0x0100
        /*0eba*/ 	.byte	0x08
	.zero		1


	//   ....[1]....
        /*0ebc*/ 	.word	0x000006c0
        /*0ec0*/ 	.word	0x000000ff
        /*0ec4*/ 	.word	0x00000040
        /*0ec8*/ 	.short	0x0100
        /*0eca*/ 	.byte	0x08
	.zero		1


	//   ....[2]....
        /*0ecc*/ 	.word	0x000006d0
        /*0ed0*/ 	.word	0x000000ff
        /*0ed4*/ 	.word	0x00000008
        /*0ed8*/ 	.short	0x0100
        /*0eda*/ 	.byte	0x08
	.zero		1


	//   ....[3]....
        /*0edc*/ 	.word	0x000006e0
        /*0ee0*/ 	.word	0x000000ff
        /*0ee4*/ 	.word	0x00000048
        /*0ee8*/ 	.short	0x0100
        /*0eea*/ 	.byte	0x08
	.zero		1


	//   ....[4]....
        /*0eec*/ 	.word	0x000006f0
        /*0ef0*/ 	.word	0x000000ff
        /*0ef4*/ 	.word	0x00000010
        /*0ef8*/ 	.short	0x0100
        /*0efa*/ 	.byte	0x08
	.zero		1


	//   ....[5]....
        /*0efc*/ 	.word	0x00000700
        /*0f00*/ 	.word	0x000000ff
        /*0f04*/ 	.word	0x00000050
        /*0f08*/ 	.short	0x0100
        /*0f0a*/ 	.byte	0x08
	.zero		1


	//   ....[6]....
        /*0f0c*/ 	.word	0x00000710
        /*0f10*/ 	.word	0x000000ff
        /*0f14*/ 	.word	0x00000018
        /*0f18*/ 	.short	0x0100
        /*0f1a*/ 	.byte	0x08
	.zero		1


	//   ....[7]....
        /*0f1c*/ 	.word	0x00000720
        /*0f20*/ 	.word	0x000000ff
        /*0f24*/ 	.word	0x00000058
        /*0f28*/ 	.short	0x0100
        /*0f2a*/ 	.byte	0x08
	.zero		1


	//   ....[8]....
        /*0f2c*/ 	.word	0x00000730
        /*0f30*/ 	.word	0x000000ff
        /*0f34*/ 	.word	0x00000020
        /*0f38*/ 	.short	0x0100
        /*0f3a*/ 	.byte	0x08
	.zero		1


	//   ....[9]....
        /*0f3c*/ 	.word	0x00000740
        /*0f40*/ 	.word	0x000000ff
        /*0f44*/ 	.word	0x00000060
        /*0f48*/ 	.short	0x0100
        /*0f4a*/ 	.byte	0x08
	.zero		1


	//   ....[10]....
        /*0f4c*/ 	.word	0x00000750
        /*0f50*/ 	.word	0x000000ff
        /*0f54*/ 	.word	0x00000028
        /*0f58*/ 	.short	0x0100
        /*0f5a*/ 	.byte	0x08
	.zero		1


	//   ....[11]....
        /*0f5c*/ 	.word	0x00000760
        /*0f60*/ 	.word	0x000000ff
        /*0f64*/ 	.word	0x00000068
        /*0f68*/ 	.short	0x0100
        /*0f6a*/ 	.byte	0x08
	.zero		1


	//   ....[12]....
        /*0f6c*/ 	.word	0x00000770
        /*0f70*/ 	.word	0x000000ff
        /*0f74*/ 	.word	0x00000030
        /*0f78*/ 	.short	0x0100
        /*0f7a*/ 	.byte	0x08
	.zero		1


	//   ....[13]....
        /*0f7c*/ 	.word	0x00000780
        /*0f80*/ 	.word	0x000000ff
        /*0f84*/ 	.word	0x00000070
        /*0f88*/ 	.short	0x0100
        /*0f8a*/ 	.byte	0x08
	.zero		1


	//   ....[14]....
        /*0f8c*/ 	.word	0x00000790
        /*0f90*/ 	.word	0x000000ff
        /*0f94*/ 	.word	0x00000038
        /*0f98*/ 	.short	0x0100
        /*0f9a*/ 	.byte	0x08
	.zero		1


	//   ....[15]....
        /*0f9c*/ 	.word	0x000007a0
        /*0fa0*/ 	.word	0x000000ff
        /*0fa4*/ 	.word	0x00000078
        /*0fa8*/ 	.short	0x0100
        /*0faa*/ 	.byte	0x08
	.zero		1


	//   ....[16]....
        /*0fac*/ 	.word	0x000009d0
        /*0fb0*/ 	.word	0x000000ff
        /*0fb4*/ 	.word	0x00000080
        /*0fb8*/ 	.short	0x0100
        /*0fba*/ 	.byte	0x08
	.zero		1


	//   ....[17]....
        /*0fbc*/ 	.word	0x000009e0
        /*0fc0*/ 	.word	0x000000ff
        /*0fc4*/ 	.word	0x000000a0
        /*0fc8*/ 	.short	0x0100
        /*0fca*/ 	.byte	0x08
	.zero		1


	//   ....[18]....
        /*0fcc*/ 	.word	0x000009f0
        /*0fd0*/ 	.word	0x000000ff
        /*0fd4*/ 	.word	0x00000088
        /*0fd8*/ 	.short	0x0100
        /*0fda*/ 	.byte	0x08
	.zero		1


	//   ....[19]....
        /*0fdc*/ 	.word	0x00000a00
        /*0fe0*/ 	.word	0x000000ff
        /*0fe4*/ 	.word	0x000000a8
        /*0fe8*/ 	.short	0x0100
        /*0fea*/ 	.byte	0x08
	.zero		1


	//   ....[20]....
        /*0fec*/ 	.word	0x00000a10
        /*0ff0*/ 	.word	0x000000ff
        /*0ff4*/ 	.word	0x00000090
        /*0ff8*/ 	.short	0x0100
        /*0ffa*/ 	.byte	0x08
	.zero		1


	//   ....[21]....
        /*0ffc*/ 	.word	0x00000a20
        /*1000*/ 	.word	0x000000ff
        /*1004*/ 	.word	0x000000b0
        /*1008*/ 	.short	0x0100
        /*100a*/ 	.byte	0x08
	.zero		1


	//   ....[22]....
        /*100c*/ 	.word	0x00000a30
        /*1010*/ 	.word	0x000000ff
        /*1014*/ 	.word	0x00000098
        /*1018*/ 	.short	0x0100
        /*101a*/ 	.byte	0x08
	.zero		1


	//   ....[23]....
        /*101c*/ 	.word	0x00000a40
        /*1020*/ 	.word	0x000000ff
        /*1024*/ 	.word	0x000000b8
        /*1028*/ 	.short	0x0100
        /*102a*/ 	.byte	0x08
	.zero		1


	//   ....[24]....
        /*102c*/ 	.word	0x00000d90
        /*1030*/ 	.word	0x000000ff
        /*1034*/ 	.word	0x000000c0
        /*1038*/ 	.short	0x0100
        /*103a*/ 	.byte	0x06
	.zero		1


	//   ....[25]....
        /*103c*/ 	.word	0x00000dd0
        /*1040*/ 	.word	0x000000ff
        /*1044*/ 	.word	0x000000c8
        /*1048*/ 	.short	0x0100
        /*104a*/ 	.byte	0x06
	.zero		1


	//   ....[26]....
        /*104c*/ 	.word	0x00002410
        /*1050*/ 	.word	0x000000ff
        /*1054*/ 	.word	0x00000000
        /*1058*/ 	.short	0x010a
        /*105a*/ 	.byte	0x04
	.zero		1


	//   ....[27]....
        /*105c*/ 	.word	0x00002450
        /*1060*/ 	.word	0x000000ff
        /*1064*/ 	.word	0x00000000
        /*1068*/ 	.short	0x010a
        /*106a*/ 	.byte	0x04
	.zero		1


	//   ....[28]....
        /*106c*/ 	.word	0x00003860
        /*1070*/ 	.word	0x000000ff
        /*1074*/ 	.word	0x00000000
        /*1078*/ 	.short	0x010a
        /*107a*/ 	.byte	0x06
	.zero		1


	//   ....[29]....
        /*107c*/ 	.word	0x000038a0
        /*1080*/ 	.word	0x000000ff
        /*1084*/ 	.word	0x00000000
        /*1088*/ 	.short	0x010a
        /*108a*/ 	.byte	0x06
	.zero		1


	//   ....[30]....
        /*108c*/ 	.word	0x000049e0
        /*1090*/ 	.word	0x00000003
        /*1094*/ 	.word	0x00000000
        /*1098*/ 	.short	0x0101
        /*109a*/ 	.byte	0x3f
	.zero		1


	//   ....[31]....
        /*109c*/ 	.word	0x00005a30
        /*10a0*/ 	.word	0x00000000
        /*10a4*/ 	.word	0x00000000
        /*10a8*/ 	.short	0x0101
        /*10aa*/ 	.byte	0x3f
	.zero		1


	//   ....[32]....
        /*10ac*/ 	.word	0x00006210
        /*10b0*/ 	.word	0x0000000d
        /*10b4*/ 	.word	0x00000080
        /*10b8*/ 	.short	0x010a
        /*10ba*/ 	.byte	0x3f
	.zero		1


	//   ....[33]....
        /*10bc*/ 	.word	0x00006530
        /*10c0*/ 	.word	0x00000006
        /*10c4*/ 	.word	0x00000000
        /*10c8*/ 	.short	0x0101
        /*10ca*/ 	.byte	0x3f
	.zero		1


	//   ....[34]....
        /*10cc*/ 	.word	0x00006d50
        /*10d0*/ 	.word	0x0000000e
        /*10d4*/ 	.word	0x00000080
        /*10d8*/ 	.short	0x010a
        /*10da*/ 	.byte	0x3f
	.zero		1


	//   ....[35]....
        /*10dc*/ 	.word	0x00006f80
        /*10e0*/ 	.word	0x00000009
        /*10e4*/ 	.word	0x00000000
        /*10e8*/ 	.short	0x0101
        /*10ea*/ 	.byte	0x3f
	.zero		1


	//   ....[36]....
        /*10ec*/ 	.word	0x000076c0
        /*10f0*/ 	.word	0x0000000d
        /*10f4*/ 	.word	0x00000080
        /*10f8*/ 	.short	0x010a
        /*10fa*/ 	.byte	0x3f
	.zero		1


	//   ....[37]....
        /*10fc*/ 	.word	0x000078f0
        /*1100*/ 	.word	0x00000009
        /*1104*/ 	.word	0x00000000
        /*1108*/ 	.short	0x0101
        /*110a*/ 	.byte	0x3f
	.zero		1


	//   ....[38]....
        /*110c*/ 	.word	0x00008010
        /*1110*/ 	.word	0x0000000b
        /*1114*/ 	.word	0x00000080
        /*1118*/ 	.short	0x010a
        /*111a*/ 	.byte	0x3f
	.zero		1


	//   ....[39]....
        /*111c*/ 	.word	0x00008290
        /*1120*/ 	.word	0x0000000b
        /*1124*/ 	.word	0x00000000
        /*1128*/ 	.short	0x0101
        /*112a*/ 	.byte	0x3f
	.zero		1


	//   ....[40]....
        /*112c*/ 	.word	0x00008a90
        /*1130*/ 	.word	0x0000000b
        /*1134*/ 	.word	0x00000080
        /*1138*/ 	.short	0x010a
        /*113a*/ 	.byte	0x3f
	.zero		1


	//   ....[41]....
        /*113c*/ 	.word	0x00008d10
        /*1140*/ 	.word	0x0000000b
        /*1144*/ 	.word	0x00000000
        /*1148*/ 	.short	0x0101
        /*114a*/ 	.byte	0x3f
	.zero		1


	//   ....[42]....
        /*114c*/ 	.word	0x00009440
        /*1150*/ 	.word	0x0000000b
        /*1154*/ 	.word	0x00000080
        /*1158*/ 	.short	0x010a
        /*115a*/ 	.byte	0x3f
	.zero		1


	//   ....[43]....
        /*115c*/ 	.word	0x000096c0
        /*1160*/ 	.word	0x0000000b
        /*1164*/ 	.word	0x00000000
        /*1168*/ 	.short	0x0101
        /*116a*/ 	.byte	0x3f
	.zero		1


	//   ....[44]....
        /*116c*/ 	.word	0x00009ef0
        /*1170*/ 	.word	0x0000000b
        /*1174*/ 	.word	0x00000080
        /*1178*/ 	.short	0x010a
        /*117a*/ 	.byte	0x3f
	.zero		1


	//   ....[45]....
        /*117c*/ 	.word	0x0000a170
        /*1180*/ 	.word	0x0000000b
        /*1184*/ 	.word	0x00000000
        /*1188*/ 	.short	0x0101
        /*118a*/ 	.byte	0x3f
	.zero		1


	//   ....[46]....
        /*118c*/ 	.word	0x0000a8a0
        /*1190*/ 	.word	0x0000000c
        /*1194*/ 	.word	0x00000080
        /*1198*/ 	.short	0x010a
        /*119a*/ 	.byte	0x3f
	.zero		1


	//   ....[47]....
        /*119c*/ 	.word	0x0000ab00
        /*11a0*/ 	.word	0x00000007
        /*11a4*/ 	.word	0x00000000
        /*11a8*/ 	.short	0x0101
        /*11aa*/ 	.byte	0x3f
	.zero		1


	//   ....[48]....
        /*11ac*/ 	.word	0x0000c060
        /*11b0*/ 	.word	0x000000ff
        /*11b4*/ 	.word	0x000000c8
        /*11b8*/ 	.short	0x010a
        /*11ba*/ 	.byte	0x04
	.zero		1


	//   ....[49]....
        /*11bc*/ 	.word	0x0000c490
        /*11c0*/ 	.word	0x000000ff
        /*11c4*/ 	.word	0x000000a0
        /*11c8*/ 	.short	0x010a
        /*11ca*/ 	.byte	0x0d
	.zero		1


	//   ....[50]....
        /*11cc*/ 	.word	0x0000c580
        /*11d0*/ 	.word	0x000000ff
        /*11d4*/ 	.word	0x00000080
        /*11d8*/ 	.short	0x010b
        /*11da*/ 	.byte	0x0d
	.zero		1


	//   ....[51]....
        /*11dc*/ 	.word	0x0000c5e0
        /*11e0*/ 	.word	0x000000ff
        /*11e4*/ 	.word	0x00000000
        /*11e8*/ 	.short	0x0101
        /*11ea*/ 	.byte	0x10
	.zero		1


	//   ....[52]....
        /*11ec*/ 	.word	0x0000c610
        /*11f0*/ 	.word	0x000000ff
        /*11f4*/ 	.word	0x000000a8
        /*11f8*/ 	.short	0x010a
        /*11fa*/ 	.byte	0x0d
	.zero		1


	//   ....[53]....
        /*11fc*/ 	.word	0x0000c720
        /*1200*/ 	.word	0x000000ff
        /*1204*/ 	.word	0x00000088
        /*1208*/ 	.short	0x010b
        /*120a*/ 	.byte	0x0d
	.zero		1


	//   ....[54]....
        /*120c*/ 	.word	0x0000c790
        /*1210*/ 	.word	0x000000ff
        /*1214*/ 	.word	0x00000000
        /*1218*/ 	.short	0x0101
        /*121a*/ 	.byte	0x14
	.zero		1


	//   ....[55]....
        /*121c*/ 	.word	0x0000c7c0
        /*1220*/ 	.word	0x000000ff
        /*1224*/ 	.word	0x000000b0
        /*1228*/ 	.short	0x010a
        /*122a*/ 	.byte	0x0d
	.zero		1


	//   ....[56]....
        /*122c*/ 	.word	0x0000c8c0
        /*1230*/ 	.word	0x000000ff
        /*1234*/ 	.word	0x00000090
        /*1238*/ 	.short	0x010b
        /*123a*/ 	.byte	0x0d
	.zero		1


	//   ....[57]....
        /*123c*/ 	.word	0x0000c920
        /*1240*/ 	.word	0x000000ff
        /*1244*/ 	.word	0x00000000
        /*1248*/ 	.short	0x0101
        /*124a*/ 	.byte	0x1d
	.zero		1


	//   ....[58]....
        /*124c*/ 	.word	0x0000c950
        /*1250*/ 	.word	0x000000ff
        /*1254*/ 	.word	0x000000b8
        /*1258*/ 	.short	0x010a
        /*125a*/ 	.byte	0x0d
	.zero		1


	//   ....[59]....
        /*125c*/ 	.word	0x0000ca50
        /*1260*/ 	.word	0x000000ff
        /*1264*/ 	.word	0x00000098
        /*1268*/ 	.short	0x010b
        /*126a*/ 	.byte	0x0d
	.zero		1


	//   ....[60]....
        /*126c*/ 	.word	0x0000cac0
        /*1270*/ 	.word	0x000000ff
        /*1274*/ 	.word	0x00000000
        /*1278*/ 	.short	0x0101
        /*127a*/ 	.byte	0x1e
	.zero		1


	//   ....[61]....
        /*127c*/ 	.word	0x0000cb00
        /*1280*/ 	.word	0x000000ff
        /*1284*/ 	.word	0x000000a0
        /*1288*/ 	.short	0x010a
        /*128a*/ 	.byte	0x0d
	.zero		1


	//   ....[62]....
        /*128c*/ 	.word	0x0000cbf0
        /*1290*/ 	.word	0x000000ff
        /*1294*/ 	.word	0x00000080
        /*1298*/ 	.short	0x010b
        /*129a*/ 	.byte	0x0d
	.zero		1


	//   ....[63]....
        /*129c*/ 	.word	0x0000cc30
        /*12a0*/ 	.word	0x000000ff
        /*12a4*/ 	.word	0x00000000
        /*12a8*/ 	.short	0x0101
        /*12aa*/ 	.byte	0x10
	.zero		1


	//   ....[64]....
        /*12ac*/ 	.word	0x0000cc60
        /*12b0*/ 	.word	0x000000ff
        /*12b4*/ 	.word	0x000000a8
        /*12b8*/ 	.short	0x010a
        /*12ba*/ 	.byte	0x0d
	.zero		1


	//   ....[65]....
        /*12bc*/ 	.word	0x0000cd60
        /*12c0*/ 	.word	0x000000ff
        /*12c4*/ 	.word	0x00000088
        /*12c8*/ 	.short	0x010b
        /*12ca*/ 	.byte	0x0d
	.zero		1


	//   ....[66]....
        /*12cc*/ 	.word	0x0000cda0
        /*12d0*/ 	.word	0x000000ff
        /*12d4*/ 	.word	0x00000000
        /*12d8*/ 	.short	0x0101
        /*12da*/ 	.byte	0x14
	.zero		1


	//   ....[67]....
        /*12dc*/ 	.word	0x0000cde0
        /*12e0*/ 	.word	0x000000ff
        /*12e4*/ 	.word	0x000000b0
        /*12e8*/ 	.short	0x010a
        /*12ea*/ 	.byte	0x0d
	.zero		1


	//   ....[68]....
        /*12ec*/ 	.word	0x0000cec0
        /*12f0*/ 	.word	0x000000ff
        /*12f4*/ 	.word	0x00000090
        /*12f8*/ 	.short	0x010b
        /*12fa*/ 	.byte	0x0d
	.zero		1


	//   ....[69]....
        /*12fc*/ 	.word	0x0000cf00
        /*1300*/ 	.word	0x000000ff
        /*1304*/ 	.word	0x00000000
        /*1308*/ 	.short	0x0101
        /*130a*/ 	.byte	0x1d
	.zero		1


	//   ....[70]....
        /*130c*/ 	.word	0x0000cf30
        /*1310*/ 	.word	0x000000ff
        /*1314*/ 	.word	0x000000b8
        /*1318*/ 	.short	0x010a
        /*131a*/ 	.byte	0x0d
	.zero		1


	//   ....[71]....
        /*131c*/ 	.word	0x0000d030
        /*1320*/ 	.word	0x000000ff
        /*1324*/ 	.word	0x00000098
        /*1328*/ 	.short	0x010b
        /*132a*/ 	.byte	0x0d
	.zero		1


	//   ....[72]....
        /*132c*/ 	.word	0x0000d080
        /*1330*/ 	.word	0x000000ff
        /*1334*/ 	.word	0x00000000
        /*1338*/ 	.short	0x0101
        /*133a*/ 	.byte	0x1e
	.zero		1


	//   ....[73]....
        /*133c*/ 	.word	0x0000d7b0
        /*1340*/ 	.word	0x00000000
        /*1344*/ 	.word	0x000000a0
        /*1348*/ 	.short	0x010a
        /*134a*/ 	.byte	0x3f
	.zero		1


	//   ....[74]....
        /*134c*/ 	.word	0x0000d7f0
        /*1350*/ 	.word	0x00000000
        /*1354*/ 	.word	0x000000a8
        /*1358*/ 	.short	0x010a
        /*135a*/ 	.byte	0x3f
	.zero		1


	//   ....[75]....
        /*135c*/ 	.word	0x0000d830
        /*1360*/ 	.word	0x00000000
        /*1364*/ 	.word	0x000000b0
        /*1368*/ 	.short	0x010a
        /*136a*/ 	.byte	0x3f
	.zero		1


	//   ....[76]....
        /*136c*/ 	.word	0x0000d890
        /*1370*/ 	.word	0x00000000
        /*1374*/ 	.word	0x000000b8
        /*1378*/ 	.short	0x010a
        /*137a*/ 	.byte	0x3f
	.zero		1


	//   ....[77]....
        /*137c*/ 	.word	0x0000dbf0
        /*1380*/ 	.word	0x0000000c
        /*1384*/ 	.word	0x00000040
        /*1388*/ 	.short	0x010a
        /*138a*/ 	.byte	0x3f
	.zero		1


	//   ....[78]....
        /*138c*/ 	.word	0x0000e000
        /*1390*/ 	.word	0x00000002
        /*1394*/ 	.word	0x000000c8
        /*1398*/ 	.short	0x0101
        /*139a*/ 	.byte	0x3f
	.zero		1


	//   ....[79]....
        /*139c*/ 	.word	0x0000e780
        /*13a0*/ 	.word	0x00000005
        /*13a4*/ 	.word	0x00000000
        /*13a8*/ 	.short	0x010a
        /*13aa*/ 	.byte	0x3f
	.zero		1


	//   ....[80]....
        /*13ac*/ 	.word	0x0000e800
        /*13b0*/ 	.word	0x00000007
        /*13b4*/ 	.word	0x00000000
        /*13b8*/ 	.short	0x010a
        /*13ba*/ 	.byte	0x3f
	.zero		1


	//   ....[81]....
        /*13bc*/ 	.word	0x0000e890
        /*13c0*/ 	.word	0x00000006
        /*13c4*/ 	.word	0x00000000
        /*13c8*/ 	.short	0x010a
        /*13ca*/ 	.byte	0x3f
	.zero		1


	//   ....[82]....
        /*13cc*/ 	.word	0x0000e920
        /*13d0*/ 	.word	0x00000007
        /*13d4*/ 	.word	0x00000000
        /*13d8*/ 	.short	0x010a
        /*13da*/ 	.byte	0x3f
	.zero		1


	//   ....[83]....
        /*13dc*/ 	.word	0x0000e9b0
        /*13e0*/ 	.word	0x00000006
        /*13e4*/ 	.word	0x00000000
        /*13e8*/ 	.short	0x010a
        /*13ea*/ 	.byte	0x3f
	.zero		1


	//   ....[84]....
        /*13ec*/ 	.word	0x0000ea40
        /*13f0*/ 	.word	0x00000007
        /*13f4*/ 	.word	0x00000000
        /*13f8*/ 	.short	0x010a
        /*13fa*/ 	.byte	0x3f
	.zero		1


	//   ....[85]....
        /*13fc*/ 	.word	0x0000ead0
        /*1400*/ 	.word	0x00000006
        /*1404*/ 	.word	0x00000000
        /*1408*/ 	.short	0x010a
        /*140a*/ 	.byte	0x3f
	.zero		1


	//   ....[86]....
        /*140c*/ 	.word	0x0000eb60
        /*1410*/ 	.word	0x00000003
        /*1414*/ 	.word	0x00000000
        /*1418*/ 	.short	0x010a
        /*141a*/ 	.byte	0x3f
	.zero		1


	//   ....[87]....
        /*141c*/ 	.word	0x0000ebd0
        /*1420*/ 	.word	0x00000003
        /*1424*/ 	.word	0x00000000
        /*1428*/ 	.short	0x010a
        /*142a*/ 	.byte	0x3f
	.zero		1


	//   ....[88]....
        /*142c*/ 	.word	0x0000ec30
        /*1430*/ 	.word	0x00000005
        /*1434*/ 	.word	0x00000000
        /*1438*/ 	.short	0x010a
        /*143a*/ 	.byte	0x3f
	.zero		1


	//   ....[89]....
        /*143c*/ 	.word	0x0000ec80
        /*1440*/ 	.word	0x0000000d
        /*1444*/ 	.word	0x00000080
        /*1448*/ 	.short	0x010a
        /*144a*/ 	.byte	0x3f
	.zero		1


	//   ....[90]....
        /*144c*/ 	.word	0x0000ecd0
        /*1450*/ 	.word	0x0000000e
        /*1454*/ 	.word	0x00000080
        /*1458*/ 	.short	0x010a
        /*145a*/ 	.byte	0x3f
	.zero		1


	//   ....[91]....
        /*145c*/ 	.word	0x0000ed20
        /*1460*/ 	.word	0x0000000d
        /*1464*/ 	.word	0x00000080
        /*1468*/ 	.short	0x010a
        /*146a*/ 	.byte	0x3f
	.zero		1


	//   ....[92]....
        /*146c*/ 	.word	0x0000ed70
        /*1470*/ 	.word	0x0000000b
        /*1474*/ 	.word	0x00000080
        /*1478*/ 	.short	0x010a
        /*147a*/ 	.byte	0x3f
	.zero		1


	//   ....[93]....
        /*147c*/ 	.word	0x0000edc0
        /*1480*/ 	.word	0x0000000b
        /*1484*/ 	.word	0x00000080
        /*1488*/ 	.short	0x010a
        /*148a*/ 	.byte	0x3f
	.zero		1


	//   ....[94]....
        /*148c*/ 	.word	0x0000ee10
        /*1490*/ 	.word	0x0000000b
        /*1494*/ 	.word	0x00000080
        /*1498*/ 	.short	0x010a
        /*149a*/ 	.byte	0x3f
	.zero		1


	//   ....[95]....
        /*149c*/ 	.word	0x0000ee60
        /*14a0*/ 	.word	0x0000000b
        /*14a4*/ 	.word	0x00000080
        /*14a8*/ 	.short	0x010a
        /*14aa*/ 	.byte	0x3f
	.zero		1


	//   ....[96]....
        /*14ac*/ 	.word	0x0000eeb0
        /*14b0*/ 	.word	0x0000000c
        /*14b4*/ 	.word	0x00000080
        /*14b8*/ 	.short	0x010a
        /*14ba*/ 	.byte	0x3f
	.zero		1


	//   ....[97]....
        /*14bc*/ 	.word	0x0000ef10
        /*14c0*/ 	.word	0x00000003
        /*14c4*/ 	.word	0x000000c8
        /*14c8*/ 	.short	0x010a
        /*14ca*/ 	.byte	0x3f
	.zero		1


	//   ....[98]....
        /*14cc*/ 	.word	0x0000ef70
        /*14d0*/ 	.word	0x00000003
        /*14d4*/ 	.word	0x000000a0
        /*14d8*/ 	.short	0x010a
        /*14da*/ 	.byte	0x3f
	.zero		1


	//   ....[99]....
        /*14dc*/ 	.word	0x0000efd0
        /*14e0*/ 	.word	0x00000003
        /*14e4*/ 	.word	0x000000a8
        /*14e8*/ 	.short	0x010a
        /*14ea*/ 	.byte	0x3f
	.zero		1


	//   ....[100]....
        /*14ec*/ 	.word	0x0000f030
        /*14f0*/ 	.word	0x00000003
        /*14f4*/ 	.word	0x000000b0
        /*14f8*/ 	.short	0x010a
        /*14fa*/ 	.byte	0x3f
	.zero		1


	//   ....[101]....
        /*14fc*/ 	.word	0x0000f090
        /*1500*/ 	.word	0x00000003
        /*1504*/ 	.word	0x000000b8
        /*1508*/ 	.short	0x010a
        /*150a*/ 	.byte	0x3f
	.zero		1


	//   ....[102]....
        /*150c*/ 	.word	0x0000f0f0
        /*1510*/ 	.word	0x00000003
        /*1514*/ 	.word	0x000000a0
        /*1518*/ 	.short	0x010a
        /*151a*/ 	.byte	0x3f
	.zero		1


	//   ....[103]....
        /*151c*/ 	.word	0x0000f150
        /*1520*/ 	.word	0x00000003
        /*1524*/ 	.word	0x000000a8
        /*1528*/ 	.short	0x010a
        /*152a*/ 	.byte	0x3f
	.zero		1


	//   ....[104]....
        /*152c*/ 	.word	0x0000f1b0
        /*1530*/ 	.word	0x00000003
        /*1534*/ 	.word	0x000000b0
        /*1538*/ 	.short	0x010a
        /*153a*/ 	.byte	0x3f
	.zero		1


	//   ....[105]....
        /*153c*/ 	.word	0x0000f210
        /*1540*/ 	.word	0x00000003
        /*1544*/ 	.word	0x000000b8
        /*1548*/ 	.short	0x010a
        /*154a*/ 	.byte	0x3f
	.zero		1


	//   ....[106]....
        /*154c*/ 	.word	0x0000f260
        /*1550*/ 	.word	0x00000000
        /*1554*/ 	.word	0x000000a0
        /*1558*/ 	.short	0x010a
        /*155a*/ 	.byte	0x3f
	.zero		1


	//   ....[107]....
        /*155c*/ 	.word	0x0000f2b0
        /*1560*/ 	.word	0x00000000
        /*1564*/ 	.word	0x000000a8
        /*1568*/ 	.short	0x010a
        /*156a*/ 	.byte	0x3f
	.zero		1


	//   ....[108]....
        /*156c*/ 	.word	0x0000f300
        /*1570*/ 	.word	0x00000000
        /*1574*/ 	.word	0x000000b0
        /*1578*/ 	.short	0x010a
        /*157a*/ 	.byte	0x3f
	.zero		1


	//   ....[109]....
        /*157c*/ 	.word	0x0000f3e0
        /*1580*/ 	.word	0x0000000c
        /*1584*/ 	.word	0x00000040
        /*1588*/ 	.short	0x010a
        /*158a*/ 	.byte	0x3f
	.zero		1


	//   ....[110]....
        /*158c*/ 	.word	0x0000f4c0
        /*1590*/ 	.word	0x00000005
        /*1594*/ 	.word	0x00000000
        /*1598*/ 	.short	0x010a
        /*159a*/ 	.byte	0x3f
	.zero		1


	//   ....[111]....
        /*159c*/ 	.word	0x0000f510
        /*15a0*/ 	.word	0x00000007
        /*15a4*/ 	.word	0x00000000
        /*15a8*/ 	.short	0x010a
        /*15aa*/ 	.byte	0x3f
	.zero		1


	//   ....[112]....
        /*15ac*/ 	.word	0x0000f560
        /*15b0*/ 	.word	0x00000006
        /*15b4*/ 	.word	0x00000000
        /*15b8*/ 	.short	0x010a
        /*15ba*/ 	.byte	0x3f
	.zero		1


	//   ....[113]....
        /*15bc*/ 	.word	0x0000f5b0
        /*15c0*/ 	.word	0x00000007
        /*15c4*/ 	.word	0x00000000
        /*15c8*/ 	.short	0x010a
        /*15ca*/ 	.byte	0x3f
	.zero		1


	//   ....[114]....
        /*15cc*/ 	.word	0x0000f600
        /*15d0*/ 	.word	0x00000006
        /*15d4*/ 	.word	0x00000000
        /*15d8*/ 	.short	0x010a
        /*15da*/ 	.byte	0x3f
	.zero		1


	//   ....[115]....
        /*15dc*/ 	.word	0x0000f650
        /*15e0*/ 	.word	0x00000007
        /*15e4*/ 	.word	0x00000000
        /*15e8*/ 	.short	0x010a
        /*15ea*/ 	.byte	0x3f
	.zero		1


	//   ....[116]....
        /*15ec*/ 	.word	0x0000f6a0
        /*15f0*/ 	.word	0x00000006
        /*15f4*/ 	.word	0x00000000
        /*15f8*/ 	.short	0x010a
        /*15fa*/ 	.byte	0x3f
	.zero		1


	//----- nvinfo : EIATTR_NUM_MBARRIERS
	.align		4
.L_38:
        /*15fc*/ 	.byte	0x03, 0x38
        /*15fe*/ 	.short	0x001a


	//----- nvinfo : EIATTR_EXIT_INSTR_OFFSETS
	.align		4
        /*1600*/ 	.byte	0x04, 0x1c
        /*1602*/ 	.short	(.L_40 - .L_39)


	//   ....[0]....
.L_39:
        /*1604*/ 	.word	0x00001040


	//   ....[1]....
        /*1608*/ 	.word	0x000017f0


	//   ....[2]....
        /*160c*/ 	.word	0x0000b9c0


	//   ....[3]....
        /*1610*/ 	.word	0x0000bf80


	//   ....[4]....
        /*1614*/ 	.word	0x0000bff0


	//   ....[5]....
        /*1618*/ 	.word	0x0000d8e0


	//   ....[6]....
        /*161c*/ 	.word	0x0000ebb0


	//----- nvinfo : EIATTR_MAX_THREADS
	.align		4
.L_40:
        /*1620*/ 	.byte	0x04, 0x05
        /*1622*/ 	.short	(.L_42 - .L_41)
.L_41:
        /*1624*/ 	.word	0x00000180
        /*1628*/ 	.word	0x00000001
        /*162c*/ 	.word	0x00000001


	//----- nvinfo : EIATTR_CRS_STACK_SIZE
	.align		4
.L_42:
        /*1630*/ 	.byte	0x04, 0x1e
        /*1632*/ 	.short	(.L_44 - .L_43)
.L_43:
        /*1634*/ 	.word	0x00000000


	//----- nvinfo : EIATTR_CBANK_PARAM_SIZE
	.align		4
.L_44:
        /*1638*/ 	.byte	0x03, 0x19
        /*163a*/ 	.short	0x0770


	//----- nvinfo : EIATTR_PARAM_CBANK
	.align		4
        /*163c*/ 	.byte	0x04, 0x0a
        /*163e*/ 	.short	(.L_46 - .L_45)
	.align		4
.L_45:
        /*1640*/ 	.word	index@(.nv.constant0._ZN7cutlass13device_kernelINS_4gemm6kernel13GemmUniversalIN4cute5tupleIJiiiiEEENS1_10collective13CollectiveMmaINS1_37MainloopSm90TmaGmmaWarpSpecializedFP8ILi8ENS5_IJNS4_1CILi2EEENSA_ILi1EEESC_EEENS1_35KernelTmaWarpSpecializedCooperativeEEENS5_IJNSA_ILi256EEENSA_ILi128EEENSA_ILi64EEEEEENS_12float_e4m3_tENS5_IJlSC_lEEESK_SL_NS4_8TiledMMAINS4_8MMA_AtomIJNS4_4SM904GMMA31MMA_64x128x32_F32E4M3E4M3_SS_TNILNSP_7ScaleInE1ELSR_1EEEEEENS4_6LayoutISD_NS5_IJSC_NSA_ILi0EEESV_EEEEENS5_IJNS4_10UnderscoreESY_SY_EEEEENS4_13SM90_TMA_LOADENS4_14ComposedLayoutINS4_7SwizzleILi2ELi4ELi3EEENS4_18smem_ptr_flag_bitsILi8EEENSU_INS5_IJNSA_ILi8EEESI_EEENS5_IJSI_SC_EEEEEEEvNS4_8identityENS4_23SM90_TMA_LOAD_MULTICASTES1B_vS1C_EENS_8epilogue10collective18CollectiveEpilogueINS1F_22Sm90TmaWarpSpecializedILi4ELi2ELi16ELb0ELb0EEEJSJ_NS5_IJSH_NSA_ILi32EEEEEESK_SL_SK_SL_NS1F_6fusion15FusionCallbacksIS1J_NS1M_13LinCombEltActINS1F_6thread4ReLuESK_fSK_fLNS_15FloatRoundStyleE2EEESJ_S1L_JEEES11_NS12_INS13_ILi1ELi4ELi3EEES16_NSU_INS5_IJS17_S1K_EEENS5_IJS1K_SC_EEEEEEENS4_39AutoVectorizingCopyWithAssumedAlignmentILi128EEENS4_14SM90_TMA_STOREES1Y_S20_NS4_9Copy_AtomIJNS4_17SM90_U32x4_STSM_NENS_6half_tEEEEvEEEvvEEEEvNT_6ParamsE)
        /*1644*/ 	.short	0x0210
        /*1646*/ 	.short	0x0770


	//----- nvinfo : EIATTR_SW_WAR
	.align		4
.L_46:
        /*1648*/ 	.byte	0x04, 0x36
        /*164a*/ 	.short	(.L_48 - .L_47)
.L_47:
        /*164c*/ 	.word	0x00000008
.L_48:


//--------------------- .nv.callgraph             --------------------------
	.section	.nv.callgraph,"",@"SHT_CUDA_CALLGRAPH"
	.align	4
	.sectionentsize	8
	.align		4
        /*0000*/ 	.word	0x00000000
	.align		4
        /*0004*/ 	.word	0xffffffff
	.align		4
        /*0008*/ 	.word	index@(_ZN7cutlass13device_kernelINS_4gemm6kernel13GemmUniversalIN4cute5tupleIJiiiiEEENS1_10collective13CollectiveMmaINS1_37MainloopSm90TmaGmmaWarpSpecializedFP8ILi8ENS5_IJNS4_1CILi2EEENSA_ILi1EEESC_EEENS1_35KernelTmaWarpSpecializedCooperativeEEENS5_IJNSA_ILi256EEENSA_ILi128EEENSA_ILi64EEEEEENS_12float_e4m3_tENS5_IJlSC_lEEESK_SL_NS4_8TiledMMAINS4_8MMA_AtomIJNS4_4SM904GMMA31MMA_64x128x32_F32E4M3E4M3_SS_TNILNSP_7ScaleInE1ELSR_1EEEEEENS4_6LayoutISD_NS5_IJSC_NSA_ILi0EEESV_EEEEENS5_IJNS4_10UnderscoreESY_SY_EEEEENS4_13SM90_TMA_LOADENS4_14ComposedLayoutINS4_7SwizzleILi2ELi4ELi3EEENS4_18smem_ptr_flag_bitsILi8EEENSU_INS5_IJNSA_ILi8EEESI_EEENS5_IJSI_SC_EEEEEEEvNS4_8identityENS4_23SM90_TMA_LOAD_MULTICASTES1B_vS1C_EENS_8epilogue10collective18CollectiveEpilogueINS1F_22Sm90TmaWarpSpecializedILi4ELi2ELi16ELb0ELb0EEEJSJ_NS5_IJSH_NSA_ILi32EEEEEESK_SL_SK_SL_NS1F_6fusion15FusionCallbacksIS1J_NS1M_13LinCombEltActINS1F_6thread4ReLuESK_fSK_fLNS_15FloatRoundStyleE2EEESJ_S1L_JEEES11_NS12_INS13_ILi1ELi4ELi3EEES16_NSU_INS5_IJS17_S1K_EEENS5_IJS1K_SC_EEEEEEENS4_39AutoVectorizingCopyWithAssumedAlignmentILi128EEENS4_14SM90_TMA_STOREES1Y_S20_NS4_9Copy_AtomIJNS4_17SM90_U32x4_STSM_NENS_6half_tEEEEvEEEvvEEEEvNT_6ParamsE)
	.align		4
        /*000c*/ 	.word	index@(__assertfail)
	.align		4
        /*0010*/ 	.word	0x00000000
	.align		4
        /*0014*/ 	.word	0xfffffffe
	.align		4
        /*0018*/ 	.word	0x00000000
	.align		4
        /*001c*/ 	.word	0xfffffffd
	.align		4
        /*0020*/ 	.word	0x00000000
	.align		4
        /*0024*/ 	.word	0xfffffffc


//--------------------- .nv.constant4             --------------------------
	.section	.nv.constant4,"a",@progbits
	.align	8
	.align		8
.nv.constant4:
        /*0000*/ 	.dword	__assertfail
	.align		8
        /*0008*/ 	.dword	__unnamed_1
	.align		8
        /*0010*/ 	.dword	__unnamed_2
	.align		8
        /*0018*/ 	.dword	_ZN39_INTERNAL_8c495c19_4_k_cu_8487b131_27884cuda3std3__45__cpo5beginE
	.align		8
        /*0020*/ 	.dword	_ZN39_INTERNAL_8c495c19_4_k_cu_8487b131_27884cuda3std3__45__cpo3endE
	.align		8
        /*0028*/ 	.dword	_ZN39_INTERNAL_8c495c19_4_k_cu_8487b131_27884cuda3std3__45__cpo6cbeginE
	.align		8
        /*0030*/ 	.dword	_ZN39_INTERNAL_8c495c19_4_k_cu_8487b131_27884cuda3std3__45__cpo4cendE
	.align		8
        /*0038*/ 	.dword	_ZN39_INTERNAL_8c495c19_4_k_cu_8487b131_27884cuda3std3__441_GLOBAL__N__8c495c19_4_k_cu_8487b131_27886ignoreE
	.align		8
        /*0040*/ 	.dword	_ZN39_INTERNAL_8c495c19_4_k_cu_8487b131_27884cuda3std3__419piecewise_constructE
	.align		8
        /*0048*/ 	.dword	_ZN39_INTERNAL_8c495c19_4_k_cu_8487b131_27884cuda3std3__48in_placeE
	.align		8
        /*0050*/ 	.dword	_ZN39_INTERNAL_8c495c19_4_k_cu_8487b131_27884cuda3std6ranges3__45__cpo4swapE
	.align		8
        /*0058*/ 	.dword	_ZN39_INTERNAL_8c495c19_4_k_cu_8487b131_27884cuda3std6ranges3__45__cpo9iter_moveE
	.align		8
        /*0060*/ 	.dword	_ZN39_INTERNAL_8c495c19_4_k_cu_8487b131_27884cute7productE
	.align		8
        /*0068*/ 	.dword	_ZN39_INTERNAL_8c495c19_4_k_cu_8487b131_27884cute1_E
	.align		8
        /*0070*/ 	.dword	$str$24
	.align		8
        /*0078*/ 	.dword	$str$25


//--------------------- .text._ZN7cutlass13device_kernelINS_4gemm6kernel13GemmUniversalIN4cute5tupleIJiiiiEEENS1_10collective13CollectiveMmaINS1_37MainloopSm90TmaGmmaWarpSpecializedFP8ILi8ENS5_IJNS4_1CILi2EEENSA_ILi1EEESC_EEENS1_35KernelTmaWarpSpecializedCooperativeEEENS5_IJNSA_ILi256EEENSA_ILi128EEENSA_ILi64EEEEEENS_12float_e4m3_tENS5_IJlSC_lEEESK_SL_NS4_8TiledMMAINS4_8MMA_AtomIJNS4_4SM904GMMA31MMA_64x128x32_F32E4M3E4M3_SS_TNILNSP_7ScaleInE1ELSR_1EEEEEENS4_6LayoutISD_NS5_IJSC_NSA_ILi0EEESV_EEEEENS5_IJNS4_10UnderscoreESY_SY_EEEEENS4_13SM90_TMA_LOADENS4_14ComposedLayoutINS4_7SwizzleILi2ELi4ELi3EEENS4_18smem_ptr_flag_bitsILi8EEENSU_INS5_IJNSA_ILi8EEESI_EEENS5_IJSI_SC_EEEEEEEvNS4_8identityENS4_23SM90_TMA_LOAD_MULTICASTES1B_vS1C_EENS_8epilogue10collective18CollectiveEpilogueINS1F_22Sm90TmaWarpSpecializedILi4ELi2ELi16ELb0ELb0EEEJSJ_NS5_IJSH_NSA_ILi32EEEEEESK_SL_SK_SL_NS1F_6fusion15FusionCallbacksIS1J_NS1M_13LinCombEltActINS1F_6thread4ReLuESK_fSK_fLNS_15FloatRoundStyleE2EEESJ_S1L_JEEES11_NS12_INS13_ILi1ELi4ELi3EEES16_NSU_INS5_IJS17_S1K_EEENS5_IJS1K_SC_EEEEEEENS4_39AutoVectorizingCopyWithAssumedAlignmentILi128EEENS4_14SM90_TMA_STOREES1Y_S20_NS4_9Copy_AtomIJNS4_17SM90_U32x4_STSM_NENS_6half_tEEEEvEEEvvEEEEvNT_6ParamsE --------------------------
	.section	.text._ZN7cutlass13device_kernelINS_4gemm6kernel13GemmUniversalIN4cute5tupleIJiiiiEEENS1_10collective13CollectiveMmaINS1_37MainloopSm90TmaGmmaWarpSpecializedFP8ILi8ENS5_IJNS4_1CILi2EEENSA_ILi1EEESC_EEENS1_35KernelTmaWarpSpecializedCooperativeEEENS5_IJNSA_ILi256EEENSA_ILi128EEENSA_ILi64EEEEEENS_12float_e4m3_tENS5_IJlSC_lEEESK_SL_NS4_8TiledMMAINS4_8MMA_AtomIJNS4_4SM904GMMA31MMA_64x128x32_F32E4M3E4M3_SS_TNILNSP_7ScaleInE1ELSR_1EEEEEENS4_6LayoutISD_NS5_IJSC_NSA_ILi0EEESV_EEEEENS5_IJNS4_10UnderscoreESY_SY_EEEEENS4_13SM90_TMA_LOADENS4_14ComposedLayoutINS4_7SwizzleILi2ELi4ELi3EEENS4_18smem_ptr_flag_bitsILi8EEENSU_INS5_IJNSA_ILi8EEESI_EEENS5_IJSI_SC_EEEEEEEvNS4_8identityENS4_23SM90_TMA_LOAD_MULTICASTES1B_vS1C_EENS_8epilogue10collective18CollectiveEpilogueINS1F_22Sm90TmaWarpSpecializedILi4ELi2ELi16ELb0ELb0EEEJSJ_NS5_IJSH_NSA_ILi32EEEEEESK_SL_SK_SL_NS1F_6fusion15FusionCallbacksIS1J_NS1M_13LinCombEltActINS1F_6thread4ReLuESK_fSK_fLNS_15FloatRoundStyleE2EEESJ_S1L_JEEES11_NS12_INS13_ILi1ELi4ELi3EEES16_NSU_INS5_IJS17_S1K_EEENS5_IJS1K_SC_EEEEEEENS4_39AutoVectorizingCopyWithAssumedAlignmentILi128EEENS4_14SM90_TMA_STOREES1Y_S20_NS4_9Copy_AtomIJNS4_17SM90_U32x4_STSM_NENS_6half_tEEEEvEEEvvEEEEvNT_6ParamsE,"ax",@progbits
	.align	128
.text._ZN7cutlass13device_kernelINS_4gemm6kernel13GemmUniversalIN4cute5tupleIJiiiiEEENS1_10collective13CollectiveMmaINS1_37MainloopSm90TmaGmmaWarpSpecializedFP8ILi8ENS5_IJNS4_1CILi2EEENSA_ILi1EEESC_EEENS1_35KernelTmaWarpSpecializedCooperativeEEENS5_IJNSA_ILi256EEENSA_ILi128EEENSA_ILi64EEEEEENS_12float_e4m3_tENS5_IJlSC_lEEESK_SL_NS4_8TiledMMAINS4_8MMA_AtomIJNS4_4SM904GMMA31MMA_64x128x32_F32E4M3E4M3_SS_TNILNSP_7ScaleInE1ELSR_1EEEEEENS4_6LayoutISD_NS5_IJSC_NSA_ILi0EEESV_EEEEENS5_IJNS4_10UnderscoreESY_SY_EEEEENS4_13SM90_TMA_LOADENS4_14ComposedLayoutINS4_7SwizzleILi2ELi4ELi3EEENS4_18smem_ptr_flag_bitsILi8EEENSU_INS5_IJNSA_ILi8EEESI_EEENS5_IJSI_SC_EEEEEEEvNS4_8identityENS4_23SM90_TMA_LOAD_MULTICASTES1B_vS1C_EENS_8epilogue10collective18CollectiveEpilogueINS1F_22Sm90TmaWarpSpecializedILi4ELi2ELi16ELb0ELb0EEEJSJ_NS5_IJSH_NSA_ILi32EEEEEESK_SL_SK_SL_NS1F_6fusion15FusionCallbacksIS1J_NS1M_13LinCombEltActINS1F_6thread4ReLuESK_fSK_fLNS_15FloatRoundStyleE2EEESJ_S1L_JEEES11_NS12_INS13_ILi1ELi4ELi3EEES16_NSU_INS5_IJS17_S1K_EEENS5_IJS1K_SC_EEEEEEENS4_39AutoVectorizingCopyWithAssumedAlignmentILi128EEENS4_14SM90_TMA_STOREES1Y_S20_NS4_9Copy_AtomIJNS4_17SM90_U32x4_STSM_NENS_6half_tEEEEvEEEvvEEEEvNT_6ParamsE:
        .type           _ZN7cutlass13device_kernelINS_4gemm6kernel13GemmUniversalIN4cute5tupleIJiiiiEEENS1_10collective13CollectiveMmaINS1_37MainloopSm90TmaGmmaWarpSpecializedFP8ILi8ENS5_IJNS4_1CILi2EEENSA_ILi1EEESC_EEENS1_35KernelTmaWarpSpecializedCooperativeEEENS5_IJNSA_ILi256EEENSA_ILi128EEENSA_ILi64EEEEEENS_12float_e4m3_tENS5_IJlSC_lEEESK_SL_NS4_8TiledMMAINS4_8MMA_AtomIJNS4_4SM904GMMA31MMA_64x128x32_F32E4M3E4M3_SS_TNILNSP_7ScaleInE1ELSR_1EEEEEENS4_6LayoutISD_NS5_IJSC_NSA_ILi0EEESV_EEEEENS5_IJNS4_10UnderscoreESY_SY_EEEEENS4_13SM90_TMA_LOADENS4_14ComposedLayoutINS4_7SwizzleILi2ELi4ELi3EEENS4_18smem_ptr_flag_bitsILi8EEENSU_INS5_IJNSA_ILi8EEESI_EEENS5_IJSI_SC_EEEEEEEvNS4_8identityENS4_23SM90_TMA_LOAD_MULTICASTES1B_vS1C_EENS_8epilogue10collective18CollectiveEpilogueINS1F_22Sm90TmaWarpSpecializedILi4ELi2ELi16ELb0ELb0EEEJSJ_NS5_IJSH_NSA_ILi32EEEEEESK_SL_SK_SL_NS1F_6fusion15FusionCallbacksIS1J_NS1M_13LinCombEltActINS1F_6thread4ReLuESK_fSK_fLNS_15FloatRoundStyleE2EEESJ_S1L_JEEES11_NS12_INS13_ILi1ELi4ELi3EEES16_NSU_INS5_IJS17_S1K_EEENS5_IJS1K_SC_EEEEEEENS4_39AutoVectorizingCopyWithAssumedAlignmentILi128EEENS4_14SM90_TMA_STOREES1Y_S20_NS4_9Copy_AtomIJNS4_17SM90_U32x4_STSM_NENS_6half_tEEEEvEEEvvEEEEvNT_6ParamsE,@function
        .size           _ZN7cutlass13device_kernelINS_4gemm6kernel13GemmUniversalIN4cute5tupleIJiiiiEEENS1_10collective13CollectiveMmaINS1_37MainloopSm90TmaGmmaWarpSpecializedFP8ILi8ENS5_IJNS4_1CILi2EEENSA_ILi1EEESC_EEENS1_35KernelTmaWarpSpecializedCooperativeEEENS5_IJNSA_ILi256EEENSA_ILi128EEENSA_ILi64EEEEEENS_12float_e4m3_tENS5_IJlSC_lEEESK_SL_NS4_8TiledMMAINS4_8MMA_AtomIJNS4_4SM904GMMA31MMA_64x128x32_F32E4M3E4M3_SS_TNILNSP_7ScaleInE1ELSR_1EEEEEENS4_6LayoutISD_NS5_IJSC_NSA_ILi0EEESV_EEEEENS5_IJNS4_10UnderscoreESY_SY_EEEEENS4_13SM90_TMA_LOADENS4_14ComposedLayoutINS4_7SwizzleILi2ELi4ELi3EEENS4_18smem_ptr_flag_bitsILi8EEENSU_INS5_IJNSA_ILi8EEESI_EEENS5_IJSI_SC_EEEEEEEvNS4_8identityENS4_23SM90_TMA_LOAD_MULTICASTES1B_vS1C_EENS_8epilogue10collective18CollectiveEpilogueINS1F_22Sm90TmaWarpSpecializedILi4ELi2ELi16ELb0ELb0EEEJSJ_NS5_IJSH_NSA_ILi32EEEEEESK_SL_SK_SL_NS1F_6fusion15FusionCallbacksIS1J_NS1M_13LinCombEltActINS1F_6thread4ReLuESK_fSK_fLNS_15FloatRoundStyleE2EEESJ_S1L_JEEES11_NS12_INS13_ILi1ELi4ELi3EEES16_NSU_INS5_IJS17_S1K_EEENS5_IJS1K_SC_EEEEEEENS4_39AutoVectorizingCopyWithAssumedAlignmentILi128EEENS4_14SM90_TMA_STOREES1Y_S20_NS4_9Copy_AtomIJNS4_17SM90_U32x4_STSM_NENS_6half_tEEEEvEEEvvEEEEvNT_6ParamsE,(.L_x_276 - _ZN7cutlass13device_kernelINS_4gemm6kernel13GemmUniversalIN4cute5tupleIJiiiiEEENS1_10collective13CollectiveMmaINS1_37MainloopSm90TmaGmmaWarpSpecializedFP8ILi8ENS5_IJNS4_1CILi2EEENSA_ILi1EEESC_EEENS1_35KernelTmaWarpSpecializedCooperativeEEENS5_IJNSA_ILi256EEENSA_ILi128EEENSA_ILi64EEEEEENS_12float_e4m3_tENS5_IJlSC_lEEESK_SL_NS4_8TiledMMAINS4_8MMA_AtomIJNS4_4SM904GMMA31MMA_64x128x32_F32E4M3E4M3_SS_TNILNSP_7ScaleInE1ELSR_1EEEEEENS4_6LayoutISD_NS5_IJSC_NSA_ILi0EEESV_EEEEENS5_IJNS4_10UnderscoreESY_SY_EEEEENS4_13SM90_TMA_LOADENS4_14ComposedLayoutINS4_7SwizzleILi2ELi4ELi3EEENS4_18smem_ptr_flag_bitsILi8EEENSU_INS5_IJNSA_ILi8EEESI_EEENS5_IJSI_SC_EEEEEEEvNS4_8identityENS4_23SM90_TMA_LOAD_MULTICASTES1B_vS1C_EENS_8epilogue10collective18CollectiveEpilogueINS1F_22Sm90TmaWarpSpecializedILi4ELi2ELi16ELb0ELb0EEEJSJ_NS5_IJSH_NSA_ILi32EEEEEESK_SL_SK_SL_NS1F_6fusion15FusionCallbacksIS1J_NS1M_13LinCombEltActINS1F_6thread4ReLuESK_fSK_fLNS_15FloatRoundStyleE2EEESJ_S1L_JEEES11_NS12_INS13_ILi1ELi4ELi3EEES16_NSU_INS5_IJS17_S1K_EEENS5_IJS1K_SC_EEEEEEENS4_39AutoVectorizingCopyWithAssumedAlignmentILi128EEENS4_14SM90_TMA_STOREES1Y_S20_NS4_9Copy_AtomIJNS4_17SM90_U32x4_STSM_NENS_6half_tEEEEvEEEvvEEEEvNT_6ParamsE)
        .other          _ZN7cutlass13device_kernelINS_4gemm6kernel13GemmUniversalIN4cute5tupleIJiiiiEEENS1_10collective13CollectiveMmaINS1_37MainloopSm90TmaGmmaWarpSpecializedFP8ILi8ENS5_IJNS4_1CILi2EEENSA_ILi1EEESC_EEENS1_35KernelTmaWarpSpecializedCooperativeEEENS5_IJNSA_ILi256EEENSA_ILi128EEENSA_ILi64EEEEEENS_12float_e4m3_tENS5_IJlSC_lEEESK_SL_NS4_8TiledMMAINS4_8MMA_AtomIJNS4_4SM904GMMA31MMA_64x128x32_F32E4M3E4M3_SS_TNILNSP_7ScaleInE1ELSR_1EEEEEENS4_6LayoutISD_NS5_IJSC_NSA_ILi0EEESV_EEEEENS5_IJNS4_10UnderscoreESY_SY_EEEEENS4_13SM90_TMA_LOADENS4_14ComposedLayoutINS4_7SwizzleILi2ELi4ELi3EEENS4_18smem_ptr_flag_bitsILi8EEENSU_INS5_IJNSA_ILi8EEESI_EEENS5_IJSI_SC_EEEEEEEvNS4_8identityENS4_23SM90_TMA_LOAD_MULTICASTES1B_vS1C_EENS_8epilogue10collective18CollectiveEpilogueINS1F_22Sm90TmaWarpSpecializedILi4ELi2ELi16ELb0ELb0EEEJSJ_NS5_IJSH_NSA_ILi32EEEEEESK_SL_SK_SL_NS1F_6fusion15FusionCallbacksIS1J_NS1M_13LinCombEltActINS1F_6thread4ReLuESK_fSK_fLNS_15FloatRoundStyleE2EEESJ_S1L_JEEES11_NS12_INS13_ILi1ELi4ELi3EEES16_NSU_INS5_IJS17_S1K_EEENS5_IJS1K_SC_EEEEEEENS4_39AutoVectorizingCopyWithAssumedAlignmentILi128EEENS4_14SM90_TMA_STOREES1Y_S20_NS4_9Copy_AtomIJNS4_17SM90_U32x4_STSM_NENS_6half_tEEEEvEEEvvEEEEvNT_6ParamsE,@"STO_CUDA_ENTRY STV_DEFAULT"
_ZN7cutlass13device_kernelINS_4gemm6kernel13GemmUniversalIN4cute5tupleIJiiiiEEENS1_10collective13CollectiveMmaINS1_37MainloopSm90TmaGmmaWarpSpecializedFP8ILi8ENS5_IJNS4_1CILi2EEENSA_ILi1EEESC_EEENS1_35KernelTmaWarpSpecializedCooperativeEEENS5_IJNSA_ILi256EEENSA_ILi128EEENSA_ILi64EEEEEENS_12float_e4m3_tENS5_IJlSC_lEEESK_SL_NS4_8TiledMMAINS4_8MMA_AtomIJNS4_4SM904GMMA31MMA_64x128x32_F32E4M3E4M3_SS_TNILNSP_7ScaleInE1ELSR_1EEEEEENS4_6LayoutISD_NS5_IJSC_NSA_ILi0EEESV_EEEEENS5_IJNS4_10UnderscoreESY_SY_EEEEENS4_13SM90_TMA_LOADENS4_14ComposedLayoutINS4_7SwizzleILi2ELi4ELi3EEENS4_18smem_ptr_flag_bitsILi8EEENSU_INS5_IJNSA_ILi8EEESI_EEENS5_IJSI_SC_EEEEEEEvNS4_8identityENS4_23SM90_TMA_LOAD_MULTICASTES1B_vS1C_EENS_8epilogue10collective18CollectiveEpilogueINS1F_22Sm90TmaWarpSpecializedILi4ELi2ELi16ELb0ELb0EEEJSJ_NS5_IJSH_NSA_ILi32EEEEEESK_SL_SK_SL_NS1F_6fusion15FusionCallbacksIS1J_NS1M_13LinCombEltActINS1F_6thread4ReLuESK_fSK_fLNS_15FloatRoundStyleE2EEESJ_S1L_JEEES11_NS12_INS13_ILi1ELi4ELi3EEES16_NSU_INS5_IJS17_S1K_EEENS5_IJS1K_SC_EEEEEEENS4_39AutoVectorizingCopyWithAssumedAlignmentILi128EEENS4_14SM90_TMA_STOREES1Y_S20_NS4_9Copy_AtomIJNS4_17SM90_U32x4_STSM_NENS_6half_tEEEEvEEEvvEEEEvNT_6ParamsE:
[----:B------:R-:W1:Y:S02]  /*0000*/  LDC R1, c[0x0][0x28] ;  /* 0x00000a00ff017b82 */ /* 0x000e640000000800 */
[----:B-1----:R-:W-:Y:S01]  /*0010*/  IADD3 R1, R1, -0xe0, RZ ;  /* 0xffffff2001017810 */ /* 0x002fe20007ffe0ff */
[----:B------:R-:W1:Y:S01]  /*0020*/  S2R R8, SR_TID.X ;  /* 0x0000000000087919 */ /* 0x000e620000002100 */
[----:B------:R-:W-:Y:S01]  /*0030*/  ELECT P0, URZ, PT ;  /* 0x00000000003f782f */ /* 0x000fe20003800000 */
[----:B------:R-:W-:Y:S01]  /*0040*/  BSSY B0, `(.L_x_0) ;  /* 0x000001a000007945 */ /* 0x000fe20003800000 */
[----:B-1----:R-:W-:-:S05]  /*0050*/  SHF.R.U32.HI R4, RZ, 0x5, R8 ;  /* 0x00000005ff047819 */ /* 0x002fca0000011608 */
[----:B------:R-:W1:Y:S02]  /*0060*/  SHFL.IDX PT, R0, R4, RZ, 0x1f ;  /* 0x00001fff04007589 */ /* 0x000e6400000e0000 */
[----:B-1----:R-:W-:Y:S02]  /*0070*/  R2UR UR41, R0 ;  /* 0x00000000002972ca */ /* 0x002fe400000e0000 */
[----:B------:R-:W-:-:S06]  /*0080*/  SHF.R.U32.HI R0, RZ, 0x7, R8 ;  /* 0x00000007ff007819 */ /* 0x000fcc0000011608 */
[----:B------:R-:W1:Y:S05]  /*0090*/  SHFL.IDX PT, R0, R0, RZ, 0x1f ;  /* 0x00001fff00007589 */ /* 0x000e6a00000e0000 */
[----:B------:R-:W-:Y:S02]  /*00a0*/  USHF.R.S32.HI UR4, URZ, 0x1f, UR41 ;  /* 0x0000001f3f047899 */ /* 0x000fe40008011429 */
[----:B------:R-:W-:Y:S02]  /*00b0*/  ISETP.NE.OR P0, PT, RZ, UR41, !P0 ;  /* 0x00000029ff007c0c */ /* 0x000fe4000c705670 */
[----:B------:R-:W-:-:S04]  /*00c0*/  ULEA.HI UR4, UR4, UR41, URZ, 0x2 ;  /* 0x0000002904047291 */ /* 0x000fc8000f8f103f */
[----:B------:R-:W-:-:S04]  /*00d0*/  ULOP3.LUT UR4, UR4, 0xfffffffc, URZ, 0xc0, !UPT ;  /* 0xfffffffc04047892 */ /* 0x000fc8000f8ec03f */
[----:B------:R-:W-:-:S03]  /*00e0*/  UIADD3 UR41, UR41, -UR4, URZ ;  /* 0x8000000429297290 */ /* 0x000fc6000fffe03f */
[----:B------:R-:W-:Y:S09]  /*00f0*/  @P0 BRA `(.L_x_1) ;  /* 0x0000000000380947 */ /* 0x000ff20003800000 */
[----:B------:R-:W-:Y:S02]  /*0100*/  ULDC.64 UR4, c[0x0][0x198] ;  /* 0x0000660000047ab9 */ /* 0x000fe40000000a00 */
[----:B------:R-:W-:Y:S02]  /*0110*/  UIADD3 UR6, UP0, UR4, 0xf0, URZ ;  /* 0x000000f004067890 */ /* 0x000fe4000ff1e03f */
[----:B------:R-:W-:Y:S02]  /*0120*/  UIADD3 UR8, UP1, UR4, 0x1f0, URZ ;  /* 0x000001f004087890 */ /* 0x000fe4000ff3e03f */
[----:B------:R-:W-:Y:S02]  /*0130*/  UIADD3 UR10, UP2, UR4, 0x3f0, URZ ;  /* 0x000003f0040a7890 */ /* 0x000fe4000ff5e03f */
[----:B------:R-:W-:Y:S02]  /*0140*/  UIADD3 UR4, UP3, UR4, 0x4f0, URZ ;  /* 0x000004f004047890 */ /* 0x000fe4000ff7e03f */
[----:B------:R-:W-:-:S02]  /*0150*/  UIADD3.X UR7, URZ, UR5, URZ, UP0, !UPT ;  /* 0x000000053f077290 */ /* 0x000fc400087fe43f */
[----:B------:R-:W-:Y:S02]  /*0160*/  UIADD3.X UR9, URZ, UR5, URZ, UP1, !UPT ;  /* 0x000000053f097290 */ /* 0x000fe40008ffe43f */
[----:B------:R-:W-:Y:S02]  /*0170*/  UIADD3.X UR11, URZ, UR5, URZ, UP2, !UPT ;  /* 0x000000053f0b7290 */ /* 0x000fe400097fe43f */
[----:B------:R-:W-:-:S03]  /*0180*/  UIADD3.X UR5, URZ, UR5, URZ, UP3, !UPT ;  /* 0x000000053f057290 */ /* 0x000fc60009ffe43f */
[----:B------:R2:W-:Y:S02]  /*0190*/  UTMACCTL.PF [UR6] ;  /* 0x00000000060079b9 */ /* 0x0005e40008040000 */
[----:B------:R2:W-:Y:S02]  /*01a0*/  UTMACCTL.PF [UR8] ;  /* 0x00000000080079b9 */ /* 0x0005e40008040000 */
[----:B------:R2:W-:Y:S02]  /*01b0*/  UTMACCTL.PF [UR10] ;  /* 0x000000000a0079b9 */ /* 0x0005e40008040000 */
[----:B------:R2:W-:Y:S02]  /*01c0*/  UTMACCTL.PF [UR4] ;  /* 0x00000000040079b9 */ /* 0x0005e40008040000 */
[----:B--2---:R-:W-:Y:S01]  /*01d0*/  NOP ;  /* 0x0000000000007918 */ /* 0x004fe20000000000 */
.L_x_1:
[----:B------:R-:W-:Y:S05]  /*01e0*/  BSYNC B0 ;  /* 0x0000000000007941 */ /* 0x000fea0003800000 */
.L_x_0:
[----:B------:R-:W-:Y:S01]  /*01f0*/  ULDC.64 UR8, c[0x0][0x590] ;  /* 0x0001640000087ab9 */ /* 0x000fe20000000a00 */
[----:B------:R-:W-:Y:S01]  /*0200*/  ULDC.64 UR54, c[0x0][0x588] ;  /* 0x0001620000367ab9 */ /* 0x000fe20000000a00 */
[----:B------:R-:W-:Y:S01]  /*0210*/  ISETP.NE.U32.AND P0, PT, RZ, UR8, PT ;  /* 0x00000008ff007c0c */ /* 0x000fe2000bf05070 */
[----:B------:R-:W-:Y:S01]  /*0220*/  ULDC.64 UR58, c[0x0][0x208] ;  /* 0x00008200003a7ab9 */ /* 0x000fe20000000a00 */
[----:B-1----:R-:W-:Y:S01]  /*0230*/  R2UR UR6, R0 ;  /* 0x00000000000672ca */ /* 0x002fe200000e0000 */
[----:B------:R-:W-:Y:S01]  /*0240*/  UMOV UR4, UR54 ;  /* 0x0000003600047c82 */ /* 0x000fe20008000000 */
[----:B------:R-:W-:Y:S01]  /*0250*/  ISETP.NE.AND.EX P1, PT, RZ, UR9, PT, P0 ;  /* 0x00000009ff007c0c */ /* 0x000fe2000bf25300 */
[----:B------:R-:W-:Y:S01]  /*0260*/  UMOV UR5, UR55 ;  /* 0x0000003700057c82 */ /* 0x000fe20008000000 */
[----:B------:R-:W-:-:S11]  /*0270*/  PRMT R0, RZ, 0x7610, R0 ;  /* 0x00007610ff007816 */ /* 0x000fd60000000000 */
[----:B------:R-:W-:Y:S05]  /*0280*/  @P1 BRA `(.L_x_2) ;  /* 0x0000000000441947 */ /* 0x000fea0003800000 */
[----:B------:R-:W-:Y:S02]  /*0290*/  ULDC.64 UR10, c[0x0][0x588] ;  /* 0x00016200000a7ab9 */ /* 0x000fe40000000a00 */
[----:B------:R-:W-:-:S04]  /*02a0*/  ISETP.NE.U32.AND P2, PT, RZ, UR10, PT ;  /* 0x0000000aff007c0c */ /* 0x000fc8000bf45070 */
[----:B------:R-:W-:-:S13]  /*02b0*/  ISETP.NE.AND.EX P2, PT, RZ, UR11, PT, P2 ;  /* 0x0000000bff007c0c */ /* 0x000fda000bf45320 */
[----:B------:R-:W-:Y:S05]  /*02c0*/  @!P2 BRA `(.L_x_3) ;  /* 0x00000000001ca947 */ /* 0x000fea0003800000 */
[----:B------:R-:W-:Y:S01]  /*02d0*/  IMAD.U32 R2, RZ, RZ, UR4 ;  /* 0x00000004ff027e24 */ /* 0x000fe2000f8e00ff */
[----:B------:R-:W-:-:S05]  /*02e0*/  MOV R3, UR5 ;  /* 0x0000000500037c02 */ /* 0x000fca0008000f00 */
[----:B------:R-:W2:Y:S01]  /*02f0*/  LDG.E R2, desc[UR58][R2.64] ;  /* 0x0000003a02027981 */ /* 0x000ea2000c1e1900 */
[----:B------:R-:W-:Y:S01]  /*0300*/  IMAD.MOV.U32 R0, RZ, RZ, 0x1 ;  /* 0x00000001ff007424 */ /* 0x000fe200078e00ff */
[----:B--2---:R-:W-:-:S13]  /*0310*/  FSETP.NEU.AND P2, PT, R2, RZ, PT ;  /* 0x000000ff0200720b */ /* 0x004fda0003f4d000 */
[----:B------:R-:W-:Y:S01]  /*0320*/  VOTEU.ANY UP0, P2 ;  /* 0x00000000003f7886 */ /* 0x000fe20001000100 */
[----:B------:R-:W-:Y:S05]  /*0330*/  BRA `(.L_x_2) ;  /* 0x0000000000187947 */ /* 0x000fea0003800000 */
.L_x_3:
[----:B------:R-:W-:Y:S01]  /*0340*/  ULDC UR4, c[0x0][0x580] ;  /* 0x0001600000047ab9 */ /* 0x000fe20000000800 */
[----:B------:R-:W-:Y:S01]  /*0350*/  MOV R0, 0x1 ;  /* 0x0000000100007802 */ /* 0x000fe20000000f00 */
[----:B------:R-:W-:Y:S01]  /*0360*/  UMOV UR5, URZ ;  /* 0x0000003f00057c82 */ /* 0x000fe20008000000 */
[----:B------:R-:W-:Y:S01]  /*0370*/  FSETP.NEU.AND P2, PT, RZ, UR4, PT ;  /* 0x00000004ff007c0b */ /* 0x000fe2000bf4d000 */
[----:B------:R-:W-:-:S12]  /*0380*/  UMOV UR4, URZ ;  /* 0x0000003f00047c82 */ /* 0x000fd80008000000 */
[----:B------:R-:W-:-:S05]  /*0390*/  VOTEU.ANY UP0, P2 ;  /* 0x00000000003f7886 */ /* 0x000fca0001000100 */
.L_x_2:
[----:B------:R-:W-:Y:S01]  /*03a0*/  ISETP.NE.U32.AND P2, PT, RZ, UR4, PT ;  /* 0x00000004ff007c0c */ /* 0x000fe2000bf45070 */
[----:B------:R-:W-:Y:S01]  /*03b0*/  UPLOP3.LUT UP1, UPT, UPT, UPT, UPT, 0x40, 0x0 ;  /* 0x000000000000789c */ /* 0x000fe20003f2e870 */
[----:B------:R-:W-:Y:S02]  /*03c0*/  ISETP.NE.AND.EX P3, PT, RZ, UR9, PT, P0 ;  /* 0x00000009ff007c0c */ /* 0x000fe4000bf65300 */
[----:B------:R-:W-:Y:S01]  /*03d0*/  ISETP.NE.AND.EX P0, PT, RZ, UR5, PT, P2 ;  /* 0x00000005ff007c0c */ /* 0x000fe2000bf05320 */
[----:B------:R-:W-:-:S12]  /*03e0*/  UP2UR UR43, UPR, URZ, 0x2 ;  /* 0x000000023f2b7883 */ /* 0x000fd80008000000 */
[----:B------:R-:W-:Y:S05]  /*03f0*/  @P0 BRA P3, `(.L_x_4) ;  /* 0x0000000000400947 */ /* 0x000fea0001800000 */
[----:B------:R-:W-:-:S04]  /*0400*/  ISETP.NE.U32.AND P0, PT, RZ, UR8, PT ;  /* 0x00000008ff007c0c */ /* 0x000fc8000bf05070 */
[----:B------:R-:W-:-:S13]  /*0410*/  ISETP.NE.AND.EX P0, PT, RZ, UR9, PT, P0 ;  /* 0x00000009ff007c0c */ /* 0x000fda000bf05300 */
[----:B------:R-:W-:Y:S05]  /*0420*/  @!P0 BRA `(.L_x_5) ;  /* 0x00000000002c8947 */ /* 0x000fea0003800000 */
[----:B------:R-:W-:Y:S01]  /*0430*/  PRMT R0, R0, 0x9910, RZ ;  /* 0x0000991000007816 */ /* 0x000fe200000000ff */
[----:B------:R-:W-:Y:S02]  /*0440*/  UISETP.NE.U32.AND UP1, UPT, UR4, URZ, UPT ;  /* 0x0000003f0400728c */ /* 0x000fe4000bf25070 */
[----:B------:R-:W-:Y:S01]  /*0450*/  USEL UR4, URZ, 0xffffffff, UP0 ;  /* 0xffffffff3f047887 */ /* 0x000fe20008000000 */
[----:B------:R-:W-:Y:S01]  /*0460*/  R2UR UR7, R0 ;  /* 0x00000000000772ca */ /* 0x000fe200000e0000 */
[----:B------:R-:W-:-:S12]  /*0470*/  UISETP.NE.AND.EX UP0, UPT, UR5, URZ, UPT, UP1 ;  /* 0x0000003f0500728c */ /* 0x000fd8000bf05310 */
[----:B------:R-:W-:-:S11]  /*0480*/  UISETP.NE.AND UP2, UPT, UR7, URZ, UPT ;  /* 0x0000003f0700728c */ /* 0x000fd6000bf45270 */
[----:B------:R-:W-:-:S04]  /*0490*/  @!UP2 USEL UR4, URZ, 0xffffffff, UP0 ;  /* 0xffffffff3f04a887 */ /* 0x000fc80008000000 */
[----:B------:R-:W-:-:S04]  /*04a0*/  ULOP3.LUT UR4, UR4, 0x1, URZ, 0xc0, !UPT ;  /* 0x0000000104047892 */ /* 0x000fc8000f8ec03f */
[----:B------:R-:W-:-:S04]  /*04b0*/  UISETP.EQ.U32.AND UP0, UPT, UR4, 0x1, UPT ;  /* 0x000000010400788c */ /* 0x000fc8000bf02070 */
[----:B------:R-:W-:Y:S01]  /*04c0*/  UP2UR UR43, UPR, URZ, 0x1 ;  /* 0x000000013f2b7883 */ /* 0x000fe20008000000 */
[----:B------:R-:W-:Y:S11]  /*04d0*/  BRA `(.L_x_4) ;  /* 0x0000000000087947 */ /* 0x000ff60003800000 */
.L_x_5:
[----:B------:R-:W-:-:S04]  /*04e0*/  UPLOP3.LUT UP0, UPT, UPT, UPT, UP0, 0x40, 0x0 ;  /* 0x000000000000789c */ /* 0x000fc80003f0e800 */
[----:B------:R-:W-:-:S12]  /*04f0*/  UP2UR UR43, UPR, URZ, 0x1 ;  /* 0x000000013f2b7883 */ /* 0x000fd80008000000 */
.L_x_4:
[----:B------:R-:W1:Y:S01]  /*0500*/  SHFL.IDX PT, R3, R4, RZ, 0x1f ;  /* 0x00001fff04037589 */ /* 0x000e6200000e0000 */
[----:B------:R-:W-:Y:S02]  /*0510*/  UISETP.NE.AND UP0, UPT, UR41, URZ, UPT ;  /* 0x0000003f2900728c */ /* 0x000fe4000bf05270 */
[----:B------:R-:W-:Y:S02]  /*0520*/  UIADD3 UR9, UR6, -0x1, URZ ;  /* 0xffffffff06097890 */ /* 0x000fe4000fffe03f */
[----:B------:R-:W-:Y:S02]  /*0530*/  UP2UR UR42, UPR, URZ, 0x1 ;  /* 0x000000013f2a7883 */ /* 0x000fe40008000000 */
[----:B------:R-:W-:Y:S02]  /*0540*/  UISETP.EQ.OR UP0, UPT, UR41, 0x3, !UP0 ;  /* 0x000000032900788c */ /* 0x000fe4000c702670 */
[----:B------:R-:W-:Y:S02]  /*0550*/  UISETP.GE.U32.AND UP1, UPT, UR9, 0x2, UPT ;  /* 0x000000020900788c */ /* 0x000fe4000bf26070 */
[----:B------:R-:W-:-:S04]  /*0560*/  UISETP.EQ.AND UP0, UPT, UR6, URZ, UP0 ;  /* 0x0000003f0600728c */ /* 0x000fc80008702270 */
[----:B------:R-:W-:Y:S02]  /*0570*/  USEL UR40, URZ, 0x1, !UP0 ;  /* 0x000000013f287887 */ /* 0x000fe4000c000000 */
[----:B------:R-:W-:Y:S02]  /*0580*/  UISETP.NE.AND UP0, UPT, UR6, URZ, UPT ;  /* 0x0000003f0600728c */ /* 0x000fe4000bf05270 */
[----:B------:R-:W-:Y:S01]  /*0590*/  USEL UR40, UR40, 0x2, UP1 ;  /* 0x0000000228287887 */ /* 0x000fe20008800000 */
[----:B-1----:R-:W-:-:S13]  /*05a0*/  ISETP.NE.AND P0, PT, R3, RZ, PT ;  /* 0x000000ff0300720c */ /* 0x002fda0003f05270 */
[----:B------:R-:W-:Y:S05]  /*05b0*/  @P0 BRA `(.L_x_6) ;  /* 0x0000000000840947 */ /* 0x000fea0003800000 */
[----:B------:R-:W-:Y:S01]  /*05c0*/  ELECT P0, URZ, PT ;  /* 0x00000000003f782f */ /* 0x000fe20003800000 */
[----:B------:R-:W-:-:S12]  /*05d0*/  BSSY B0, `(.L_x_6) ;  /* 0x000001f000007945 */ /* 0x000fd80003800000 */
[----:B------:R-:W-:Y:S05]  /*05e0*/  @!P0 BRA `(.L_x_7) ;  /* 0x0000000000748947 */ /* 0x000fea0003800000 */
[----:B------:R-:W1:Y:S01]  /*05f0*/  S2UR UR8, SR_CgaCtaId ;  /* 0x00000000000879c3 */ /* 0x000e620000008800 */
[----:B------:R-:W-:Y:S01]  /*0600*/  UMOV UR4, 0x400 ;  /* 0x0000040000047882 */ /* 0x000fe20000000000 */
[----:B------:R-:W-:Y:S01]  /*0610*/  UMOV UR5, 0x1 ;  /* 0x0000000100057882 */ /* 0x000fe20000000000 */
[----:B------:R-:W-:Y:S02]  /*0620*/  UMOV UR6, 0x4 ;  /* 0x0000000400067882 */ /* 0x000fe40000000000 */
[----:B------:R-:W-:-:S04]  /*0630*/  UIADD3 UR6, -UR6, 0x100000, URZ ;  /* 0x0010000006067890 */ /* 0x000fc8000fffe13f */
[----:B------:R-:W-:Y:S02]  /*0640*/  USHF.L.U32 UR7, UR6, 0xb, URZ ;  /* 0x0000000b06077899 */ /* 0x000fe4000800063f */
[----:B------:R-:W-:Y:S02]  /*0650*/  USHF.L.U32 UR6, UR6, 0x1, URZ ;  /* 0x0000000106067899 */ /* 0x000fe4000800063f */
[----:B-1----:R-:W-:Y:S02]  /*0660*/  ULEA UR8, UR8, UR4, 0x18 ;  /* 0x0000000408087291 */ /* 0x002fe4000f8ec03f */
[----:B------:R-:W-:-:S04]  /*0670*/  UIADD3 UR4, -UR5, 0x100000, URZ ;  /* 0x0010000005047890 */ /* 0x000fc8000fffe13f */
[----:B------:R-:W-:Y:S02]  /*0680*/  USHF.L.U32 UR5, UR4, 0xb, URZ ;  /* 0x0000000b04057899 */ /* 0x000fe4000800063f */
[----:B------:R-:W-:Y:S01]  /*0690*/  USHF.L.U32 UR4, UR4, 0x1, URZ ;  /* 0x0000000104047899 */ /* 0x000fe2000800063f */
[----:B------:R-:W1:Y:S11]  /*06a0*/  FENCE.VIEW.ASYNC.S ;  /* 0x00000000000073c6 */ /* 0x000e760000000000 */
[----:B-1----:R1:W2:Y:S01]  /*06b0*/  SYNCS.EXCH.64 URZ, [UR8], UR4 ;  /* 0x00000004083f75b2 */ /* 0x0022a20008000100 */
[----:B------:R1:W3:Y:S01]  /*06c0*/  SYNCS.EXCH.64 URZ, [UR8+0x40], UR6 ;  /* 0x00004006083f75b2 */ /* 0x0002e20008000100 */
[----:B------:R1:W4:Y:S01]  /*06d0*/  SYNCS.EXCH.64 URZ, [UR8+0x8], UR4 ;  /* 0x00000804083f75b2 */ /* 0x0003220008000100 */
[----:B------:R1:W1:Y:S01]  /*06e0*/  SYNCS.EXCH.64 URZ, [UR8+0x48], UR6 ;  /* 0x00004806083f75b2 */ /* 0x0002620008000100 */
        /* <DEDUP_REMOVED lines=12> */
[----:B------:R-:W-:Y:S01]  /*07b0*/  NOP ;  /* 0x0000000000007918 */ /* 0x000fe20000000000 */
.L_x_7:
[----:B-1----:R-:W-:Y:S05]  /*07c0*/  BSYNC B0 ;  /* 0x0000000000007941 */ /* 0x002fea0003800000 */
.L_x_6:
[----:B------:R-:W1:Y:S01]  /*07d0*/  S2UR UR10, SR_CTAID.X ;  /* 0x00000000000a79c3 */ /* 0x000e620000002500 */
[----:B------:R-:W5:Y:S01]  /*07e0*/  S2R R2, SR_CTAID.Y ;  /* 0x0000000000027919 */ /* 0x000f620000002600 */
[----:B------:R-:W-:Y:S01]  /*07f0*/  ULDC UR4, c[0x0][0x150] ;  /* 0x0000540000047ab9 */ /* 0x000fe20000000800 */
[----:B------:R-:W-:Y:S01]  /*0800*/  UISETP.EQ.AND UP2, UPT, UR41, 0x2, !UP0 ;  /* 0x000000022900788c */ /* 0x000fe2000c742270 */
[----:B------:R-:W-:Y:S01]  /*0810*/  NOP ;  /* 0x0000000000007918 */ /* 0x000fe20000000000 */
[----:B------:R-:W2:Y:S02]  /*0820*/  SHFL.IDX PT, R7, R4, RZ, 0x1f ;  /* 0x00001fff04077589 */ /* 0x000ea400000e0000 */
[----:B------:R-:W-:Y:S01]  /*0830*/  USEL UR39, URZ, 0x1, !UP2 ;  /* 0x000000013f277887 */ /* 0x000fe2000d000000 */
[----:B------:R-:W3:Y:S03]  /*0840*/  LDC R6, c[0x0][0x144] ;  /* 0x00005100ff067b82 */ /* 0x000ee60000000800 */
[----:B------:R-:W-:Y:S01]  /*0850*/  USEL UR39, UR39, 0x2, UP1 ;  /* 0x0000000227277887 */ /* 0x000fe20008800000 */
[----:B-1----:R-:W-:-:S05]  /*0860*/  I2FP.F32.U32 R0, UR10 ;  /* 0x0000000a00007c45 */ /* 0x002fca0008201000 */
[----:B------:R-:W-:Y:S01]  /*0870*/  FMUL R5, R0, UR4 ;  /* 0x0000000400057c20 */ /* 0x000fe20008400000 */
[----:B--2---:R-:W-:Y:S01]  /*0880*/  ISETP.NE.AND P0, PT, R7, RZ, PT ;  /* 0x000000ff0700720c */ /* 0x004fe20003f05270 */
[----:B------:R-:W-:Y:S01]  /*0890*/  ULDC UR4, c[0x0][0x154] ;  /* 0x0000550000047ab9 */ /* 0x000fe20000000800 */
[----:B-----5:R-:W-:-:S03]  /*08a0*/  I2FP.F32.U32 R7, R2 ;  /* 0x0000000200077245 */ /* 0x020fc60000201000 */
[----:B------:R-:W1:Y:S02]  /*08b0*/  F2I.U32.TRUNC.NTZ R5, R5 ;  /* 0x0000000500057305 */ /* 0x000e64000020f000 */
[----:B------:R-:W-:Y:S01]  /*08c0*/  FMUL R10, R7, UR4 ;  /* 0x00000004070a7c20 */ /* 0x000fe20008400000 */
[----:B-1----:R-:W-:-:S04]  /*08d0*/  IMAD.MOV R9, RZ, RZ, -R5 ;  /* 0x000000ffff097224 */ /* 0x002fc800078e0a05 */
[----:B---3--:R-:W-:Y:S01]  /*08e0*/  IMAD R0, R6, R9, UR10 ;  /* 0x0000000a06007e24 */ /* 0x008fe2000f8e0209 */
[----:B------:R-:W-:Y:S06]  /*08f0*/  @P0 BRA `(.L_x_8) ;  /* 0x0000000000580947 */ /* 0x000fec0003800000 */
[----:B------:R-:W1:Y:S01]  /*0900*/  S2UR UR5, SR_CgaCtaId ;  /* 0x00000000000579c3 */ /* 0x000e620000008800 */
[----:B------:R-:W-:Y:S01]  /*0910*/  UMOV UR4, 0x400 ;  /* 0x0000040000047882 */ /* 0x000fe20000000000 */
[----:B------:R-:W-:Y:S01]  /*0920*/  UMOV UR6, 0x20 ;  /* 0x0000002000067882 */ /* 0x000fe20000000000 */
[----:B------:R-:W-:Y:S01]  /*0930*/  UMOV UR7, 0x100 ;  /* 0x0000010000077882 */ /* 0x000fe20000000000 */
[----:B------:R-:W-:Y:S01]  /*0940*/  ELECT P0, URZ, PT ;  /* 0x00000000003f782f */ /* 0x000fe20003800000 */
[----:B-1----:R-:W-:Y:S02]  /*0950*/  ULEA UR8, UR5, UR4, 0x18 ;  /* 0x0000000405087291 */ /* 0x002fe4000f8ec03f */
[----:B------:R-:W-:-:S04]  /*0960*/  UIADD3 UR4, -UR6, 0x100000, URZ ;  /* 0x0010000006047890 */ /* 0x000fc8000fffe13f */
[----:B------:R-:W-:Y:S02]  /*0970*/  USHF.L.U32 UR5, UR4, 0xb, URZ ;  /* 0x0000000b04057899 */ /* 0x000fe4000800063f */
[----:B------:R-:W-:Y:S02]  /*0980*/  USHF.L.U32 UR4, UR4, 0x1, URZ ;  /* 0x0000000104047899 */ /* 0x000fe4000800063f */
[----:B------:R-:W-:-:S04]  /*0990*/  UIADD3 UR6, -UR7, 0x100000, URZ ;  /* 0x0010000007067890 */ /* 0x000fc8000fffe13f */
[----:B------:R-:W-:Y:S02]  /*09a0*/  USHF.L.U32 UR7, UR6, 0xb, URZ ;  /* 0x0000000b06077899 */ /* 0x000fe4000800063f */
[----:B------:R-:W-:Y:S01]  /*09b0*/  USHF.L.U32 UR6, UR6, 0x1, URZ ;  /* 0x0000000106067899 */ /* 0x000fe2000800063f */
[----:B------:R-:W1:Y:S03]  /*09c0*/  FENCE.VIEW.ASYNC.S ;  /* 0x00000000000073c6 */ /* 0x000e660000000000 */
[----:B-1----:R1:W2:Y:S08]  /*09d0*/  SYNCS.EXCH.64 URZ, [UR8+0x80], UR4 ;  /* 0x00008004083f75b2 */ /* 0x0022b00008000100 */
[----:B------:R1:W3:Y:S01]  /*09e0*/  SYNCS.EXCH.64 URZ, [UR8+0xa0], UR6 ;  /* 0x0000a006083f75b2 */ /* 0x0002e20008000100 */
[----:B------:R1:W1:Y:S01]  /*09f0*/  SYNCS.EXCH.64 URZ, [UR8+0x88], UR4 ;  /* 0x00008804083f75b2 */ /* 0x0002620008000100 */
[----:B------:R1:W1:Y:S01]  /*0a00*/  SYNCS.EXCH.64 URZ, [UR8+0xa8], UR6 ;  /* 0x0000a806083f75b2 */ /* 0x0002620008000100 */
[----:B------:R1:W1:Y:S01]  /*0a10*/  SYNCS.EXCH.64 URZ, [UR8+0x90], UR4 ;  /* 0x00009004083f75b2 */ /* 0x0002620008000100 */
[----:B------:R1:W1:Y:S01]  /*0a20*/  SYNCS.EXCH.64 URZ, [UR8+0xb0], UR6 ;  /* 0x0000b006083f75b2 */ /* 0x0002620008000100 */
[----:B------:R1:W1:Y:S01]  /*0a30*/  SYNCS.EXCH.64 URZ, [UR8+0x98], UR4 ;  /* 0x00009804083f75b2 */ /* 0x0002620008000100 */
[----:B------:R1:W1:Y:S01]  /*0a40*/  SYNCS.EXCH.64 URZ, [UR8+0xb8], UR6 ;  /* 0x0000b806083f75b2 */ /* 0x0002620008000100 */
[----:B------:R-:W-:Y:S01]  /*0a50*/  NOP ;  /* 0x0000000000007918 */ /* 0x000fe20000000000 */
.L_x_8:
[----:B------:R-:W-:Y:S01]  /*0a60*/  SHF.R.S32.HI R5, RZ, 0x1f, R8 ;  /* 0x0000001fff057819 */ /* 0x000fe20000011408 */
[----:B------:R-:W5:Y:S01]  /*0a70*/  SHFL.IDX PT, R4, R4, RZ, 0x1f ;  /* 0x00001fff04047589 */ /* 0x000f6200000e0000 */
[----:B------:R-:W-:Y:S01]  /*0a80*/  ELECT P0, URZ, PT ;  /* 0x00000000003f782f */ /* 0x000fe20003800000 */
[----:B------:R-:W4:Y:S01]  /*0a90*/  LDC R11, c[0x0][0x148] ;  /* 0x00005200ff0b7b82 */ /* 0x000f220000000800 */
[----:B------:R-:W-:Y:S01]  /*0aa0*/  LEA.HI R5, R5, R8, RZ, 0x7 ;  /* 0x0000000805057211 */ /* 0x000fe200078f38ff */
[----:B------:R-:W2:Y:S01]  /*0ab0*/  F2I.U32.TRUNC.NTZ R10, R10 ;  /* 0x0000000a000a7305 */ /* 0x000ea2000020f000 */
[----:B-1----:R-:W-:Y:S01]  /*0ac0*/  UMOV UR4, 0x20 ;  /* 0x0000002000047882 */ /* 0x002fe20000000000 */
[----:B------:R-:W-:Y:S01]  /*0ad0*/  NOP ;  /* 0x0000000000007918 */ /* 0x000fe20000000000 */
[----:B------:R-:W-:-:S04]  /*0ae0*/  LOP3.LUT R5, R5, 0xffffff80, RZ, 0xc0, !PT ;  /* 0xffffff8005057812 */ /* 0x000fc800078ec0ff */
[----:B------:R-:W-:Y:S02]  /*0af0*/  IADD3 R5, -R5, R8, RZ ;  /* 0x0000000805057210 */ /* 0x000fe40007ffe1ff */
[----:B------:R-:W-:Y:S02]  /*0b00*/  SHF.R.S32.HI R8, RZ, 0x1f, R3 ;  /* 0x0000001fff087819 */ /* 0x000fe40000011403 */
[----:B------:R-:W-:Y:S02]  /*0b10*/  SHF.R.S32.HI R6, RZ, 0x1f, R5 ;  /* 0x0000001fff067819 */ /* 0x000fe40000011405 */
[----:B------:R-:W-:Y:S02]  /*0b20*/  LEA.HI R8, R8, R3, RZ, 0x2 ;  /* 0x0000000308087211 */ /* 0x000fe400078f10ff */
[----:B------:R-:W-:Y:S02]  /*0b30*/  LEA.HI R6, R6, R5, RZ, 0x3 ;  /* 0x0000000506067211 */ /* 0x000fe400078f18ff */
[----:B------:R-:W-:-:S02]  /*0b40*/  LOP3.LUT R8, R8, 0x3ffffffc, RZ, 0xc0, !PT ;  /* 0x3ffffffc08087812 */ /* 0x000fc400078ec0ff */
[--C-:B------:R-:W-:Y:S02]  /*0b50*/  SHF.R.S32.HI R7, RZ, 0x3, R6.reuse ;  /* 0x00000003ff077819 */ /* 0x100fe40000011406 */
[----:B------:R-:W-:Y:S01]  /*0b60*/  SHF.R.S32.HI R6, RZ, 0x1f, R6 ;  /* 0x0000001fff067819 */ /* 0x000fe20000011406 */
[----:B------:R-:W-:Y:S01]  /*0b70*/  IMAD.IADD R9, R3, 0x1, -R8 ;  /* 0x0000000103097824 */ /* 0x000fe200078e0a08 */
[----:B-----5:R-:W-:Y:S01]  /*0b80*/  ISETP.NE.OR P0, PT, R4, RZ, !P0 ;  /* 0x000000ff0400720c */ /* 0x020fe20004705670 */
[----:B------:R-:W1:Y:S01]  /*0b90*/  LDC R8, c[0x0][0x140] ;  /* 0x00005000ff087b82 */ /* 0x000e620000000800 */
[----:B------:R-:W-:Y:S02]  /*0ba0*/  LEA.HI R6, R6, R7, RZ, 0x2 ;  /* 0x0000000706067211 */ /* 0x000fe400078f10ff */
[----:B--2---:R-:W-:Y:S02]  /*0bb0*/  IADD3 R12, -R10, RZ, RZ ;  /* 0x000000ff0a0c7210 */ /* 0x004fe40007ffe1ff */
[----:B------:R-:W-:-:S04]  /*0bc0*/  LOP3.LUT R6, R6, 0xfffffffc, RZ, 0xc0, !PT ;  /* 0xfffffffc06067812 */ /* 0x000fc800078ec0ff */
[----:B------:R-:W-:-:S03]  /*0bd0*/  IADD3 R6, R7, -R6, RZ ;  /* 0x8000000607067210 */ /* 0x000fc60007ffe0ff */
[----:B------:R-:W-:Y:S01]  /*0be0*/  VOTEU.ALL UP1, P0 ;  /* 0x00000000003f7886 */ /* 0x000fe20000020000 */
[----:B------:R-:W-:Y:S01]  /*0bf0*/  VOTEU.ALL UP2, P0 ;  /* 0x00000000003f7886 */ /* 0x000fe20000040000 */
[----:B------:R-:W-:-:S03]  /*0c00*/  IMAD R6, R9, 0x4, R6 ;  /* 0x0000000409067824 */ /* 0x000fc600078e0206 */
[----:B------:R-:W2:Y:S01]  /*0c10*/  @!UP1 S2UR UR7, SR_CgaCtaId ;  /* 0x00000000000799c3 */ /* 0x000ea20000008800 */
[----:B------:R-:W-:Y:S01]  /*0c20*/  @!UP1 UMOV UR6, 0x400 ;  /* 0x0000040000069882 */ /* 0x000fe20000000000 */
[----:B------:R-:W-:Y:S01]  /*0c30*/  LEA.HI R4, R6, R6, RZ, 0x1 ;  /* 0x0000000606047211 */ /* 0x000fe200078f08ff */
[----:B------:R-:W-:-:S04]  /*0c40*/  @!UP1 UIADD3 UR4, -UR4, 0x100000, URZ ;  /* 0x0010000004049890 */ /* 0x000fc8000fffe13f */
[----:B------:R-:W-:Y:S02]  /*0c50*/  @!UP1 USHF.L.U32 UR5, UR4, 0xb, URZ ;  /* 0x0000000b04059899 */ /* 0x000fe4000800063f */
[----:B------:R-:W-:Y:S01]  /*0c60*/  @!UP1 USHF.L.U32 UR4, UR4, 0x1, URZ ;  /* 0x0000000104049899 */ /* 0x000fe2000800063f */
[----:B------:R-:W-:Y:S02]  /*0c70*/  LOP3.LUT R7, R4, 0xfffffffe, RZ, 0xc0, !PT ;  /* 0xfffffffe04077812 */ /* 0x000fe400078ec0ff */
[----:B-1----:R-:W-:Y:S02]  /*0c80*/  ISETP.EQ.U32.AND P4, PT, R8, 0x1, PT ;  /* 0x000000010800780c */ /* 0x002fe40003f82070 */
[----:B------:R-:W-:-:S04]  /*0c90*/  IADD3 R7, R6, -R7, RZ ;  /* 0x8000000706077210 */ /* 0x000fc80007ffe0ff */
[----:B------:R-:W-:Y:S01]  /*0ca0*/  ISETP.NE.AND P2, PT, R7, R0, PT ;  /* 0x000000000700720c */ /* 0x000fe20003f45270 */
[----:B------:R-:W-:-:S05]  /*0cb0*/  IMAD.SHL.U32 R7, R6, 0x4, RZ ;  /* 0x0000000406077824 */ /* 0x000fca00078e00ff */
[----:B------:R-:W-:Y:S01]  /*0cc0*/  LOP3.LUT R13, R6, 0xc, R7, 0x78, !PT ;  /* 0x0000000c060d7812 */ /* 0x000fe200078e7807 */
[----:B----4-:R-:W-:Y:S01]  /*0cd0*/  IMAD R7, R11, R12, R2 ;  /* 0x0000000c0b077224 */ /* 0x010fe200078e0202 */
[----:B--2---:R-:W-:-:S03]  /*0ce0*/  @!UP1 ULEA UR6, UR7, UR6, 0x18 ;  /* 0x0000000607069291 */ /* 0x004fc6000f8ec03f */
[----:B------:R1:W-:Y:S01]  /*0cf0*/  STL [R1+0xc0], R13 ;  /* 0x0000c00d01007387 */ /* 0x0003e20000100800 */
[----:B------:R-:W-:Y:S01]  /*0d00*/  VOTEU.ALL UP1, P0 ;  /* 0x00000000003f7886 */ /* 0x000fe20000020000 */
[----:B------:R-:W-:Y:S02]  /*0d10*/  @P2 LEA.HI R4, R13, R13, RZ, 0x1 ;  /* 0x0000000d0d042211 */ /* 0x000fe400078f08ff */
[----:B------:R-:W-:Y:S02]  /*0d20*/  LOP3.LUT P0, RZ, R5, 0x7, RZ, 0xc0, !PT ;  /* 0x0000000705ff7812 */ /* 0x000fe4000780c0ff */
[----:B------:R-:W-:Y:S02]  /*0d30*/  @P2 SHF.R.S32.HI R4, RZ, 0x1, R4 ;  /* 0x00000001ff042819 */ /* 0x000fe40000011404 */
[----:B------:R-:W-:Y:S02]  /*0d40*/  ISETP.LT.U32.AND P0, PT, R13, 0x2, !P0 ;  /* 0x000000020d00780c */ /* 0x000fe40004701070 */
[----:B------:R-:W-:Y:S01]  /*0d50*/  @P2 ISETP.NE.AND P3, PT, R4, R7, PT ;  /* 0x000000070400220c */ /* 0x000fe20003f65270 */
[----:B------:R-:W-:Y:S01]  /*0d60*/  IMAD.MOV.U32 R4, RZ, RZ, 0x1 ;  /* 0x00000001ff047424 */ /* 0x000fe200078e00ff */
[----:B------:R-:W-:Y:S01]  /*0d70*/  SEL R5, RZ, 0x1, !P0 ;  /* 0x00000001ff057807 */ /* 0x000fe20004000000 */
[----:B------:R-:W2:Y:S02]  /*0d80*/  FENCE.VIEW.ASYNC.S ;  /* 0x00000000000073c6 */ /* 0x000ea40000000000 */
[----:B--2---:R1:W2:Y:S01]  /*0d90*/  @!UP1 SYNCS.EXCH.64 URZ, [UR6+0xc0], UR4 ;  /* 0x0000c004063f95b2 */ /* 0x0042a20008000100 */
[----:B------:R-:W-:-:S04]  /*0da0*/  @P2 SEL R4, RZ, 0x1, P3 ;  /* 0x00000001ff042807 */ /* 0x000fc80001800000 */
[----:B------:R-:W-:-:S05]  /*0db0*/  LOP3.LUT R4, R4, R5, RZ, 0xc0, !PT ;  /* 0x0000000504047212 */ /* 0x000fca00078ec0ff */
[----:B------:R1:W-:Y:S01]  /*0dc0*/  STL [R1+0xbc], R4 ;  /* 0x0000bc0401007387 */ /* 0x0003e20000100800 */
[----:B------:R1:W4:Y:S01]  /*0dd0*/  @!UP2 SYNCS.EXCH.64 URZ, [UR6+0xc8], UR4 ;  /* 0x0000c804063fa5b2 */ /* 0x0003220008000100 */
[----:B------:R-:W-:Y:S01]  /*0de0*/  NOP ;  /* 0x0000000000007918 */ /* 0x000fe20000000000 */
[----:B------:R-:W-:Y:S05]  /*0df0*/  @!P4 BRA `(.L_x_9) ;  /* 0x000000000008c947 */ /* 0x000fea0003800000 */
[----:B--234-:R-:W-:Y:S01]  /*0e00*/  UCGABAR_ARV ;  /* 0x00000000000079c7 */ /* 0x01cfe20008000000 */
[----:B------:R-:W-:Y:S05]  /*0e10*/  BRA `(.L_x_10) ;  /* 0x0000000000047947 */ /* 0x000fea0003800000 */
.L_x_9:
[----:B--234-:R-:W-:Y:S01]  /*0e20*/  NOP ;  /* 0x0000000000007918 */ /* 0x01cfe20000000000 */
.L_x_10:
[----:B-1----:R-:W1:Y:S01]  /*0e30*/  LDC R4, c[0x0][0x904] ;  /* 0x00024100ff047b82 */ /* 0x002e620000000800 */
[----:B------:R-:W-:Y:S02]  /*0e40*/  MOV R5, RZ ;  /* 0x000000ff00057202 */ /* 0x000fe40000000f00 */
[----:B-1----:R-:W-:Y:S02]  /*0e50*/  ISETP.NE.AND P2, PT, R4, 0x1, PT ;  /* 0x000000010400780c */ /* 0x002fe40003f45270 */
[----:B------:R-:W-:-:S11]  /*0e60*/  MOV R4, UR10 ;  /* 0x0000000a00047c02 */ /* 0x000fd60008000f00 */
[----:B------:R-:W1:Y:S01]  /*0e70*/  @P2 LDC R7, c[0x0][0x10] ;  /* 0x00000400ff072b82 */ /* 0x000e620000000800 */
[----:B------:R-:W-:Y:S02]  /*0e80*/  @P2 IMAD.MOV.U32 R3, RZ, RZ, RZ ;  /* 0x000000ffff032224 */ /* 0x000fe400078e00ff */
[----:B------:R-:W-:-:S05]  /*0e90*/  @P2 IMAD.MOV.U32 R13, RZ, RZ, RZ ;  /* 0x000000ffff0d2224 */ /* 0x000fca00078e00ff */
[----:B------:R-:W2:Y:S01]  /*0ea0*/  @!P2 LDC R9, c[0x0][0xc] ;  /* 0x00000300ff09ab82 */ /* 0x000ea20000000800 */
[----:B------:R-:W-:Y:S01]  /*0eb0*/  ULDC UR4, c[0x0][0xc] ;  /* 0x0000030000047ab9 */ /* 0x000fe20000000800 */
[----:B------:R-:W-:Y:S01]  /*0ec0*/  ULDC UR5, c[0x0][0x10] ;  /* 0x0000040000057ab9 */ /* 0x000fe20000000800 */
[----:B------:R-:W-:Y:S01]  /*0ed0*/  ULDC UR6, c[0x0][0x14] ;  /* 0x0000050000067ab9 */ /* 0x000fe20000000800 */
[----:B------:R-:W-:-:S04]  /*0ee0*/  UIMAD.WIDE.U32 UR4, UR4, UR5, URZ ;  /* 0x00000005040472a5 */ /* 0x000fc8000f8e003f */
[----:B------:R-:W-:Y:S02]  /*0ef0*/  UIMAD.WIDE.U32 UR56, UR4, UR6, URZ ;  /* 0x00000006043872a5 */ /* 0x000fe4000f8e003f */
[----:B------:R-:W-:-:S04]  /*0f00*/  UIMAD UR38, UR5, UR6, URZ ;  /* 0x00000006052672a4 */ /* 0x000fc8000f8e023f */
[----:B------:R-:W-:Y:S01]  /*0f10*/  UIADD3 UR38, UR57, UR38, URZ ;  /* 0x0000002639267290 */ /* 0x000fe2000fffe03f */
[----:B-1----:R-:W-:-:S04]  /*0f20*/  @P2 IMAD.WIDE.U32 R6, R7, UR10, R2 ;  /* 0x0000000a07062c25 */ /* 0x002fc8000f8e0002 */
[----:B------:R-:W-:Y:S01]  /*0f30*/  @P2 IMAD.IADD R23, R7, 0x1, R13 ;  /* 0x0000000107172824 */ /* 0x000fe200078e020d */
[----:B------:R-:W-:Y:S01]  /*0f40*/  @P2 MOV R19, R6 ;  /* 0x0000000600132202 */ /* 0x000fe20000000f00 */
[----:B--2---:R-:W-:-:S04]  /*0f50*/  @!P2 IMAD.WIDE.U32 R4, R2, R9, R4 ;  /* 0x000000090204a225 */ /* 0x004fc800078e0004 */
[----:B------:R-:W-:Y:S01]  /*0f60*/  @!P2 IMAD.MOV.U32 R23, RZ, RZ, R5 ;  /* 0x000000ffff17a224 */ /* 0x000fe200078e0005 */
[----:B------:R-:W-:-:S05]  /*0f70*/  @!P2 MOV R19, R4 ;  /* 0x000000040013a202 */ /* 0x000fca0000000f00 */
[----:B------:R1:W-:Y:S04]  /*0f80*/  STL [R1+0xc4], R19 ;  /* 0x0000c41301007387 */ /* 0x0003e80000100800 */
[----:B------:R1:W-:Y:S01]  /*0f90*/  STL [R1+0xc8], R23 ;  /* 0x0000c81701007387 */ /* 0x0003e20000100800 */
[----:B------:R-:W-:Y:S05]  /*0fa0*/  @!P4 BRA `(.L_x_11) ;  /* 0x00000000000cc947 */ /* 0x000fea0003800000 */
[----:B------:R-:W-:Y:S01]  /*0fb0*/  UCGABAR_WAIT ;  /* 0x0000000000007dc7 */ /* 0x000fe20008000000 */
[----:B------:R-:W-:Y:S01]  /*0fc0*/  CCTL.IVALL ;  /* 0x00000000ff00798f */ /* 0x000fe20002000000 */
[----:B------:R-:W-:Y:S05]  /*0fd0*/  BRA `(.L_x_12) ;  /* 0x0000000000047947 */ /* 0x000fea0003800000 */
.L_x_11:
[----:B------:R-:W-:Y:S06]  /*0fe0*/  BAR.SYNC.DEFER_BLOCKING 0x0 ;  /* 0x0000000000007b1d */ /* 0x000fec0000010000 */
.L_x_12:
[----:B------:R-:W-:Y:S01]  /*0ff0*/  PLOP3.LUT P0, PT, PT, PT, UP0, 0x80, 0x0 ;  /* 0x000000000000781c */ /* 0x000fe20003f0f008 */
[----:B------:R-:W2:-:S12]  /*1000*/  S2UR UR37, SR_CgaCtaId ;  /* 0x00000000002579c3 */ /* 0x000e980000008800 */
[----:B------:R-:W-:Y:S05]  /*1010*/  @!P0 BRA `(.L_x_13) ;  /* 0x000000a8006c8947 */ /* 0x000fea0003800000 */
[----:B------:R-:W-:-:S06]  /*1020*/  UISETP.GT.U32.AND UP0, UPT, UR9, 0x1, UPT ;  /* 0x000000010900788c */ /* 0x000fcc000bf04070 */
[----:B------:R-:W-:-:S13]  /*1030*/  PLOP3.LUT P0, PT, PT, PT, UP0, 0x80, 0x0 ;  /* 0x000000000000781c */ /* 0x000fda0003f0f008 */
[----:B--2---:R-:W-:Y:S05]  /*1040*/  @P0 EXIT ;  /* 0x000000000000094d */ /* 0x004fea0003800000 */
[----:B------:R-:W-:Y:S01]  /*1050*/  PRMT R6, RZ, 0x7610, R6 ;  /* 0x00007610ff067816 */ /* 0x000fe20000000006 */
[----:B------:R-:W-:Y:S01]  /*1060*/  ULDC.64 UR4, c[0x0][0x8f8] ;  /* 0x00023e0000047ab9 */ /* 0x000fe20000000a00 */
[----:B------:R-:W-:Y:S01]  /*1070*/  UMOV UR45, 0xffffffff ;  /* 0xffffffff002d7882 */ /* 0x000fe20000000000 */
[----:B------:R-:W-:Y:S01]  /*1080*/  ISETP.GE.U32.AND P0, PT, R19, UR4, PT ;  /* 0x0000000413007c0c */ /* 0x000fe2000bf06070 */
[----:B------:R-:W-:Y:S01]  /*1090*/  UMOV UR47, 0xffffffff ;  /* 0xffffffff002f7882 */ /* 0x000fe20000000000 */
[----:B------:R2:W-:Y:S01]  /*10a0*/  STL.S16 [R1+0xcc], R6 ;  /* 0x0000cc0601007387 */ /* 0x0005e20000100600 */
[----:B------:R-:W-:Y:S02]  /*10b0*/  MOV R4, 0xffffffff ;  /* 0xffffffff00047802 */ /* 0x000fe40000000f00 */
[----:B------:R-:W-:Y:S02]  /*10c0*/  ISETP.GE.U32.AND.EX P0, PT, R23, UR5, PT, P0 ;  /* 0x0000000517007c0c */ /* 0x000fe4000bf06100 */
[----:B------:R-:W-:-:S11]  /*10d0*/  PRMT R5, RZ, 0x7610, R5 ;  /* 0x00007610ff057816 */ /* 0x000fd60000000005 */
[----:B--2---:R-:W-:Y:S05]  /*10e0*/  @P0 BRA `(.L_x_14) ;  /* 0x0000000400340947 */ /* 0x004fea0003800000 */
[----:B------:R-:W2:Y:S01]  /*10f0*/  LDC.64 R14, c[0x0][0x8d0] ;  /* 0x00023400ff0e7b82 */ /* 0x000ea20000000a00 */
[----:B------:R-:W-:Y:S01]  /*1100*/  IMAD.MOV.U32 R4, RZ, RZ, R19 ;  /* 0x000000ffff047224 */ /* 0x000fe200078e0013 */
[----:B------:R-:W-:-:S06]  /*1110*/  MOV R5, R23 ;  /* 0x0000001700057202 */ /* 0x000fcc0000000f00 */
[----:B------:R-:W3:Y:S08]  /*1120*/  LDC R10, c[0x0][0x8d8] ;  /* 0x00023600ff0a7b82 */ /* 0x000ef00000000800 */
[----:B------:R-:W4:Y:S01]  /*1130*/  LDC.64 R16, c[0x0][0x8c8] ;  /* 0x00023200ff107b82 */ /* 0x000f220000000a00 */
[----:B--2---:R-:W-:-:S04]  /*1140*/  ISETP.NE.U32.AND P0, PT, R14, RZ, PT ;  /* 0x000000ff0e00720c */ /* 0x004fc80003f05070 */
[----:B------:R-:W-:-:S13]  /*1150*/  ISETP.NE.AND.EX P0, PT, R15, RZ, PT, P0 ;  /* 0x000000ff0f00720c */ /* 0x000fda0003f05300 */
[----:B---34-:R-:W-:Y:S05]  /*1160*/  @!P0 BRA `(.L_x_15) ;  /* 0x0000000000288947 */ /* 0x018fea0003800000 */
[----:B------:R-:W2:Y:S02]  /*1170*/  LDC R9, c[0x0][0x8dc] ;  /* 0x00023700ff097b82 */ /* 0x000ea40000000800 */
[----:B--2---:R-:W-:-:S05]  /*1180*/  IADD3 R9, P0, R19, R9, RZ ;  /* 0x0000000913097210 */ /* 0x004fca0007f1e0ff */
[----:B------:R-:W-:-:S04]  /*1190*/  IMAD.X R13, RZ, RZ, R23, P0 ;  /* 0x000000ffff0d7224 */ /* 0x000fc800000e0617 */
[----:B------:R-:W-:-:S04]  /*11a0*/  IMAD.WIDE.U32 R4, R13, R14, RZ ;  /* 0x0000000e0d047225 */ /* 0x000fc800078e00ff */
[----:B------:R-:W-:-:S04]  /*11b0*/  IMAD.WIDE.U32 R6, P0, R9, R15, R4 ;  /* 0x0000000f09067225 */ /* 0x000fc80007800004 */
[----:B------:R-:W-:Y:S01]  /*11c0*/  IMAD.WIDE.U32 R4, R9, R14, RZ ;  /* 0x0000000e09047225 */ /* 0x000fe200078e00ff */
[----:B------:R-:W-:-:S03]  /*11d0*/  IADD3.X R9, RZ, RZ, RZ, P0, !PT ;  /* 0x000000ffff097210 */ /* 0x000fc600007fe4ff */
[----:B------:R-:W-:Y:S01]  /*11e0*/  IMAD.MOV.U32 R8, RZ, RZ, R7 ;  /* 0x000000ffff087224 */ /* 0x000fe200078e0007 */
[----:B------:R-:W-:-:S05]  /*11f0*/  IADD3 RZ, P0, R5, R6, RZ ;  /* 0x0000000605ff7210 */ /* 0x000fca0007f1e0ff */
[----:B------:R-:W-:-:S08]  /*1200*/  IMAD.WIDE.U32.X R4, R13, R15, R8, P0 ;  /* 0x0000000f0d047225 */ /* 0x000fd000000e0408 */
.L_x_15:
[----:B------:R-:W2:Y:S01]  /*1210*/  LDC.64 R20, c[0x0][0x8e8] ;  /* 0x00023a00ff147b82 */ /* 0x000ea20000000a00 */
[-C--:B------:R-:W-:Y:S01]  /*1220*/  SHF.R.U64 R22, R4, R10.reuse, R5 ;  /* 0x0000000a04167219 */ /* 0x080fe20000001205 */
[----:B------:R-:W-:Y:S01]  /*1230*/  IMAD.MOV.U32 R4, RZ, RZ, R19 ;  /* 0x000000ffff047224 */ /* 0x000fe200078e0013 */
[----:B------:R-:W-:Y:S01]  /*1240*/  SHF.R.U32.HI R3, RZ, R10, R5 ;  /* 0x0000000aff037219 */ /* 0x000fe20000011605 */
[----:B------:R-:W-:Y:S01]  /*1250*/  IMAD R11, R11, R12, R2 ;  /* 0x0000000c0b0b7224 */ /* 0x000fe200078e0202 */
[----:B------:R-:W-:Y:S02]  /*1260*/  IADD3 R7, P0, RZ, -R22, RZ ;  /* 0x80000016ff077210 */ /* 0x000fe40007f1e0ff */
[----:B------:R-:W-:Y:S01]  /*1270*/  MOV R5, R23 ;  /* 0x0000001700057202 */ /* 0x000fe20000000f00 */
[----:B------:R-:W3:Y:S01]  /*1280*/  LDC R8, c[0x0][0x8c0] ;  /* 0x00023000ff087b82 */ /* 0x000ee20000000800 */
[----:B------:R-:W-:Y:S01]  /*1290*/  IADD3.X R3, RZ, ~R3, RZ, P0, !PT ;  /* 0x80000003ff037210 */ /* 0x000fe200007fe4ff */
[----:B-1----:R-:W-:-:S02]  /*12a0*/  IMAD.MOV.U32 R23, RZ, RZ, 0x1 ;  /* 0x00000001ff177424 */ /* 0x002fc400078e00ff */
[----:B------:R-:W-:-:S04]  /*12b0*/  IMAD.WIDE.U32 R4, R7, R16, R4 ;  /* 0x0000001007047225 */ /* 0x000fc800078e0004 */
[----:B------:R-:W1:Y:S01]  /*12c0*/  LDC R14, c[0x0][0x8b0] ;  /* 0x00022c00ff0e7b82 */ /* 0x000e620000000800 */
[----:B------:R-:W-:-:S04]  /*12d0*/  IMAD R6, R3, R16, RZ ;  /* 0x0000001003067224 */ /* 0x000fc800078e02ff */
[----:B------:R-:W-:-:S03]  /*12e0*/  IMAD R3, R7, R17, R6 ;  /* 0x0000001107037224 */ /* 0x000fc600078e0206 */
[----:B------:R-:W4:Y:S01]  /*12f0*/  LDC R18, c[0x0][0x900] ;  /* 0x00024000ff127b82 */ /* 0x000f220000000800 */
[----:B------:R-:W-:Y:S01]  /*1300*/  IMAD.IADD R3, R5, 0x1, R3 ;  /* 0x0000000105037824 */ /* 0x000fe200078e0203 */
[----:B--2---:R-:W-:Y:S02]  /*1310*/  ISETP.NE.U32.AND P0, PT, R20, RZ, PT ;  /* 0x000000ff1400720c */ /* 0x004fe40003f05070 */
[----:B------:R-:W-:Y:S02]  /*1320*/  MOV R5, 0xffffffff ;  /* 0xffffffff00057802 */ /* 0x000fe40000000f00 */
[----:B------:R-:W-:Y:S02]  /*1330*/  ISETP.NE.AND.EX P0, PT, R21, RZ, PT, P0 ;  /* 0x000000ff1500720c */ /* 0x000fe40003f05300 */
[----:B------:R-:W2:Y:S01]  /*1340*/  LDC R13, c[0x0][0x8a8] ;  /* 0x00022a00ff0d7b82 */ /* 0x000ea20000000800 */
[-CC-:B---3--:R-:W-:Y:S02]  /*1350*/  SHF.R.U64 R10, R4, R8.reuse, R3.reuse ;  /* 0x00000008040a7219 */ /* 0x188fe40000001203 */
[----:B------:R-:W-:-:S05]  /*1360*/  SHF.R.U32.HI R3, RZ, R8, R3 ;  /* 0x00000008ff037219 */ /* 0x000fca0000011603 */
[----:B------:R-:W3:Y:S01]  /*1370*/  LDC R15, c[0x0][0x8f0] ;  /* 0x00023c00ff0f7b82 */ /* 0x000ee20000000800 */
[-CC-:B-1----:R-:W-:Y:S02]  /*1380*/  SHF.R.U64 R19, R10, R14.reuse, R3.reuse ;  /* 0x0000000e0a137219 */ /* 0x182fe40000001203 */
[----:B------:R-:W-:-:S05]  /*1390*/  SHF.R.U32.HI R3, RZ, R14, R3 ;  /* 0x0000000eff037219 */ /* 0x000fca0000011603 */
[----:B------:R-:W1:Y:S01]  /*13a0*/  LDC R17, c[0x0][0x8e0] ;  /* 0x00023800ff117b82 */ /* 0x000e620000000800 */
[-C--:B----4-:R-:W-:Y:S02]  /*13b0*/  SHF.L.U32 R2, R5, R18.reuse, RZ ;  /* 0x0000001205027219 */ /* 0x090fe400000006ff */
[--C-:B------:R-:W-:Y:S02]  /*13c0*/  SHF.R.U64 R12, R19, R18, R3.reuse ;  /* 0x00000012130c7219 */ /* 0x100fe40000001203 */
[----:B------:R-:W-:Y:S02]  /*13d0*/  LOP3.LUT R8, RZ, R2, RZ, 0x33, !PT ;  /* 0x00000002ff087212 */ /* 0x000fe400078e33ff */
[----:B------:R-:W-:Y:S01]  /*13e0*/  SHF.R.U32.HI R3, RZ, R18, R3 ;  /* 0x00000012ff037219 */ /* 0x000fe20000011603 */
[----:B------:R-:W4:Y:S01]  /*13f0*/  LDC R16, c[0x0][0x8b8] ;  /* 0x00022e00ff107b82 */ /* 0x000f220000000800 */
[----:B------:R-:W-:Y:S01]  /*1400*/  MOV R2, R12 ;  /* 0x0000000c00027202 */ /* 0x000fe20000000f00 */
[----:B------:R-:W-:Y:S06]  /*1410*/  @!P0 BRA `(.L_x_16) ;  /* 0x0000000000288947 */ /* 0x000fec0003800000 */
[----:B------:R-:W5:Y:S02]  /*1420*/  LDC R7, c[0x0][0x8f4] ;  /* 0x00023d00ff077b82 */ /* 0x000f640000000800 */
[----:B-----5:R-:W-:-:S05]  /*1430*/  IADD3 R7, P0, R12, R7, RZ ;  /* 0x000000070c077210 */ /* 0x020fca0007f1e0ff */
        /* <DEDUP_REMOVED lines=8> */
.L_x_16:
[----:B---3--:R-:W-:Y:S02]  /*14c0*/  SHF.R.U64 R4, R2, R15, R3 ;  /* 0x0000000f02047219 */ /* 0x008fe40000001203 */
[----:B------:R-:W-:Y:S02]  /*14d0*/  SHF.L.U32 R2, R23, R18, RZ ;  /* 0x0000001217027219 */ /* 0x000fe400000006ff */
[----:B------:R-:W-:Y:S01]  /*14e0*/  LOP3.LUT R3, R19, R8, RZ, 0xc0, !PT ;  /* 0x0000000813037212 */ /* 0x000fe200078ec0ff */
[----:B------:R-:W-:Y:S01]  /*14f0*/  IMAD.MOV R6, RZ, RZ, -R4 ;  /* 0x000000ffff067224 */ /* 0x000fe200078e0a04 */
[----:B--2---:R-:W-:Y:S02]  /*1500*/  IADD3 R5, R13, -0x1, RZ ;  /* 0xffffffff0d057810 */ /* 0x004fe40007ffe0ff */
[----:B------:R-:W-:Y:S01]  /*1510*/  SEL R0, R0, R11, !P2 ;  /* 0x0000000b00007207 */ /* 0x000fe20005000000 */
[----:B------:R-:W-:Y:S01]  /*1520*/  IMAD R3, R2, R4, R3 ;  /* 0x0000000402037224 */ /* 0x000fe200078e0203 */
[----:B------:R-:W-:Y:S01]  /*1530*/  LOP3.LUT R5, R10, R5, RZ, 0xc0, !PT ;  /* 0x000000050a057212 */ /* 0x000fe200078ec0ff */
[----:B-1----:R-:W-:Y:S01]  /*1540*/  IMAD R2, R6, R17, R12 ;  /* 0x0000001106027224 */ /* 0x002fe200078e020c */
[----:B------:R-:W-:Y:S01]  /*1550*/  R2UR UR47, R22 ;  /* 0x00000000162f72ca */ /* 0x000fe200000e0000 */
[----:B----4-:R-:W-:-:S02]  /*1560*/  IMAD R0, R3, R16, R0 ;  /* 0x0000001003007224 */ /* 0x010fc400078e0200 */
[----:B------:R-:W-:Y:S01]  /*1570*/  IMAD R3, R2, R13, R5 ;  /* 0x0000000d02037224 */ /* 0x000fe200078e0205 */
[----:B------:R-:W-:-:S04]  /*1580*/  MOV R5, 0x1 ;  /* 0x0000000100057802 */ /* 0x000fc80000000f00 */
[----:B------:R-:W-:Y:S02]  /*1590*/  SEL R2, R3, R0, !P2 ;  /* 0x0000000003027207 */ /* 0x000fe40005000000 */
[----:B------:R-:W-:Y:S02]  /*15a0*/  SEL R4, R0, R3, !P2 ;  /* 0x0000000300047207 */ /* 0x000fe40005000000 */
[----:B------:R-:W-:-:S15]  /*15b0*/  R2UR UR45, R2 ;  /* 0x00000000022d72ca */ /* 0x000fde00000e0000 */
.L_x_14:
[----:B------:R-:W-:-:S08]  /*15c0*/  NOP ;  /* 0x0000000000007918 */ /* 0x000fd00000000000 */
[----:B------:R-:W2:Y:S02]  /*15d0*/  USETMAXREG.TRY_ALLOC.CTAPOOL UP0, 0xe8 ;  /* 0x000000e8000079c8 */ /* 0x000ea40008000600 */
[----:B--2---:R-:W-:-:S13]  /*15e0*/  PLOP3.LUT P0, PT, PT, PT, UP0, 0x80, 0x0 ;  /* 0x000000000000781c */ /* 0x004fda0003f0f008 */
[----:B------:R-:W-:Y:S05]  /*15f0*/  @!P0 BRA `(.L_x_14) ;  /* 0xfffffffc00f08947 */ /* 0x000fea000383ffff */
[----:B------:R-:W-:Y:S02]  /*1600*/  ULDC.64 UR4, c[0x0][0x590] ;  /* 0x0001640000047ab9 */ /* 0x000fe40000000a00 */
[----:B------:R-:W-:-:S04]  /*1610*/  ISETP.NE.U32.AND P0, PT, RZ, UR4, PT ;  /* 0x00000004ff007c0c */ /* 0x000fc8000bf05070 */
[----:B------:R-:W-:-:S13]  /*1620*/  ISETP.NE.AND.EX P0, PT, RZ, UR5, PT, P0 ;  /* 0x00000005ff007c0c */ /* 0x000fda000bf05300 */
[----:B------:R-:W-:Y:S05]  /*1630*/  @P0 BRA `(.L_x_17) ;  /* 0x0000000000340947 */ /* 0x000fea0003800000 */
[----:B------:R-:W-:Y:S02]  /*1640*/  ULDC.64 UR4, c[0x0][0x588] ;  /* 0x0001620000047ab9 */ /* 0x000fe40000000a00 */
[----:B------:R-:W-:-:S04]  /*1650*/  ISETP.NE.U32.AND P0, PT, RZ, UR4, PT ;  /* 0x00000004ff007c0c */ /* 0x000fc8000bf05070 */
[----:B------:R-:W-:-:S13]  /*1660*/  ISETP.NE.AND.EX P0, PT, RZ, UR5, PT, P0 ;  /* 0x00000005ff007c0c */ /* 0x000fda000bf05300 */
[----:B------:R-:W-:Y:S05]  /*1670*/  @!P0 BRA `(.L_x_18) ;  /* 0x0000000000148947 */ /* 0x000fea0003800000 */
[----:B------:R-:W2:Y:S02]  /*1680*/  LDC.64 R16, c[0x0][0x588] ;  /* 0x00016200ff107b82 */ /* 0x000ea40000000a00 */
[----:B--2---:R2:W5:Y:S01]  /*1690*/  LDG.E R16, desc[UR58][R16.64] ;  /* 0x0000003a10107981 */ /* 0x004562000c1e1900 */
[----:B------:R-:W-:-:S05]  /*16a0*/  IMAD.MOV.U32 R0, RZ, RZ, 0x1 ;  /* 0x00000001ff007424 */ /* 0x000fca00078e00ff */
[----:B------:R2:W-:Y:S01]  /*16b0*/  STL.S16 [R1+0xcc], R0 ;  /* 0x0000cc0001007387 */ /* 0x0005e20000100600 */
[----:B------:R-:W-:Y:S05]  /*16c0*/  BRA `(.L_x_17) ;  /* 0x0000000000107947 */ /* 0x000fea0003800000 */
.L_x_18:
[----:B------:R-:W-:Y:S01]  /*16d0*/  MOV R0, 0x1 ;  /* 0x0000000100007802 */ /* 0x000fe20000000f00 */
[----:B------:R-:W-:Y:S02]  /*16e0*/  ULDC UR4, c[0x0][0x580] ;  /* 0x0001600000047ab9 */ /* 0x000fe40000000800 */
[----:B------:R-:W-:Y:S02]  /*16f0*/  IMAD.U32 R16, RZ, RZ, UR4 ;  /* 0x00000004ff107e24 */ /* 0x000fe4000f8e00ff */
[----:B------:R3:W-:Y:S05]  /*1700*/  STL.S16 [R1+0xcc], R0 ;  /* 0x0000cc0001007387 */ /* 0x0007ea0000100600 */
.L_x_17:
        /* <DEDUP_REMOVED lines=8> */
[----:B------:R-:W4:Y:S02]  /*1790*/  LDC.64 R2, c[0x0][0x5a8] ;  /* 0x00016a00ff027b82 */ /* 0x000f240000000a00 */
[----:B----4-:R4:W5:Y:S01]  /*17a0*/  LDG.E R2, desc[UR58][R2.64] ;  /* 0x0000003a02027981 */ /* 0x010962000c1e1900 */
[----:B------:R-:W-:Y:S05]  /*17b0*/  BRA `(.L_x_19) ;  /* 0x0000000000087947 */ /* 0x000fea0003800000 */
.L_x_20:
[----:B------:R-:W-:Y:S02]  /*17c0*/  ULDC UR4, c[0x0][0x5a0] ;  /* 0x0001680000047ab9 */ /* 0x000fe40000000800 */
[----:B------:R-:W-:-:S07]  /*17d0*/  MOV R2, UR4 ;  /* 0x0000000400027c02 */ /* 0x000fce0008000f00 */
.L_x_19:
[----:B------:R-:W-:-:S13]  /*17e0*/  LOP3.LUT P0, RZ, R5, 0xff, RZ, 0xc0, !PT ;  /* 0x000000ff05ff7812 */ /* 0x000fda000780c0ff */
[----:B------:R-:W-:Y:S05]  /*17f0*/  @!P0 EXIT ;  /* 0x000000000000894d */ /* 0x000fea0003800000 */
[----:B------:R1:W-:Y:S01]  /*1800*/  STL [R1+0xb8], RZ ;  /* 0x0000b8ff01007387 */ /* 0x0003e20000100800 */
[----:B------:R-:W-:Y:S01]  /*1810*/  ULDC UR4, c[0x0][0x28c] ;  /* 0x0000a30000047ab9 */ /* 0x000fe20000000800 */
[----:B------:R-:W-:Y:S02]  /*1820*/  ULOP3.LUT UR49, UR40, 0x1, URZ, 0xfc, !UPT ;  /* 0x0000000128317892 */ /* 0x000fe4000f8efc3f */
[----:B------:R1:W-:Y:S01]  /*1830*/  STL [R1+0xb4], RZ ;  /* 0x0000b4ff01007387 */ /* 0x0003e20000100800 */
[----:B------:R-:W-:Y:S02]  /*1840*/  UIADD3 UR4, UR4, 0x3f, URZ ;  /* 0x0000003f04047890 */ /* 0x000fe4000fffe03f */
[----:B------:R-:W-:Y:S02]  /*1850*/  ULOP3.LUT UR50, UR39, 0x1, URZ, 0xfc, !UPT ;  /* 0x0000000127327892 */ /* 0x000fe4000f8efc3f */
[----:B------:R-:W-:Y:S01]  /*1860*/  USHF.R.S32.HI UR5, URZ, 0x1f, UR4 ;  /* 0x0000001f3f057899 */ /* 0x000fe20008011404 */
[----:B------:R-:W-:Y:S01]  /*1870*/  ULDC.64 UR60, c[0x0][0x198] ;  /* 0x00006600003c7ab9 */ /* 0x000fe20000000a00 */
[----:B------:R-:W-:-:S02]  /*1880*/  UMOV UR36, URZ ;  /* 0x0000003f00247c82 */ /* 0x000fc40008000000 */
[----:B------:R-:W-:Y:S01]  /*1890*/  ULEA.HI UR5, UR5, UR4, URZ, 0x6 ;  /* 0x0000000405057291 */ /* 0x000fe2000f8f303f */
[----:B------:R-:W-:-:S03]  /*18a0*/  UMOV UR48, URZ ;  /* 0x0000003f00307c82 */ /* 0x000fc60008000000 */
[----:B-1----:R-:W-:-:S12]  /*18b0*/  USHF.R.S32.HI UR52, URZ, 0x6, UR5 ;  /* 0x000000063f347899 */ /* 0x002fd80008011405 */
.L_x_142:
[----:B-123--:R-:W1:Y:S01]  /*18c0*/  S2R R0, SR_TID.X ;  /* 0x0000000000007919 */ /* 0x00ee620000002100 */
[----:B------:R-:W2:Y:S01]  /*18d0*/  S2UR UR9, SR_CgaCtaId ;  /* 0x00000000000979c3 */ /* 0x000ea20000008800 */
[----:B------:R-:W-:Y:S01]  /*18e0*/  UMOV UR51, 0x400 ;  /* 0x0000040000337882 */ /* 0x000fe20000000000 */
[----:B------:R-:W-:Y:S01]  /*18f0*/  UMOV UR4, URZ ;  /* 0x0000003f00047c82 */ /* 0x000fe20008000000 */
[----:B------:R-:W-:Y:S01]  /*1900*/  STL [R1+0xb0], RZ ;  /* 0x0000b0ff01007387 */ /* 0x000fe20000100800 */
[----:B------:R-:W-:Y:S01]  /*1910*/  UMOV UR8, URZ ;  /* 0x0000003f00087c82 */ /* 0x000fe20008000000 */
[----:B------:R-:W-:Y:S01]  /*1920*/  UMOV UR5, URZ ;  /* 0x0000003f00057c82 */ /* 0x000fe20008000000 */
[----:B------:R-:W-:Y:S01]  /*1930*/  UMOV UR10, UR48 ;  /* 0x00000030000a7c82 */ /* 0x000fe20008000000 */
[----:B------:R-:W-:Y:S01]  /*1940*/  STL [R1+0xac], RZ ;  /* 0x0000acff01007387 */ /* 0x000fe20000100800 */
[----:B----4-:R-:W3:Y:S01]  /*1950*/  LDC R3, c[0x0][0x28c] ;  /* 0x0000a300ff037b82 */ /* 0x010ee20000000800 */
[----:B------:R-:W-:Y:S01]  /*1960*/  CS2R R228, SRZ ;  /* 0x0000000000e47805 */ /* 0x000fe2000001ff00 */
[----:B------:R-:W-:Y:S01]  /*1970*/  IMAD.MOV.U32 R17, RZ, RZ, RZ ;  /* 0x000000ffff117224 */ /* 0x000fe200078e00ff */
[----:B------:R-:W-:Y:S01]  /*1980*/  STL [R1+0xa8], RZ ;  /* 0x0000a8ff01007387 */ /* 0x000fe20000100800 */
[----:B------:R-:W-:-:S02]  /*1990*/  CS2R R18, SRZ ;  /* 0x0000000000127805 */ /* 0x000fc4000001ff00 */
[----:B------:R-:W-:Y:S02]  /*19a0*/  CS2R R22, SRZ ;  /* 0x0000000000167805 */ /* 0x000fe4000001ff00 */
[----:B------:R-:W-:Y:S01]  /*19b0*/  CS2R R152, SRZ ;  /* 0x0000000000987805 */ /* 0x000fe2000001ff00 */
[----:B------:R-:W-:Y:S01]  /*19c0*/  STL [R1+0xa4], RZ ;  /* 0x0000a4ff01007387 */ /* 0x000fe20000100800 */
[----:B------:R-:W-:Y:S02]  /*19d0*/  CS2R R154, SRZ ;  /* 0x00000000009a7805 */ /* 0x000fe4000001ff00 */
[----:B------:R-:W-:Y:S02]  /*19e0*/  CS2R R156, SRZ ;  /* 0x00000000009c7805 */ /* 0x000fe4000001ff00 */
[----:B------:R-:W-:Y:S01]  /*19f0*/  CS2R R158, SRZ ;  /* 0x00000000009e7805 */ /* 0x000fe2000001ff00 */
[----:B------:R-:W-:Y:S01]  /*1a00*/  STL [R1+0xa0], RZ ;  /* 0x0000a0ff01007387 */ /* 0x000fe20000100800 */
[----:B------:R-:W-:-:S02]  /*1a10*/  CS2R R160, SRZ ;  /* 0x0000000000a07805 */ /* 0x000fc4000001ff00 */
[----:B------:R-:W-:Y:S02]  /*1a20*/  CS2R R162, SRZ ;  /* 0x0000000000a27805 */ /* 0x000fe4000001ff00 */
[----:B------:R-:W-:Y:S01]  /*1a30*/  CS2R R164, SRZ ;  /* 0x0000000000a47805 */ /* 0x000fe2000001ff00 */
[----:B------:R-:W-:Y:S01]  /*1a40*/  STL [R1+0x9c], RZ ;  /* 0x00009cff01007387 */ /* 0x000fe20000100800 */
[----:B--2---:R-:W-:Y:S01]  /*1a50*/  ULEA UR51, UR9, UR51, 0x18 ;  /* 0x0000003309337291 */ /* 0x004fe2000f8ec03f */
[----:B------:R-:W-:Y:S02]  /*1a60*/  CS2R R166, SRZ ;  /* 0x0000000000a67805 */ /* 0x000fe4000001ff00 */
[----:B------:R-:W-:Y:S01]  /*1a70*/  CS2R R168, SRZ ;  /* 0x0000000000a87805 */ /* 0x000fe2000001ff00 */
[----:B------:R-:W-:Y:S01]  /*1a80*/  STL [R1+0x98], RZ ;  /* 0x000098ff01007387 */ /* 0x000fe20000100800 */
[----:B------:R-:W-:Y:S02]  /*1a90*/  CS2R R170, SRZ ;  /* 0x0000000000aa7805 */ /* 0x000fe4000001ff00 */
[----:B------:R-:W-:-:S02]  /*1aa0*/  CS2R R172, SRZ ;  /* 0x0000000000ac7805 */ /* 0x000fc4000001ff00 */
[----:B------:R-:W-:Y:S02]  /*1ab0*/  CS2R R174, SRZ ;  /* 0x0000000000ae7805 */ /* 0x000fe4000001ff00 */
[----:B-1----:R-:W-:Y:S01]  /*1ac0*/  LOP3.LUT R0, R0, 0x80, RZ, 0xc0, !PT ;  /* 0x0000008000007812 */ /* 0x002fe200078ec0ff */
[----:B------:R-:W-:Y:S01]  /*1ad0*/  STL [R1+0x94], RZ ;  /* 0x000094ff01007387 */ /* 0x000fe20000100800 */
[----:B---3--:R-:W-:Y:S02]  /*1ae0*/  ISETP.GE.AND P0, PT, R3, 0x1, PT ;  /* 0x000000010300780c */ /* 0x008fe40003f06270 */
[----:B------:R-:W-:Y:S02]  /*1af0*/  CS2R R176, SRZ ;  /* 0x0000000000b07805 */ /* 0x000fe4000001ff00 */
[----:B------:R-:W-:Y:S01]  /*1b00*/  SHF.R.U32.HI R0, RZ, 0x7, R0 ;  /* 0x00000007ff007819 */ /* 0x000fe20000011600 */
        /* <DEDUP_REMOVED lines=8> */
[----:B------:R-:W1:Y:S01]  /*1b90*/  SHFL.IDX PT, R0, R0, RZ, 0x1f ;  /* 0x00001fff00007589 */ /* 0x000e6200000e0000 */
[----:B------:R-:W-:-:S02]  /*1ba0*/  CS2R R190, SRZ ;  /* 0x0000000000be7805 */ /* 0x000fc4000001ff00 */
[----:B------:R-:W-:Y:S02]  /*1bb0*/  CS2R R192, SRZ ;  /* 0x0000000000c07805 */ /* 0x000fe4000001ff00 */
[----:B------:R-:W-:Y:S01]  /*1bc0*/  CS2R R194, SRZ ;  /* 0x0000000000c27805 */ /* 0x000fe2000001ff00 */
[----:B------:R2:W-:Y:S01]  /*1bd0*/  STL [R1+0x88], RZ ;  /* 0x000088ff01007387 */ /* 0x0005e20000100800 */
[----:B------:R-:W-:Y:S02]  /*1be0*/  CS2R R196, SRZ ;  /* 0x0000000000c47805 */ /* 0x000fe4000001ff00 */
[----:B------:R-:W-:Y:S02]  /*1bf0*/  CS2R R198, SRZ ;  /* 0x0000000000c67805 */ /* 0x000fe4000001ff00 */
[----:B------:R-:W-:Y:S01]  /*1c00*/  CS2R R200, SRZ ;  /* 0x0000000000c87805 */ /* 0x000fe2000001ff00 */
[----:B------:R2:W-:Y:S01]  /*1c10*/  STL [R1+0x84], RZ ;  /* 0x000084ff01007387 */ /* 0x0005e20000100800 */
        /* <DEDUP_REMOVED lines=16> */
[----:B-1----:R-:W-:-:S02]  /*1d20*/  R2UR UR6, R0 ;  /* 0x00000000000672ca */ /* 0x002fc400000e0000 */
[----:B------:R-:W-:Y:S02]  /*1d30*/  CS2R R226, SRZ ;  /* 0x0000000000e27805 */ /* 0x000fe4000001ff00 */
[----:B------:R-:W-:Y:S01]  /*1d40*/  MOV R0, UR36 ;  /* 0x0000002400007c02 */ /* 0x000fe20008000f00 */
        /* <DEDUP_REMOVED lines=9> */
[----:B------:R-:W-:Y:S01]  /*1de0*/  CS2R R100, SRZ ;  /* 0x0000000000647805 */ /* 0x000fe2000001ff00 */
[----:B------:R-:W-:Y:S01]  /*1df0*/  ULEA.HI UR7, UR6, UR6, URZ, 0x1 ;  /* 0x0000000606077291 */ /* 0x000fe2000f8f083f */
[----:B------:R-:W-:Y:S01]  /*1e00*/  CS2R R102, SRZ ;  /* 0x0000000000667805 */ /* 0x000fe2000001ff00 */
[----:B------:R2:W-:Y:S01]  /*1e10*/  STL [R1+0x64], RZ ;  /* 0x000064ff01007387 */ /* 0x0005e20000100800 */
[----:B------:R-:W-:Y:S01]  /*1e20*/  CS2R R104, SRZ ;  /* 0x0000000000687805 */ /* 0x000fe2000001ff00 */
[----:B------:R-:W-:Y:S01]  /*1e30*/  ULOP3.LUT UR7, UR7, 0xffffe, URZ, 0xc0, !UPT ;  /* 0x000ffffe07077892 */ /* 0x000fe2000f8ec03f */
[----:B------:R-:W-:Y:S01]  /*1e40*/  CS2R R106, SRZ ;  /* 0x00000000006a7805 */ /* 0x000fe2000001ff00 */
[----:B------:R2:W-:Y:S01]  /*1e50*/  STL [R1+0x60], RZ ;  /* 0x000060ff01007387 */ /* 0x0005e20000100800 */
[----:B------:R-:W-:Y:S01]  /*1e60*/  CS2R R108, SRZ ;  /* 0x00000000006c7805 */ /* 0x000fe2000001ff00 */
[----:B------:R-:W-:Y:S01]  /*1e70*/  UIADD3 UR7, UR6, -UR7, URZ ;  /* 0x8000000706077290 */ /* 0x000fe2000fffe03f */
[----:B------:R-:W-:Y:S01]  /*1e80*/  CS2R R110, SRZ ;  /* 0x00000000006e7805 */ /* 0x000fe2000001ff00 */
[----:B------:R2:W-:Y:S01]  /*1e90*/  STL [R1+0x5c], RZ ;  /* 0x00005cff01007387 */ /* 0x0005e20000100800 */
[----:B------:R-:W-:Y:S01]  /*1ea0*/  CS2R R112, SRZ ;  /* 0x0000000000707805 */ /* 0x000fe2000001ff00 */
[----:B------:R-:W-:Y:S01]  /*1eb0*/  ULEA UR7, UR7, UR51, 0xc ;  /* 0x0000003307077291 */ /* 0x000fe2000f8e603f */
[----:B------:R-:W-:Y:S01]  /*1ec0*/  CS2R R114, SRZ ;  /* 0x0000000000727805 */ /* 0x000fe2000001ff00 */
[----:B------:R2:W-:Y:S01]  /*1ed0*/  STL [R1+0x58], RZ ;  /* 0x000058ff01007387 */ /* 0x0005e20000100800 */
[----:B------:R-:W-:Y:S01]  /*1ee0*/  CS2R R116, SRZ ;  /* 0x0000000000747805 */ /* 0x000fe2000001ff00 */
[----:B------:R-:W-:Y:S01]  /*1ef0*/  UIADD3 UR7, UR7, 0x6200, URZ ;  /* 0x0000620007077890 */ /* 0x000fe2000fffe03f */
[----:B------:R-:W-:Y:S01]  /*1f00*/  CS2R R118, SRZ ;  /* 0x0000000000767805 */ /* 0x000fe2000001ff00 */
[----:B------:R2:W-:Y:S01]  /*1f10*/  STL [R1+0x54], RZ ;  /* 0x000054ff01007387 */ /* 0x0005e20000100800 */
[----:B------:R-:W-:Y:S01]  /*1f20*/  CS2R R120, SRZ ;  /* 0x0000000000787805 */ /* 0x000fe2000001ff00 */
[----:B------:R-:W-:Y:S01]  /*1f30*/  USHF.R.U32.HI UR7, URZ, 0x4, UR7 ;  /* 0x000000043f077899 */ /* 0x000fe20008011607 */
[----:B------:R-:W-:Y:S01]  /*1f40*/  CS2R R122, SRZ ;  /* 0x00000000007a7805 */ /* 0x000fe2000001ff00 */
[----:B------:R2:W-:Y:S01]  /*1f50*/  STL [R1+0x50], RZ ;  /* 0x000050ff01007387 */ /* 0x0005e20000100800 */
[----:B------:R-:W-:Y:S01]  /*1f60*/  CS2R R124, SRZ ;  /* 0x00000000007c7805 */ /* 0x000fe2000001ff00 */
[----:B------:R-:W-:Y:S01]  /*1f70*/  ULOP3.LUT UR9, UR7, 0x3fff, URZ, 0xc0, !UPT ;  /* 0x00003fff07097892 */ /* 0x000fe2000f8ec03f */
        /* <DEDUP_REMOVED lines=59> */
[----:B------:R-:W-:Y:S01]  /*2330*/  CS2R R86, SRZ ;  /* 0x0000000000567805 */ /* 0x000fe2000001ff00 */
[----:B------:R2:W-:Y:S04]  /*2340*/  STL [R1+0x10], RZ ;  /* 0x000010ff01007387 */ /* 0x0005e80000100800 */
[----:B------:R2:W-:Y:S04]  /*2350*/  STL [R1+0xc], RZ ;  /* 0x00000cff01007387 */ /* 0x0005e80000100800 */
[----:B------:R2:W-:Y:S04]  /*2360*/  STL [R1+0x8], RZ ;  /* 0x000008ff01007387 */ /* 0x0005e80000100800 */
[----:B------:R2:W-:Y:S04]  /*2370*/  STL [R1+0x4], RZ ;  /* 0x000004ff01007387 */ /* 0x0005e80000100800 */
[----:B------:R2:W-:Y:S01]  /*2380*/  STL [R1], RZ ;  /* 0x000000ff01007387 */ /* 0x0005e20000100800 */
[----:B------:R-:W-:Y:S05]  /*2390*/  @!P0 BRA `(.L_x_21) ;  /* 0x0000001000f88947 */ /* 0x000fea0003800000 */
[----:B------:R-:W-:-:S06]  /*23a0*/  UISETP.NE.AND UP0, UPT, UR49, 0x3, UPT ;  /* 0x000000033100788c */ /* 0x000fcc000bf05270 */
[----:B------:R-:W-:-:S13]  /*23b0*/  PLOP3.LUT P1, PT, PT, PT, UP0, 0x80, 0x0 ;  /* 0x000000000000781c */ /* 0x000fda0003f2f008 */
[----:B------:R-:W-:Y:S05]  /*23c0*/  @!P1 BRA `(.L_x_22) ;  /* 0x0000000000049947 */ /* 0x000fea0003800000 */
[----:B------:R-:W-:Y:S01]  /*23d0*/  BPT.TRAP 0x1 ;  /* 0x000000040000795c */ /* 0x000fe20000300000 */
.L_x_22:
[----:B------:R-:W-:Y:S01]  /*23e0*/  ULEA UR4, UR48, UR51, 0x3 ;  /* 0x0000003330047291 */ /* 0x000fe2000f8e183f */
[----:B------:R-:W-:-:S05]  /*23f0*/  IMAD.U32 R0, RZ, RZ, UR36 ;  /* 0x00000024ff007e24 */ /* 0x000fca000f8e00ff */
[----:B------:R-:W-:-:S04]  /*2400*/  SHF.L.U32 R0, R0, 0x1f, RZ ;  /* 0x0000001f00007819 */ /* 0x000fc800000006ff */
[----:B------:R1:W3:Y:S01]  /*2410*/  SYNCS.PHASECHK.TRANS64.TRYWAIT P0, [UR4], R0 ;  /* 0x00000000ff0075a7 */ /* 0x0002e20008000144 */
[----:B------:R-:W-:Y:S05]  /*2420*/  @!P1 BRA `(.L_x_23) ;  /* 0x0000000000049947 */ /* 0x000fea0003800000 */
[----:B------:R-:W-:Y:S01]  /*2430*/  BPT.TRAP 0x1 ;  /* 0x000000040000795c */ /* 0x000fe20000300000 */
.L_x_23:
[----:B---3--:R-:W-:Y:S05]  /*2440*/  @P0 BRA `(.L_x_24) ;  /* 0x0000000000080947 */ /* 0x008fea0003800000 */
[----:B------:R-:W3:Y:S02]  /*2450*/  SYNCS.PHASECHK.TRANS64.TRYWAIT P0, [UR4], R0 ;  /* 0x00000000ff0075a7 */ /* 0x000ee40008000144 */
[----:B---3--:R-:W-:Y:S05]  /*2460*/  @!P0 BRA `(.L_x_25) ;  /* 0x000000c400d48947 */ /* 0x008fea0003800000 */
.L_x_24:
[----:B------:R-:W-:Y:S01]  /*2470*/  UIADD3 UR4, UR51, 0x26200, URZ ;  /* 0x0002620033047890 */ /* 0x000fe2000fffe03f */
[----:B------:R-:W-:Y:S01]  /*2480*/  WARPGROUP.ARRIVE ;  /* 0x00000000000079c5 */ /* 0x000fe20000000000 */
[----:B------:R-:W-:Y:S01]  /*2490*/  ULOP3.LUT UR10, UR9, 0x10000, URZ, 0xfc, !UPT ;  /* 0x00010000090a7892 */ /* 0x000fe2000f8efc3f */
[----:B------:R4:W-:Y:S01]  /*24a0*/  STL [R1+0xb0], RZ ;  /* 0x0000b0ff01007387 */ /* 0x0009e20000100800 */
[----:B------:R-:W-:Y:S01]  /*24b0*/  USHF.R.U32.HI UR4, URZ, 0x4, UR4 ;  /* 0x000000043f047899 */ /* 0x000fe20008011604 */
[----:B------:R-:W-:Y:S01]  /*24c0*/  CS2R R228, SRZ ;  /* 0x0000000000e47805 */ /* 0x000fe2000001ff00 */
[----:B------:R-:W-:Y:S01]  /*24d0*/  ULEA UR10, UR48, UR10, 0xa ;  /* 0x0000000a300a7291 */ /* 0x000fe2000f8e503f */
[----:B------:R4:W-:Y:S01]  /*24e0*/  STL [R1+0xac], RZ ;  /* 0x0000acff01007387 */ /* 0x0009e20000100800 */
[----:B------:R-:W-:Y:S01]  /*24f0*/  ULOP3.LUT UR4, UR4, 0x3fff, URZ, 0xc0, !UPT ;  /* 0x00003fff04047892 */ /* 0x000fe2000f8ec03f */
[----:B------:R-:W-:Y:S01]  /*2500*/  MOV R17, RZ ;  /* 0x000000ff00117202 */ /* 0x000fe20000000f00 */
[----:B------:R-:W-:Y:S01]  /*2510*/  UMOV UR5, 0x80000020 ;  /* 0x8000002000057882 */ /* 0x000fe20000000000 */
[----:B------:R-:W-:Y:S01]  /*2520*/  UMOV UR7, 0x80000020 ;  /* 0x8000002000077882 */ /* 0x000fe20000000000 */
[----:B------:R-:W-:Y:S01]  /*2530*/  ULOP3.LUT UR4, UR4, 0x10000, URZ, 0xfc, !UPT ;  /* 0x0001000004047892 */ /* 0x000fe2000f8efc3f */
[----:B------:R4:W-:Y:S01]  /*2540*/  STL [R1+0xa8], RZ ;  /* 0x0000a8ff01007387 */ /* 0x0009e20000100800 */
[----:B------:R-:W-:Y:S01]  /*2550*/  UMOV UR8, 0x2 ;  /* 0x0000000200087882 */ /* 0x000fe20000000000 */
[----:B------:R-:W-:Y:S01]  /*2560*/  CS2R R18, SRZ ;  /* 0x0000000000127805 */ /* 0x000fe2000001ff00 */
[----:B------:R-:W-:Y:S01]  /*2570*/  ULEA UR11, UR48, UR4, 0x9 ;  /* 0x00000004300b7291 */ /* 0x000fe2000f8e483f */
[----:B------:R4:W-:Y:S01]  /*2580*/  STL [R1+0xa4], RZ ;  /* 0x0000a4ff01007387 */ /* 0x0009e20000100800 */
[----:B------:R-:W-:Y:S01]  /*2590*/  CS2R R22, SRZ ;  /* 0x0000000000167805 */ /* 0x000fe2000001ff00 */
[----:B------:R-:W-:Y:S01]  /*25a0*/  UMOV UR4, UR10 ;  /* 0x0000000a00047c82 */ /* 0x000fe20008000000 */
[----:B------:R-:W-:Y:S01]  /*25b0*/  CS2R R152, SRZ ;  /* 0x0000000000987805 */ /* 0x000fe2000001ff00 */
[----:B------:R4:W-:Y:S01]  /*25c0*/  STL [R1+0xa0], RZ ;  /* 0x0000a0ff01007387 */ /* 0x0009e20000100800 */
[----:B------:R-:W-:Y:S01]  /*25d0*/  CS2R R154, SRZ ;  /* 0x00000000009a7805 */ /* 0x000fe2000001ff00 */
[----:B------:R-:W-:Y:S01]  /*25e0*/  UMOV UR6, UR11 ;  /* 0x0000000b00067c82 */ /* 0x000fe20008000000 */
[----:B------:R-:W-:Y:S01]  /*25f0*/  CS2R R156, SRZ ;  /* 0x00000000009c7805 */ /* 0x000fe2000001ff00 */
[----:B------:R-:W-:Y:S01]  /*2600*/  QGMMA.64x128x32.F32.E4M3.E4M3 R88, gdesc[UR4], RZ, !UPT, gsb0 ;  /* 0x01e00000045879f3 */ /* 0x000fe2000c0008ff */
[----:B------:R-:W-:Y:S01]  /*2610*/  UIADD3 UR4, UR10, 0x200, URZ ;  /* 0x000002000a047890 */ /* 0x000fe2000fffe03f */
[----:B------:R4:W-:Y:S01]  /*2620*/  STL [R1+0x9c], RZ ;  /* 0x00009cff01007387 */ /* 0x0009e20000100800 */
[----:B------:R-:W-:Y:S01]  /*2630*/  UMOV UR5, 0x80000020 ;  /* 0x8000002000057882 */ /* 0x000fe20000000000 */
[----:B------:R-:W-:-:S02]  /*2640*/  CS2R R158, SRZ ;  /* 0x00000000009e7805 */ /* 0x000fc4000001ff00 */
[----:B------:R-:W-:Y:S01]  /*2650*/  CS2R R160, SRZ ;  /* 0x0000000000a07805 */ /* 0x000fe2000001ff00 */
[----:B------:R4:W-:Y:S01]  /*2660*/  STL [R1+0x98], RZ ;  /* 0x000098ff01007387 */ /* 0x0009e20000100800 */
[----:B------:R-:W-:Y:S02]  /*2670*/  CS2R R162, SRZ ;  /* 0x0000000000a27805 */ /* 0x000fe4000001ff00 */
[----:B------:R-:W-:Y:S02]  /*2680*/  CS2R R164, SRZ ;  /* 0x0000000000a47805 */ /* 0x000fe4000001ff00 */
[----:B------:R-:W-:Y:S01]  /*2690*/  CS2R R166, SRZ ;  /* 0x0000000000a67805 */ /* 0x000fe2000001ff00 */
[----:B------:R4:W-:Y:S01]  /*26a0*/  STL [R1+0x94], RZ ;  /* 0x000094ff01007387 */ /* 0x0009e20000100800 */
[----:B------:R-:W-:Y:S02]  /*26b0*/  CS2R R168, SRZ ;  /* 0x0000000000a87805 */ /* 0x000fe4000001ff00 */
        /* <DEDUP_REMOVED lines=38> */
[----:B------:R4:W-:Y:S04]  /*2920*/  STL [R1+0x6c], RZ ;  /* 0x00006cff01007387 */ /* 0x0009e80000100800 */
        /* <DEDUP_REMOVED lines=19> */
[----:B------:R4:W-:Y:S01]  /*2a60*/  STL [R1+0x1c], RZ ;  /* 0x00001cff01007387 */ /* 0x0009e20000100800 */
[----:B------:R-:W-:-:S02]  /*2a70*/  WARPGROUP.DEPBAR.LE gsb0, 0x0 ;  /* 0x00008000000079c5 */ /* 0x000fc40000010000 */
[----:B------:R-:W-:Y:S01]  /*2a80*/  WARPGROUP.ARRIVE ;  /* 0x00000000000079c5 */ /* 0x000fe20000000000 */
[----:B------:R4:W-:Y:S04]  /*2a90*/  STL [R1+0x18], RZ ;  /* 0x000018ff01007387 */ /* 0x0009e80000100800 */
[----:B------:R4:W-:Y:S01]  /*2aa0*/  STL [R1+0x14], RZ ;  /* 0x000014ff01007387 */ /* 0x0009e20000100800 */
[----:B------:R-:W-:Y:S01]  /*2ab0*/  QGMMA.64x128x32.F32.E4M3.E4M3 R24, gdesc[UR4], RZ, !UPT, gsb0 ;  /* 0x01e00000041879f3 */ /* 0x000fe2000c0008ff */
[----:B------:R-:W-:Y:S02]  /*2ac0*/  UIADD3 UR4, UR10, 0x2, URZ ;  /* 0x000000020a047890 */ /* 0x000fe4000fffe03f */
[----:B------:R-:W-:Y:S01]  /*2ad0*/  UIADD3 UR6, UR11, 0x2, URZ ;  /* 0x000000020b067890 */ /* 0x000fe2000fffe03f */
[----:B------:R4:W-:Y:S01]  /*2ae0*/  STL [R1+0x10], RZ ;  /* 0x000010ff01007387 */ /* 0x0009e20000100800 */
[----:B------:R-:W-:Y:S01]  /*2af0*/  UMOV UR5, 0x80000020 ;  /* 0x8000002000057882 */ /* 0x000fe20000000000 */
[----:B------:R-:W-:-:S02]  /*2b00*/  UMOV UR7, 0x80000020 ;  /* 0x8000002000077882 */ /* 0x000fc40000000000 */
[----:B------:R4:W-:Y:S04]  /*2b10*/  STL [R1+0xc], RZ ;  /* 0x00000cff01007387 */ /* 0x0009e80000100800 */
[----:B------:R4:W-:Y:S04]  /*2b20*/  STL [R1+0x8], RZ ;  /* 0x000008ff01007387 */ /* 0x0009e80000100800 */
[----:B------:R4:W-:Y:S04]  /*2b30*/  STL [R1+0x4], RZ ;  /* 0x000004ff01007387 */ /* 0x0009e80000100800 */
[----:B------:R4:W-:Y:S01]  /*2b40*/  STL [R1], RZ ;  /* 0x000000ff01007387 */ /* 0x0009e20000100800 */
[----:B------:R-:W-:-:S02]  /*2b50*/  WARPGROUP.DEPBAR.LE gsb0, 0x0 ;  /* 0x00008000000079c5 */ /* 0x000fc40000010000 */
[----:B------:R-:W-:-:S06]  /*2b60*/  WARPGROUP.ARRIVE ;  /* 0x00000000000079c5 */ /* 0x000fcc0000000000 */
[----:B------:R-:W-:Y:S01]  /*2b70*/  QGMMA.64x128x32.F32.E4M3.E4M3 R88, gdesc[UR4], R88, gsb0 ;  /* 0x01e00000045879f3 */ /* 0x000fe20008000858 */
[----:B------:R-:W-:Y:S01]  /*2b80*/  UIADD3 UR4, UR10, 0x202, URZ ;  /* 0x000002020a047890 */ /* 0x000fe2000fffe03f */
[----:B------:R-:W-:Y:S01]  /*2b90*/  UMOV UR5, 0x80000020 ;  /* 0x8000002000057882 */ /* 0x000fe20000000000 */
[----:B------:R-:W-:Y:S02]  /*2ba0*/  WARPGROUP.DEPBAR.LE gsb0, 0x0 ;  /* 0x00008000000079c5 */ /* 0x000fe40000010000 */
[----:B------:R-:W-:-:S07]  /*2bb0*/  WARPGROUP.ARRIVE ;  /* 0x00000000000079c5 */ /* 0x000fce0000000000 */
[----:B------:R-:W-:Y:S01]  /*2bc0*/  QGMMA.64x128x32.F32.E4M3.E4M3 R24, gdesc[UR4], R24, gsb0 ;  /* 0x01e00000041879f3 */ /* 0x000fe20008000818 */
[----:B------:R-:W-:Y:S02]  /*2bd0*/  ULDC UR4, c[0x0][0x50c] ;  /* 0x0001430000047ab9 */ /* 0x000fe40000000800 */
[----:B------:R-:W-:-:S04]  /*2be0*/  UISETP.NE.AND UP0, UPT, UR4, 0x2, UPT ;  /* 0x000000020400788c */ /* 0x000fc8000bf05270 */
[----:B------:R-:W-:-:S06]  /*2bf0*/  USEL UR4, URZ, 0x1, UP0 ;  /* 0x000000013f047887 */ /* 0x000fcc0008000000 */
[----:B------:R-:W-:Y:S01]  /*2c00*/  ISETP.NE.AND P0, PT, RZ, UR4, PT ;  /* 0x00000004ff007c0c */ /* 0x000fe2000bf05270 */
[----:B------:R-:W-:-:S12]  /*2c10*/  WARPGROUP.DEPBAR.LE gsb0, 0x0 ;  /* 0x00008000000079c5 */ /* 0x000fd80000010000 */
[----:B----4-:R-:W-:Y:S05]  /*2c20*/  @!P0 BRA `(.L_x_26) ;  /* 0x0000000800b88947 */ /* 0x010fea0003800000 */
[----:B------:R-:W-:Y:S01]  /*2c30*/  FADD R5, RZ, R43 ;  /* 0x0000002bff057221 */ /* 0x000fe20000000000 */
[----:B---3--:R-:W-:-:S01]  /*2c40*/  FADD R3, RZ, R44 ;  /* 0x0000002cff037221 */ /* 0x008fc20000000000 */
[----:B-1----:R-:W-:Y:S01]  /*2c50*/  FADD R0, RZ, R45 ;  /* 0x0000002dff007221 */ /* 0x002fe20000000000 */
[----:B------:R-:W-:-:S01]  /*2c60*/  FADD R227, RZ, R88 ;  /* 0x00000058ffe37221 */ /* 0x000fc20000000000 */
[----:B------:R-:W-:Y:S01]  /*2c70*/  FADD R226, RZ, R89 ;  /* 0x00000059ffe27221 */ /* 0x000fe20000000000 */
[----:B------:R1:W-:Y:S01]  /*2c80*/  STL [R1], R5 ;  /* 0x0000000501007387 */ /* 0x0003e20000100800 */
[----:B------:R-:W-:-:S01]  /*2c90*/  FADD R225, RZ, R90 ;  /* 0x0000005affe17221 */ /* 0x000fc20000000000 */
[----:B------:R-:W-:Y:S01]  /*2ca0*/  FADD R224, RZ, R91 ;  /* 0x0000005bffe07221 */ /* 0x000fe20000000000 */
[----:B------:R-:W-:-:S01]  /*2cb0*/  FADD R223, RZ, R92 ;  /* 0x0000005cffdf7221 */ /* 0x000fc20000000000 */
[----:B------:R3:W-:Y:S01]  /*2cc0*/  STL [R1+0x4], R3 ;  /* 0x0000040301007387 */ /* 0x0007e20000100800 */
[----:B------:R-:W-:-:S01]  /*2cd0*/  FADD R222, RZ, R93 ;  /* 0x0000005dffde7221 */ /* 0x000fc20000000000 */
[----:B------:R-:W-:Y:S01]  /*2ce0*/  FADD R221, RZ, R94 ;  /* 0x0000005effdd7221 */ /* 0x000fe20000000000 */
[----:B------:R-:W-:-:S01]  /*2cf0*/  FADD R220, RZ, R95 ;  /* 0x0000005fffdc7221 */ /* 0x000fc20000000000 */
[----:B------:R4:W-:Y:S01]  /*2d00*/  STL [R1+0x8], R0 ;  /* 0x0000080001007387 */ /* 0x0009e20000100800 */
[----:B------:R-:W-:-:S01]  /*2d10*/  FADD R219, RZ, R96 ;  /* 0x00000060ffdb7221 */ /* 0x000fc20000000000 */
[----:B-1----:R-:W-:Y:S01]  /*2d20*/  FADD R5, RZ, R46 ;  /* 0x0000002eff057221 */ /* 0x002fe20000000000 */
[----:B------:R-:W-:-:S01]  /*2d30*/  FADD R218, RZ, R97 ;  /* 0x00000061ffda7221 */ /* 0x000fc20000000000 */
[----:B------:R-:W-:Y:S01]  /*2d40*/  FADD R217, RZ, R98 ;  /* 0x00000062ffd97221 */ /* 0x000fe20000000000 */
[----:B------:R-:W-:-:S01]  /*2d50*/  FADD R216, RZ, R99 ;  /* 0x00000063ffd87221 */ /* 0x000fc20000000000 */
[----:B---3--:R-:W-:Y:S01]  /*2d60*/  FADD R3, RZ, R47 ;  /* 0x0000002fff037221 */ /* 0x008fe20000000000 */
[----:B------:R1:W-:Y:S01]  /*2d70*/  STL [R1+0xc], R5 ;  /* 0x00000c0501007387 */ /* 0x0003e20000100800 */
[----:B------:R-:W-:-:S01]  /*2d80*/  FADD R215, RZ, R100 ;  /* 0x00000064ffd77221 */ /* 0x000fc20000000000 */
[----:B------:R-:W-:Y:S01]  /*2d90*/  FADD R214, RZ, R101 ;  /* 0x00000065ffd67221 */ /* 0x000fe20000000000 */
[----:B----4-:R-:W-:-:S01]  /*2da0*/  FADD R0, RZ, R48 ;  /* 0x00000030ff007221 */ /* 0x010fc20000000000 */
        /* <DEDUP_REMOVED lines=90> */
[----:B------:R-:W-:Y:S01]  /*3350*/  FADD R159, RZ, R28 ;  /* 0x0000001cff9f7221 */ /* 0x000fe20000000000 */
[----:B------:R-:W-:-:S01]  /*3360*/  FADD R158, RZ, R29 ;  /* 0x0000001dff9e7221 */ /* 0x000fc20000000000 */
[----:B------:R-:W-:Y:S01]  /*3370*/  FADD R157, RZ, R30 ;  /* 0x0000001eff9d7221 */ /* 0x000fe20000000000 */
[----:B------:R-:W-:-:S01]  /*3380*/  FADD R156, RZ, R31 ;  /* 0x0000001fff9c7221 */ /* 0x000fc20000000000 */
[----:B------:R3:W-:Y:S01]  /*3390*/  STL [R1+0x5c], R0 ;  /* 0x00005c0001007387 */ /* 0x0007e20000100800 */
[----:B------:R-:W-:-:S01]  /*33a0*/  FADD R155, RZ, R32 ;  /* 0x00000020ff9b7221 */ /* 0x000fc20000000000 */
[----:B-1----:R-:W-:Y:S01]  /*33b0*/  FADD R5, RZ, R67 ;  /* 0x00000043ff057221 */ /* 0x002fe20000000000 */
[----:B------:R-:W-:-:S01]  /*33c0*/  FADD R154, RZ, R33 ;  /* 0x00000021ff9a7221 */ /* 0x000fc20000000000 */
[----:B------:R1:W-:Y:S01]  /*33d0*/  STL [R1+0x58], R3 ;  /* 0x0000580301007387 */ /* 0x0003e20000100800 */
[----:B------:R-:W-:-:S01]  /*33e0*/  FADD R153, RZ, R34 ;  /* 0x00000022ff997221 */ /* 0x000fc20000000000 */
[----:B------:R-:W-:Y:S01]  /*33f0*/  FADD R152, RZ, R35 ;  /* 0x00000023ff987221 */ /* 0x000fe20000000000 */
[----:B------:R-:W-:-:S01]  /*3400*/  FADD R23, RZ, R36 ;  /* 0x00000024ff177221 */ /* 0x000fc20000000000 */
[----:B------:R4:W-:Y:S01]  /*3410*/  STL [R1+0x60], R5 ;  /* 0x0000600501007387 */ /* 0x0009e20000100800 */
[----:B------:R-:W-:-:S01]  /*3420*/  FADD R22, RZ, R37 ;  /* 0x00000025ff167221 */ /* 0x000fc20000000000 */
[----:B---3--:R-:W-:Y:S01]  /*3430*/  FADD R0, RZ, R69 ;  /* 0x00000045ff007221 */ /* 0x008fe20000000000 */
[----:B------:R-:W-:-:S01]  /*3440*/  FADD R19, RZ, R38 ;  /* 0x00000026ff137221 */ /* 0x000fc20000000000 */
[----:B------:R-:W-:Y:S01]  /*3450*/  FADD R18, RZ, R39 ;  /* 0x00000027ff127221 */ /* 0x000fe20000000000 */
[----:B------:R-:W-:-:S01]  /*3460*/  FADD R17, RZ, R40 ;  /* 0x00000028ff117221 */ /* 0x000fc20000000000 */
[----:B-1----:R-:W-:Y:S01]  /*3470*/  FADD R3, RZ, R68 ;  /* 0x00000044ff037221 */ /* 0x002fe20000000000 */
[----:B------:R-:W-:-:S01]  /*3480*/  FADD R228, RZ, R41 ;  /* 0x00000029ffe47221 */ /* 0x000fc20000000000 */
[----:B------:R-:W-:Y:S01]  /*3490*/  FADD R229, RZ, R42 ;  /* 0x0000002affe57221 */ /* 0x000fe20000000000 */
[----:B------:R-:W-:Y:S01]  /*34a0*/  UMOV UR8, URZ ;  /* 0x0000003f00087c82 */ /* 0x000fe20008000000 */
[----:B----4-:R-:W-:Y:S01]  /*34b0*/  FADD R5, RZ, R70 ;  /* 0x00000046ff057221 */ /* 0x010fe20000000000 */
[----:B------:R1:W-:Y:S04]  /*34c0*/  STL [R1+0x64], R3 ;  /* 0x0000640301007387 */ /* 0x0003e80000100800 */
[----:B------:R3:W-:Y:S04]  /*34d0*/  STL [R1+0x68], R0 ;  /* 0x0000680001007387 */ /* 0x0007e80000100800 */
[----:B------:R4:W-:Y:S01]  /*34e0*/  STL [R1+0x6c], R5 ;  /* 0x00006c0501007387 */ /* 0x0009e20000100800 */
[----:B-1----:R-:W-:-:S01]  /*34f0*/  FADD R3, RZ, R71 ;  /* 0x00000047ff037221 */ /* 0x002fc20000000000 */
[----:B---3--:R-:W-:-:S04]  /*3500*/  FADD R0, RZ, R72 ;  /* 0x00000048ff007221 */ /* 0x008fc80000000000 */
[----:B------:R1:W-:Y:S01]  /*3510*/  STL [R1+0x70], R3 ;  /* 0x0000700301007387 */ /* 0x0003e20000100800 */
[----:B----4-:R-:W-:-:S03]  /*3520*/  FADD R5, RZ, R73 ;  /* 0x00000049ff057221 */ /* 0x010fc60000000000 */
        /* <DEDUP_REMOVED lines=28> */
[----:B------:R4:W-:Y:S04]  /*36f0*/  STL [R1+0xac], R3 ;  /* 0x0000ac0301007387 */ /* 0x0009e80000100800 */
[----:B------:R4:W-:Y:S02]  /*3700*/  STL [R1+0xb0], R0 ;  /* 0x0000b00001007387 */ /* 0x0009e40000100800 */
.L_x_26:
[----:B------:R-:W-:-:S04]  /*3710*/  UIADD3 UR10, UR48, 0x1, URZ ;  /* 0x00000001300a7890 */ /* 0x000fc8000fffe03f */
[----:B------:R-:W-:-:S04]  /*3720*/  UISETP.NE.AND UP0, UPT, UR10, 0x8, UPT ;  /* 0x000000080a00788c */ /* 0x000fc8000bf05270 */
[----:B------:R-:W-:Y:S02]  /*3730*/  USEL UR5, URZ, 0x1, UP0 ;  /* 0x000000013f057887 */ /* 0x000fe40008000000 */
[----:B------:R-:W-:Y:S02]  /*3740*/  USEL UR10, UR10, URZ, UP0 ;  /* 0x0000003f0a0a7287 */ /* 0x000fe40008000000 */
[----:B------:R-:W-:-:S06]  /*3750*/  ULOP3.LUT UR5, UR36, UR5, URZ, 0x3c, !UPT ;  /* 0x0000000524057292 */ /* 0x000fcc000f8e3c3f */
[----:B-1-34-:R-:W-:Y:S01]  /*3760*/  IMAD.U32 R0, RZ, RZ, UR5 ;  /* 0x00000005ff007e24 */ /* 0x01afe2000f8e00ff */
[----:B------:R-:W-:-:S06]  /*3770*/  UMOV UR5, 0x1 ;  /* 0x0000000100057882 */ /* 0x000fcc0000000000 */
.L_x_21:
[----:B------:R-:W-:-:S04]  /*3780*/  UISETP.LT.AND UP0, UPT, UR52, 0x1, UPT ;  /* 0x000000013400788c */ /* 0x000fc8000bf01270 */
[----:B------:R-:W-:-:S04]  /*3790*/  USEL UR6, UR52, 0x1, UP0 ;  /* 0x0000000134067887 */ /* 0x000fc80008000000 */
[----:B------:R-:W-:-:S04]  /*37a0*/  UIADD3 UR11, UR52, -UR6, URZ ;  /* 0x80000006340b7290 */ /* 0x000fc8000fffe03f */
[----:B------:R-:W-:-:S06]  /*37b0*/  UISETP.GE.AND UP0, UPT, UR11, 0x1, UPT ;  /* 0x000000010b00788c */ /* 0x000fcc000bf06270 */
[----:B------:R-:W-:-:S13]  /*37c0*/  PLOP3.LUT P0, PT, PT, PT, UP0, 0x80, 0x0 ;  /* 0x000000000000781c */ /* 0x000fda0003f0f008 */
[----:B------:R-:W-:Y:S05]  /*37d0*/  @!P0 BRA `(.L_x_27) ;  /* 0x0000001000c48947 */ /* 0x000fea0003800000 */
[----:B------:R-:W-:Y:S01]  /*37e0*/  UMOV UR12, UR48 ;  /* 0x00000030000c7c82 */ /* 0x000fe20008000000 */
[----:B------:R-:W-:-:S05]  /*37f0*/  ULDC UR15, c[0x0][0x50c] ;  /* 0x00014300000f7ab9 */ /* 0x000fca0000000800 */
.L_x_35:
[----:B------:R-:W-:-:S06]  /*3800*/  UISETP.NE.AND UP0, UPT, UR49, 0x3, UPT ;  /* 0x000000033100788c */ /* 0x000fcc000bf05270 */
[----:B------:R-:W-:-:S13]  /*3810*/  PLOP3.LUT P1, PT, PT, PT, UP0, 0x80, 0x0 ;  /* 0x000000000000781c */ /* 0x000fda0003f2f008 */
[----:B------:R-:W-:Y:S05]  /*3820*/  @!P1 BRA `(.L_x_28) ;  /* 0x0000000000049947 */ /* 0x000fea0003800000 */
[----:B------:R-:W-:Y:S01]  /*3830*/  BPT.TRAP 0x1 ;  /* 0x000000040000795c */ /* 0x000fe20000300000 */
.L_x_28:
[----:B------:R-:W-:Y:S01]  /*3840*/  ULEA UR6, UR10, UR51, 0x3 ;  /* 0x000000330a067291 */ /* 0x000fe2000f8e183f */
[----:B------:R-:W-:-:S08]  /*3850*/  SHF.L.U32 R3, R0, 0x1f, RZ ;  /* 0x0000001f00037819 */ /* 0x000fd000000006ff */
[----:B------:R1:W3:Y:S01]  /*3860*/  SYNCS.PHASECHK.TRANS64.TRYWAIT P0, [UR6], R3 ;  /* 0x00000003ff0075a7 */ /* 0x0002e20008000146 */
[----:B------:R-:W-:Y:S05]  /*3870*/  @!P1 BRA `(.L_x_29) ;  /* 0x0000000000049947 */ /* 0x000fea0003800000 */
[----:B------:R-:W-:Y:S01]  /*3880*/  BPT.TRAP 0x1 ;  /* 0x000000040000795c */ /* 0x000fe20000300000 */
.L_x_29:
[----:B---3--:R-:W-:Y:S05]  /*3890*/  @P0 BRA `(.L_x_30) ;  /* 0x0000000000080947 */ /* 0x008fea0003800000 */
[----:B------:R-:W3:Y:S02]  /*38a0*/  SYNCS.PHASECHK.TRANS64.TRYWAIT P0, [UR6], R3 ;  /* 0x00000003ff0075a7 */ /* 0x000ee40008000146 */
[----:B---3--:R-:W-:Y:S05]  /*38b0*/  @!P0 BRA `(.L_x_31) ;  /* 0x000000b000d88947 */ /* 0x008fea0003800000 */
.L_x_30:
[----:B------:R-:W-:Y:S01]  /*38c0*/  UIADD3 UR6, UR51, 0x26200, URZ ;  /* 0x0002620033067890 */ /* 0x000fe2000fffe03f */
[----:B------:R-:W-:Y:S01]  /*38d0*/  WARPGROUP.ARRIVE ;  /* 0x00000000000079c5 */ /* 0x000fe20000000000 */
[----:B------:R-:W-:Y:S02]  /*38e0*/  UISETP.NE.AND UP0, UPT, UR4, URZ, UPT ;  /* 0x0000003f0400728c */ /* 0x000fe4000bf05270 */
[----:B------:R-:W-:Y:S02]  /*38f0*/  USHF.R.U32.HI UR6, URZ, 0x4, UR6 ;  /* 0x000000043f067899 */ /* 0x000fe40008011606 */
[----:B------:R-:W-:Y:S02]  /*3900*/  USEL UR5, UR5, URZ, !UP0 ;  /* 0x0000003f05057287 */ /* 0x000fe4000c000000 */
[----:B------:R-:W-:Y:S02]  /*3910*/  ULOP3.LUT UR6, UR6, 0x3fff, URZ, 0xc0, !UPT ;  /* 0x00003fff06067892 */ /* 0x000fe4000f8ec03f */
[----:B------:R-:W-:-:S02]  /*3920*/  ULOP3.LUT UR13, UR9, 0x10000, URZ, 0xfc, !UPT ;  /* 0x00010000090d7892 */ /* 0x000fc4000f8efc3f */
[----:B------:R-:W-:Y:S02]  /*3930*/  ULOP3.LUT UR6, UR6, 0x10000, URZ, 0xfc, !UPT ;  /* 0x0001000006067892 */ /* 0x000fe4000f8efc3f */
[----:B------:R-:W-:Y:S02]  /*3940*/  UISETP.NE.U32.AND UP0, UPT, UR5, URZ, UPT ;  /* 0x0000003f0500728c */ /* 0x000fe4000bf05070 */
[----:B------:R-:W-:Y:S02]  /*3950*/  ULEA UR13, UR10, UR13, 0xa ;  /* 0x0000000d0a0d7291 */ /* 0x000fe4000f8e503f */
[----:B------:R-:W-:Y:S01]  /*3960*/  ULEA UR14, UR10, UR6, 0x9 ;  /* 0x000000060a0e7291 */ /* 0x000fe2000f8e483f */
[----:B------:R-:W-:Y:S01]  /*3970*/  UMOV UR5, 0x80000020 ;  /* 0x8000002000057882 */ /* 0x000fe20000000000 */
[----:B------:R-:W-:Y:S01]  /*3980*/  UMOV UR7, 0x80000020 ;  /* 0x8000002000077882 */ /* 0x000fe20000000000 */
[----:B------:R-:W-:Y:S02]  /*3990*/  UIADD3 UR8, UR8, 0x2, URZ ;  /* 0x0000000208087890 */ /* 0x000fe4000fffe03f */
[----:B------:R-:W-:-:S02]  /*39a0*/  UMOV UR4, UR13 ;  /* 0x0000000d00047c82 */ /* 0x000fc40008000000 */
[----:B------:R-:W-:Y:S02]  /*39b0*/  UMOV UR6, UR14 ;  /* 0x0000000e00067c82 */ /* 0x000fe40008000000 */
[----:B------:R-:W-:Y:S01]  /*39c0*/  QGMMA.64x128x32.F32.E4M3.E4M3 R88, gdesc[UR4], R88, UP0, gsb0 ;  /* 0x01e00000045879f3 */ /* 0x000fe2000b800858 */
[----:B------:R-:W-:Y:S01]  /*39d0*/  UIADD3 UR4, UR13, 0x200, URZ ;  /* 0x000002000d047890 */ /* 0x000fe2000fffe03f */
[----:B------:R-:W-:Y:S01]  /*39e0*/  UMOV UR5, 0x80000020 ;  /* 0x8000002000057882 */ /* 0x000fe20000000000 */
[----:B------:R-:W-:Y:S02]  /*39f0*/  WARPGROUP.DEPBAR.LE gsb0, 0x0 ;  /* 0x00008000000079c5 */ /* 0x000fe40000010000 */
[----:B------:R-:W-:-:S07]  /*3a00*/  WARPGROUP.ARRIVE ;  /* 0x00000000000079c5 */ /* 0x000fce0000000000 */
[----:B------:R-:W-:Y:S01]  /*3a10*/  QGMMA.64x128x32.F32.E4M3.E4M3 R24, gdesc[UR4], R24, UP0, gsb0 ;  /* 0x01e00000041879f3 */ /* 0x000fe2000b800818 */
[----:B------:R-:W-:Y:S02]  /*3a20*/  UIADD3 UR4, UR13, 0x2, URZ ;  /* 0x000000020d047890 */ /* 0x000fe4000fffe03f */
[----:B------:R-:W-:Y:S01]  /*3a30*/  UIADD3 UR6, UR14, 0x2, URZ ;  /* 0x000000020e067890 */ /* 0x000fe2000fffe03f */
[----:B------:R-:W-:Y:S01]  /*3a40*/  UMOV UR5, 0x80000020 ;  /* 0x8000002000057882 */ /* 0x000fe20000000000 */
[----:B------:R-:W-:Y:S01]  /*3a50*/  UMOV UR7, 0x80000020 ;  /* 0x8000002000077882 */ /* 0x000fe20000000000 */
[----:B------:R-:W-:Y:S01]  /*3a60*/  UISETP.NE.AND UP0, UPT, UR8, UR15, UPT ;  /* 0x0000000f0800728c */ /* 0x000fe2000bf05270 */
[----:B------:R-:W-:Y:S02]  /*3a70*/  WARPGROUP.DEPBAR.LE gsb0, 0x0 ;  /* 0x00008000000079c5 */ /* 0x000fe40000010000 */
[----:B------:R-:W-:-:S06]  /*3a80*/  WARPGROUP.ARRIVE ;  /* 0x00000000000079c5 */ /* 0x000fcc0000000000 */
[----:B------:R-:W-:Y:S01]  /*3a90*/  QGMMA.64x128x32.F32.E4M3.E4M3 R88, gdesc[UR4], R88, gsb0 ;  /* 0x01e00000045879f3 */ /* 0x000fe20008000858 */
[----:B------:R-:W-:Y:S01]  /*3aa0*/  UIADD3 UR4, UR13, 0x202, URZ ;  /* 0x000002020d047890 */ /* 0x000fe2000fffe03f */
[----:B------:R-:W-:Y:S01]  /*3ab0*/  UMOV UR5, 0x80000020 ;  /* 0x8000002000057882 */ /* 0x000fe20000000000 */
[----:B------:R-:W-:Y:S02]  /*3ac0*/  WARPGROUP.DEPBAR.LE gsb0, 0x0 ;  /* 0x00008000000079c5 */ /* 0x000fe40000010000 */
[----:B------:R-:W-:-:S07]  /*3ad0*/  WARPGROUP.ARRIVE ;  /* 0x00000000000079c5 */ /* 0x000fce0000000000 */
[----:B------:R-:W-:Y:S01]  /*3ae0*/  QGMMA.64x128x32.F32.E4M3.E4M3 R24, gdesc[UR4], R24, gsb0 ;  /* 0x01e00000041879f3 */ /* 0x000fe20008000818 */
[----:B------:R-:W-:-:S06]  /*3af0*/  USEL UR4, URZ, 0x1, UP0 ;  /* 0x000000013f047887 */ /* 0x000fcc0008000000 */
[----:B------:R-:W-:Y:S01]  /*3b00*/  ISETP.NE.AND P0, PT, RZ, UR4, PT ;  /* 0x00000004ff007c0c */ /* 0x000fe2000bf05270 */
[----:B------:R-:W-:-:S12]  /*3b10*/  WARPGROUP.DEPBAR.LE gsb0, 0x0 ;  /* 0x00008000000079c5 */ /* 0x000fd80000010000 */
[----:B------:R-:W-:Y:S05]  /*3b20*/  @!P0 BRA `(.L_x_32) ;  /* 0x0000000c00848947 */ /* 0x000fea0003800000 */
[----:B------:R-:W4:Y:S04]  /*3b30*/  LDL.LU R15, [R1] ;  /* 0x00000000010f7983 */ /* 0x000f280000300800 */
[----:B------:R-:W2:Y:S04]  /*3b40*/  LDL.LU R14, [R1+0x4] ;  /* 0x00000400010e7983 */ /* 0x000ea80000300800 */
        /* <DEDUP_REMOVED lines=8> */
[----:B---3--:R-:W3:Y:S01]  /*3bd0*/  LDL.LU R5, [R1+0x28] ;  /* 0x0000280001057983 */ /* 0x008ee20000300800 */
[----:B------:R-:W-:-:S01]  /*3be0*/  FADD R227, R88, R227 ;  /* 0x000000e358e37221 */ /* 0x000fc20000000000 */
[----:B------:R-:W-:Y:S01]  /*3bf0*/  FADD R226, R89, R226 ;  /* 0x000000e259e27221 */ /* 0x000fe20000000000 */
[----:B------:R-:W-:-:S01]  /*3c00*/  FADD R225, R90, R225 ;  /* 0x000000e15ae17221 */ /* 0x000fc20000000000 */
[----:B------:R-:W-:Y:S01]  /*3c10*/  STL [R1+0xd8], R4 ;  /* 0x0000d80401007387 */ /* 0x000fe20000100800 */
[----:B------:R-:W-:-:S01]  /*3c20*/  FADD R224, R91, R224 ;  /* 0x000000e05be07221 */ /* 0x000fc20000000000 */
[----:B------:R-:W-:Y:S01]  /*3c30*/  FADD R223, R92, R223 ;  /* 0x000000df5cdf7221 */ /* 0x000fe20000000000 */
[----:B------:R-:W-:-:S01]  /*3c40*/  FADD R222, R93, R222 ;  /* 0x000000de5dde7221 */ /* 0x000fc20000000000 */
[----:B-----5:R-:W-:Y:S01]  /*3c50*/  STL [R1+0xd4], R2 ;  /* 0x0000d40201007387 */ /* 0x020fe20000100800 */
[----:B------:R-:W-:-:S01]  /*3c60*/  FADD R221, R94, R221 ;  /* 0x000000dd5edd7221 */ /* 0x000fc20000000000 */
[----:B------:R-:W-:Y:S01]  /*3c70*/  FADD R220, R95, R220 ;  /* 0x000000dc5fdc7221 */ /* 0x000fe20000000000 */
[----:B------:R-:W-:-:S01]  /*3c80*/  FADD R219, R96, R219 ;  /* 0x000000db60db7221 */ /* 0x000fc20000000000 */
[----:B------:R-:W-:Y:S01]  /*3c90*/  STL [R1+0xd0], R0 ;  /* 0x0000d00001007387 */ /* 0x000fe20000100800 */
[----:B------:R-:W-:-:S01]  /*3ca0*/  FADD R218, R97, R218 ;  /* 0x000000da61da7221 */ /* 0x000fc20000000000 */
[----:B------:R-:W-:Y:S01]  /*3cb0*/  FADD R217, R98, R217 ;  /* 0x000000d962d97221 */ /* 0x000fe20000000000 */
        /* <DEDUP_REMOVED lines=72> */
[----:B----4-:R-:W-:-:S01]  /*4140*/  FADD R15, R43, R15 ;  /* 0x0000000f2b0f7221 */ /* 0x010fc20000000000 */
[----:B--2---:R-:W-:-:S04]  /*4150*/  FADD R14, R44, R14 ;  /* 0x0000000e2c0e7221 */ /* 0x004fc80000000000 */
[----:B------:R2:W-:Y:S01]  /*4160*/  STL [R1], R15 ;  /* 0x0000000f01007387 */ /* 0x0005e20000100800 */
[----:B------:R-:W-:-:S03]  /*4170*/  FADD R13, R45, R13 ;  /* 0x0000000d2d0d7221 */ /* 0x000fc60000000000 */
[----:B------:R4:W-:Y:S01]  /*4180*/  STL [R1+0x4], R14 ;  /* 0x0000040e01007387 */ /* 0x0009e20000100800 */
        /* <DEDUP_REMOVED lines=13> */
[----:B------:R-:W4:Y:S01]  /*4260*/  LDL.LU R21, [R1+0x2c] ;  /* 0x00002c0001157983 */ /* 0x000f220000300800 */
[----:B---3--:R-:W-:-:S03]  /*4270*/  FADD R5, R53, R5 ;  /* 0x0000000535057221 */ /* 0x008fc60000000000 */
[----:B------:R3:W-:Y:S04]  /*4280*/  STL [R1+0x20], R7 ;  /* 0x0000200701007387 */ /* 0x0007e80000100800 */
[----:B------:R-:W3:Y:S04]  /*4290*/  LDL.LU R20, [R1+0x30] ;  /* 0x0000300001147983 */ /* 0x000ee80000300800 */
[----:B------:R3:W-:Y:S04]  /*42a0*/  STL [R1+0x24], R6 ;  /* 0x0000240601007387 */ /* 0x0007e80000100800 */
[----:B--2---:R-:W2:Y:S04]  /*42b0*/  LDL.LU R15, [R1+0x34] ;  /* 0x00003400010f7983 */ /* 0x004ea80000300800 */
[----:B------:R3:W-:Y:S04]  /*42c0*/  STL [R1+0x28], R5 ;  /* 0x0000280501007387 */ /* 0x0007e80000100800 */
[----:B----4-:R-:W4:Y:S04]  /*42d0*/  LDL.LU R14, [R1+0x38] ;  /* 0x00003800010e7983 */ /* 0x010f280000300800 */
[----:B-1----:R-:W4:Y:S04]  /*42e0*/  LDL.LU R13, [R1+0x3c] ;  /* 0x00003c00010d7983 */ /* 0x002f280000300800 */
[----:B------:R-:W4:Y:S04]  /*42f0*/  LDL.LU R12, [R1+0x40] ;  /* 0x00004000010c7983 */ /* 0x000f280000300800 */
[----:B------:R-:W4:Y:S04]  /*4300*/  LDL.LU R11, [R1+0x44] ;  /* 0x00004400010b7983 */ /* 0x000f280000300800 */
[----:B------:R-:W4:Y:S04]  /*4310*/  LDL.LU R10, [R1+0x48] ;  /* 0x00004800010a7983 */ /* 0x000f280000300800 */
[----:B------:R-:W4:Y:S04]  /*4320*/  LDL.LU R9, [R1+0x4c] ;  /* 0x00004c0001097983 */ /* 0x000f280000300800 */
[----:B------:R-:W4:Y:S04]  /*4330*/  LDL.LU R8, [R1+0x50] ;  /* 0x0000500001087983 */ /* 0x000f280000300800 */
[----:B---3--:R-:W3:Y:S04]  /*4340*/  LDL.LU R7, [R1+0x54] ;  /* 0x0000540001077983 */ /* 0x008ee80000300800 */
[----:B------:R-:W3:Y:S04]  /*4350*/  LDL.LU R6, [R1+0x58] ;  /* 0x0000580001067983 */ /* 0x000ee80000300800 */
[----:B------:R-:W3:Y:S04]  /*4360*/  LDL.LU R5, [R1+0x5c] ;  /* 0x00005c0001057983 */ /* 0x000ee80000300800 */
[----:B------:R-:W3:Y:S04]  /*4370*/  LDL.LU R4, [R1+0x60] ;  /* 0x0000600001047983 */ /* 0x000ee80000300800 */
[----:B------:R-:W3:Y:S04]  /*4380*/  LDL.LU R3, [R1+0x64] ;  /* 0x0000640001037983 */ /* 0x000ee80000300800 */
[----:B------:R-:W3:Y:S04]  /*4390*/  LDL.LU R2, [R1+0x68] ;  /* 0x0000680001027983 */ /* 0x000ee80000300800 */
[----:B------:R-:W3:Y:S01]  /*43a0*/  LDL.LU R0, [R1+0x6c] ;  /* 0x00006c0001007983 */ /* 0x000ee20000300800 */
[----:B------:R-:W-:-:S01]  /*43b0*/  FADD R21, R54, R21 ;  /* 0x0000001536157221 */ /* 0x000fc20000000000 */
[----:B------:R-:W-:-:S04]  /*43c0*/  FADD R20, R55, R20 ;  /* 0x0000001437147221 */ /* 0x000fc80000000000 */
[----:B------:R-:W-:Y:S01]  /*43d0*/  STL [R1+0x2c], R21 ;  /* 0x00002c1501007387 */ /* 0x000fe20000100800 */
[----:B--2---:R-:W-:-:S03]  /*43e0*/  FADD R15, R56, R15 ;  /* 0x0000000f380f7221 */ /* 0x004fc60000000000 */
[----:B------:R-:W-:Y:S01]  /*43f0*/  STL [R1+0x30], R20 ;  /* 0x0000301401007387 */ /* 0x000fe20000100800 */
[----:B----4-:R-:W-:-:S03]  /*4400*/  FADD R14, R57, R14 ;  /* 0x0000000e390e7221 */ /* 0x010fc60000000000 */
[----:B------:R-:W-:Y:S01]  /*4410*/  STL [R1+0x34], R15 ;  /* 0x0000340f01007387 */ /* 0x000fe20000100800 */
[----:B------:R-:W-:-:S03]  /*4420*/  FADD R13, R58, R13 ;  /* 0x0000000d3a0d7221 */ /* 0x000fc60000000000 */
        /* <DEDUP_REMOVED lines=11> */
[----:B---3--:R-:W-:-:S03]  /*44e0*/  FADD R7, R64, R7 ;  /* 0x0000000740077221 */ /* 0x008fc60000000000 */
        /* <DEDUP_REMOVED lines=8> */
[----:B------:R1:W-:Y:S01]  /*4570*/  STL [R1+0x60], R4 ;  /* 0x0000600401007387 */ /* 0x0003e20000100800 */
[----:B------:R-:W-:-:S01]  /*4580*/  FADD R2, R69, R2 ;  /* 0x0000000245027221 */ /* 0x000fc20000000000 */
[----:B------:R-:W-:Y:S02]  /*4590*/  FADD R0, R70, R0 ;  /* 0x0000000046007221 */ /* 0x000fe40000000000 */
[----:B-1----:R-:W2:Y:S04]  /*45a0*/  LDL.LU R4, [R1+0x70] ;  /* 0x0000700001047983 */ /* 0x002ea80000300800 */
[----:B------:R-:W-:Y:S04]  /*45b0*/  STL [R1+0x64], R3 ;  /* 0x0000640301007387 */ /* 0x000fe80000100800 */
[----:B------:R1:W-:Y:S04]  /*45c0*/  STL [R1+0x68], R2 ;  /* 0x0000680201007387 */ /* 0x0003e80000100800 */
[----:B-1----:R-:W3:Y:S04]  /*45d0*/  LDL.LU R2, [R1+0x74] ;  /* 0x0000740001027983 */ /* 0x002ee80000300800 */
[----:B------:R1:W-:Y:S04]  /*45e0*/  STL [R1+0x6c], R0 ;  /* 0x00006c0001007387 */ /* 0x0003e80000100800 */
[----:B-1----:R-:W4:Y:S04]  /*45f0*/  LDL.LU R0, [R1+0x78] ;  /* 0x0000780001007983 */ /* 0x002f280000300800 */
[----:B------:R-:W4:Y:S04]  /*4600*/  LDL.LU R21, [R1+0x7c] ;  /* 0x00007c0001157983 */ /* 0x000f280000300800 */
        /* <DEDUP_REMOVED lines=12> */
[----:B------:R-:W4:Y:S01]  /*46d0*/  LDL.LU R3, [R1+0xb0] ;  /* 0x0000b00001037983 */ /* 0x000f220000300800 */
[----:B------:R-:W-:Y:S01]  /*46e0*/  UMOV UR8, URZ ;  /* 0x0000003f00087c82 */ /* 0x000fe20008000000 */
[----:B--2---:R-:W-:-:S05]  /*46f0*/  FADD R4, R71, R4 ;  /* 0x0000000447047221 */ /* 0x004fca0000000000 */
[----:B------:R1:W-:Y:S04]  /*4700*/  STL [R1+0x70], R4 ;  /* 0x0000700401007387 */ /* 0x0003e80000100800 */
[----:B-1----:R1:W5:Y:S01]  /*4710*/  LDL.LU R4, [R1+0xd8] ;  /* 0x0000d80001047983 */ /* 0x0023620000300800 */
[----:B---3--:R-:W-:-:S05]  /*4720*/  FADD R2, R72, R2 ;  /* 0x0000000248027221 */ /* 0x008fca0000000000 */
[----:B------:R2:W-:Y:S01]  /*4730*/  STL [R1+0x74], R2 ;  /* 0x0000740201007387 */ /* 0x0005e20000100800 */
[----:B----4-:R-:W-:-:S03]  /*4740*/  FADD R0, R73, R0 ;  /* 0x0000000049007221 */ /* 0x010fc60000000000 */
[----:B--2---:R1:W5:Y:S01]  /*4750*/  LDL.LU R2, [R1+0xd4] ;  /* 0x0000d40001027983 */ /* 0x0043620000300800 */
[----:B------:R-:W-:-:S03]  /*4760*/  FADD R21, R74, R21 ;  /* 0x000000154a157221 */ /* 0x000fc60000000000 */
[----:B------:R2:W-:Y:S01]  /*4770*/  STL [R1+0x78], R0 ;  /* 0x0000780001007387 */ /* 0x0005e20000100800 */
[----:B------:R-:W-:-:S01]  /*4780*/  FADD R20, R75, R20 ;  /* 0x000000144b147221 */ /* 0x000fc20000000000 */
[----:B------:R-:W-:Y:S02]  /*4790*/  FADD R15, R76, R15 ;  /* 0x0000000f4c0f7221 */ /* 0x000fe40000000000 */
[----:B--2---:R1:W5:Y:S01]  /*47a0*/  LDL.LU R0, [R1+0xd0] ;  /* 0x0000d00001007983 */ /* 0x0043620000300800 */
        /* <DEDUP_REMOVED lines=18> */
[----:B------:R-:W-:-:S01]  /*48d0*/  FADD R5, R86, R5 ;  /* 0x0000000556057221 */ /* 0x000fc20000000000 */
[----:B------:R-:W-:Y:S02]  /*48e0*/  FADD R3, R3, R87 ;  /* 0x0000005703037221 */ /* 0x000fe40000000000 */
[----:B------:R1:W-:Y:S04]  /*48f0*/  STL [R1+0xa0], R8 ;  /* 0x0000a00801007387 */ /* 0x0003e80000100800 */
[----:B------:R1:W-:Y:S04]  /*4900*/  STL [R1+0xa4], R7 ;  /* 0x0000a40701007387 */ /* 0x0003e80000100800 */
[----:B------:R1:W-:Y:S04]  /*4910*/  STL [R1+0xa8], R6 ;  /* 0x0000a80601007387 */ /* 0x0003e80000100800 */
[----:B------:R1:W-:Y:S04]  /*4920*/  STL [R1+0xb0], R3 ;  /* 0x0000b00301007387 */ /* 0x0003e80000100800 */
[----:B------:R1:W-:Y:S02]  /*4930*/  STL [R1+0xac], R5 ;  /* 0x0000ac0501007387 */ /* 0x0003e40000100800 */
.L_x_32:
[----:B------:R-:W-:Y:S05]  /*4940*/  @!P1 BRA `(.L_x_33) ;  /* 0x0000000000049947 */ /* 0x000fea0003800000 */
[----:B------:R-:W-:Y:S01]  /*4950*/  BPT.TRAP 0x1 ;  /* 0x000000040000795c */ /* 0x000fe20000300000 */
.L_x_33:
[----:B-1-3--:R-:W3:Y:S04]  /*4960*/  LDL R3, [R1+0xbc] ;  /* 0x0000bc0001037983 */ /* 0x00aee80000100800 */
[----:B------:R-:W4:Y:S01]  /*4970*/  LDL R5, [R1+0xc0] ;  /* 0x0000c00001057983 */ /* 0x000f220000100800 */
[----:B------:R-:W-:Y:S01]  /*4980*/  UISETP.GT.U32.AND UP0, UPT, UR40, 0x1, UPT ;  /* 0x000000012800788c */ /* 0x000fe2000bf04070 */
[----:B---3--:R-:W-:Y:S02]  /*4990*/  ISETP.NE.AND P0, PT, R3, RZ, PT ;  /* 0x000000ff0300720c */ /* 0x008fe40003f05270 */
[----:B------:R-:W-:-:S11]  /*49a0*/  MOV R3, UR12 ;  /* 0x0000000c00037c02 */ /* 0x000fd60008000f00 */
[----:B------:R-:W-:-:S05]  /*49b0*/  @P0 LEA R3, R3, UR51, 0x3 ;  /* 0x0000003303030c11 */ /* 0x000fca000f8e18ff */
[----:B------:R-:W-:-:S05]  /*49c0*/  @P0 VIADD R3, R3, 0x40 ;  /* 0x0000004003030836 */ /* 0x000fca0000000000 */
[----:B----4-:R-:W-:-:S04]  /*49d0*/  @P0 PRMT R3, R5, 0x654, R3 ;  /* 0x0000065405030816 */ /* 0x010fc80000000003 */
[----:B------:R1:W-:Y:S01]  /*49e0*/  @P0 SYNCS.ARRIVE.TRANS64.RED.A1T0 RZ, [R3+URZ], RZ ;  /* 0x000000ff03ff09a7 */ /* 0x0003e2000810043f */
[----:B------:R-:W-:-:S13]  /*49f0*/  PLOP3.LUT P0, PT, PT, PT, UP0, 0x80, 0x0 ;  /* 0x000000000000781c */ /* 0x000fda0003f0f008 */
[----:B-1----:R-:W-:Y:S05]  /*4a00*/  @P0 BRA `(.L_x_34) ;  /* 0x0000000000040947 */ /* 0x002fea0003800000 */
[----:B------:R-:W-:Y:S01]  /*4a10*/  BPT.TRAP 0x1 ;  /* 0x000000040000795c */ /* 0x000fe20000300000 */
.L_x_34:
[----:B------:R-:W-:Y:S02]  /*4a20*/  UISETP.GT.AND UP2, UPT, UR11, 0x1, UPT ;  /* 0x000000010b00788c */ /* 0x000fe4000bf44270 */
[----:B------:R-:W-:Y:S02]  /*4a30*/  UIADD3 UR10, UR10, 0x1, URZ ;  /* 0x000000010a0a7890 */ /* 0x000fe4000fffe03f */
[----:B------:R-:W-:Y:S02]  /*4a40*/  UIADD3 UR12, UR12, 0x1, URZ ;  /* 0x000000010c0c7890 */ /* 0x000fe4000fffe03f */
[----:B------:R-:W-:Y:S01]  /*4a50*/  PLOP3.LUT P0, PT, PT, PT, UP2, 0x80, 0x0 ;  /* 0x000000000000781c */ /* 0x000fe20003f0f028 */
[----:B------:R-:W-:Y:S02]  /*4a60*/  UISETP.NE.AND UP0, UPT, UR10, 0x8, UPT ;  /* 0x000000080a00788c */ /* 0x000fe4000bf05270 */
[----:B------:R-:W-:Y:S02]  /*4a70*/  UISETP.NE.AND UP1, UPT, UR12, 0x8, UPT ;  /* 0x000000080c00788c */ /* 0x000fe4000bf25270 */
[----:B------:R-:W-:-:S02]  /*4a80*/  USEL UR5, URZ, 0x1, UP0 ;  /* 0x000000013f057887 */ /* 0x000fc40008000000 */
[----:B------:R-:W-:Y:S02]  /*4a90*/  UIADD3 UR11, UR11, -0x1, URZ ;  /* 0xffffffff0b0b7890 */ /* 0x000fe4000fffe03f */
[----:B------:R-:W-:Y:S02]  /*4aa0*/  USEL UR10, UR10, URZ, UP0 ;  /* 0x0000003f0a0a7287 */ /* 0x000fe40008000000 */
[----:B-----5:R-:W-:Y:S01]  /*4ab0*/  LOP3.LUT R0, R0, UR5, RZ, 0x3c, !PT ;  /* 0x0000000500007c12 */ /* 0x020fe2000f8e3cff */
[----:B------:R-:W-:Y:S01]  /*4ac0*/  USEL UR12, UR12, URZ, UP1 ;  /* 0x0000003f0c0c7287 */ /* 0x000fe20008800000 */
[----:B------:R-:W-:Y:S01]  /*4ad0*/  UMOV UR5, 0x1 ;  /* 0x0000000100057882 */ /* 0x000fe20000000000 */
[----:B------:R-:W-:Y:S10]  /*4ae0*/  @P0 BRA `(.L_x_35) ;  /* 0xffffffec00440947 */ /* 0x000ff4000383ffff */
.L_x_27:
[----:B------:R-:W-:-:S04]  /*4af0*/  UISETP.NE.AND UP0, UPT, UR8, URZ, UPT ;  /* 0x0000003f0800728c */ /* 0x000fc8000bf05270 */
[----:B------:R-:W-:-:S06]  /*4b00*/  USEL UR4, URZ, 0x1, !UP0 ;  /* 0x000000013f047887 */ /* 0x000fcc000c000000 */
[----:B------:R-:W-:-:S13]  /*4b10*/  ISETP.NE.AND P0, PT, RZ, UR4, PT ;  /* 0x00000004ff007c0c */ /* 0x000fda000bf05270 */
[----:B------:R-:W-:Y:S05]  /*4b20*/  @!P0 BRA `(.L_x_36) ;  /* 0x0000000c00688947 */ /* 0x000fea0003800000 */
[----:B------:R-:W3:Y:S04]  /*4b30*/  LDL.LU R3, [R1+0xb0] ;  /* 0x0000b00001037983 */ /* 0x000ee80000300800 */
[----:B------:R-:W4:Y:S04]  /*4b40*/  LDL.LU R5, [R1+0xac] ;  /* 0x0000ac0001057983 */ /* 0x000f280000300800 */
[----:B------:R-:W2:Y:S04]  /*4b50*/  LDL.LU R6, [R1+0xa8] ;  /* 0x0000a80001067983 */ /* 0x000ea80000300800 */
[----:B------:R-:W3:Y:S04]  /*4b60*/  LDL.LU R7, [R1+0xa4] ;  /* 0x0000a40001077983 */ /* 0x000ee80000300800 */
[----:B------:R-:W4:Y:S04]  /*4b70*/  LDL.LU R8, [R1+0xa0] ;  /* 0x0000a00001087983 */ /* 0x000f280000300800 */
[----:B------:R-:W2:Y:S04]  /*4b80*/  LDL.LU R9, [R1+0x9c] ;  /* 0x00009c0001097983 */ /* 0x000ea80000300800 */
[----:B------:R-:W3:Y:S04]  /*4b90*/  LDL.LU R10, [R1+0x98] ;  /* 0x00009800010a7983 */ /* 0x000ee80000300800 */
[----:B------:R-:W4:Y:S04]  /*4ba0*/  LDL.LU R11, [R1+0x94] ;  /* 0x00009400010b7983 */ /* 0x000f280000300800 */
[----:B------:R-:W2:Y:S04]  /*4bb0*/  LDL.LU R12, [R1+0x90] ;  /* 0x00009000010c7983 */ /* 0x000ea80000300800 */
[----:B------:R-:W3:Y:S04]  /*4bc0*/  LDL.LU R13, [R1+0x8c] ;  /* 0x00008c00010d7983 */ /* 0x000ee80000300800 */
[----:B------:R-:W4:Y:S01]  /*4bd0*/  LDL.LU R14, [R1+0x88] ;  /* 0x00008800010e7983 */ /* 0x000f220000300800 */
[----:B------:R-:W-:-:S03]  /*4be0*/  FADD R227, R88, R227 ;  /* 0x000000e358e37221 */ /* 0x000fc60000000000 */
[----:B------:R-:W2:Y:S01]  /*4bf0*/  LDL.LU R0, [R1+0x28] ;  /* 0x0000280001007983 */ /* 0x000ea20000300800 */
[----:B------:R-:W-:-:S03]  /*4c00*/  FADD R226, R89, R226 ;  /* 0x000000e259e27221 */ /* 0x000fc60000000000 */
[----:B------:R-:W3:Y:S01]  /*4c10*/  LDL.LU R21, [R1+0x2c] ;  /* 0x00002c0001157983 */ /* 0x000ee20000300800 */
[----:B------:R-:W-:-:S03]  /*4c20*/  FADD R225, R90, R225 ;  /* 0x000000e15ae17221 */ /* 0x000fc60000000000 */
[----:B------:R-:W4:Y:S01]  /*4c30*/  LDL.LU R20, [R1+0x30] ;  /* 0x0000300001147983 */ /* 0x000f220000300800 */
        /* <DEDUP_REMOVED lines=13> */
[----:B------:R-:W4:Y:S04]  /*4d10*/  LDL.LU R93, [R1+0x10] ;  /* 0x00001000015d7983 */ /* 0x000f280000300800 */
[----:B------:R-:W4:Y:S04]  /*4d20*/  LDL.LU R94, [R1+0xc] ;  /* 0x00000c00015e7983 */ /* 0x000f280000300800 */
[----:B------:R-:W4:Y:S04]  /*4d30*/  LDL.LU R95, [R1+0x8] ;  /* 0x00000800015f7983 */ /* 0x000f280000300800 */
[----:B------:R-:W4:Y:S04]  /*4d40*/  LDL.LU R96, [R1+0x4] ;  /* 0x0000040001607983 */ /* 0x000f280000300800 */
[----:B------:R-:W4:Y:S01]  /*4d50*/  LDL.LU R97, [R1] ;  /* 0x0000000001617983 */ /* 0x000f220000300800 */
[----:B------:R-:W-:Y:S01]  /*4d60*/  FADD R212, R103, R212 ;  /* 0x000000d467d47221 */ /* 0x000fe20000000000 */
        /* <DEDUP_REMOVED lines=72> */
[----:B--2---:R-:W-:Y:S01]  /*51f0*/  FADD R0, R53, R0 ;  /* 0x0000000035007221 */ /* 0x004fe20000000000 */
[----:B---3--:R-:W-:Y:S01]  /*5200*/  FADD R21, R54, R21 ;  /* 0x0000001536157221 */ /* 0x008fe20000000000 */
[----:B----4-:R-:W-:Y:S01]  /*5210*/  FADD R20, R55, R20 ;  /* 0x0000001437147221 */ /* 0x010fe20000000000 */
        /* <DEDUP_REMOVED lines=10> */
[----:B------:R-:W-:-:S05]  /*52c0*/  FADD R97, R43, R97 ;  /* 0x000000612b617221 */ /* 0x000fca0000000000 */
[----:B------:R1:W-:Y:S04]  /*52d0*/  STL [R1], R97 ;  /* 0x0000006101007387 */ /* 0x0003e80000100800 */
[----:B------:R2:W-:Y:S04]  /*52e0*/  STL [R1+0x4], R96 ;  /* 0x0000046001007387 */ /* 0x0005e80000100800 */
        /* <DEDUP_REMOVED lines=12> */
[----:B------:R-:W4:Y:S04]  /*53b0*/  LDL.LU R103, [R1+0x38] ;  /* 0x0000380001677983 */ /* 0x000f280000300800 */
[----:B------:R-:W4:Y:S04]  /*53c0*/  LDL.LU R102, [R1+0x3c] ;  /* 0x00003c0001667983 */ /* 0x000f280000300800 */
[----:B------:R-:W4:Y:S04]  /*53d0*/  LDL.LU R101, [R1+0x40] ;  /* 0x0000400001657983 */ /* 0x000f280000300800 */
[----:B------:R-:W4:Y:S04]  /*53e0*/  LDL.LU R100, [R1+0x44] ;  /* 0x0000440001647983 */ /* 0x000f280000300800 */
[----:B------:R-:W4:Y:S04]  /*53f0*/  LDL.LU R99, [R1+0x48] ;  /* 0x0000480001637983 */ /* 0x000f280000300800 */
[----:B------:R-:W4:Y:S04]  /*5400*/  LDL.LU R98, [R1+0x4c] ;  /* 0x00004c0001627983 */ /* 0x000f280000300800 */
[----:B-1----:R-:W4:Y:S04]  /*5410*/  LDL.LU R97, [R1+0x50] ;  /* 0x0000500001617983 */ /* 0x002f280000300800 */
[----:B--2---:R-:W2:Y:S04]  /*5420*/  LDL.LU R96, [R1+0x54] ;  /* 0x0000540001607983 */ /* 0x004ea80000300800 */
[----:B---3--:R-:W3:Y:S04]  /*5430*/  LDL.LU R95, [R1+0x58] ;  /* 0x00005800015f7983 */ /* 0x008ee80000300800 */
[----:B----4-:R-:W4:Y:S04]  /*5440*/  LDL.LU R94, [R1+0x5c] ;  /* 0x00005c00015e7983 */ /* 0x010f280000300800 */
        /* <DEDUP_REMOVED lines=22> */
[----:B------:R-:W-:-:S04]  /*55b0*/  FADD R102, R58, R102 ;  /* 0x000000663a667221 */ /* 0x000fc80000000000 */
        /* <DEDUP_REMOVED lines=11> */
[----:B--2---:R-:W-:-:S03]  /*5670*/  FADD R96, R64, R96 ;  /* 0x0000006040607221 */ /* 0x004fc60000000000 */
[----:B------:R1:W-:Y:S01]  /*5680*/  STL [R1+0x50], R97 ;  /* 0x0000506101007387 */ /* 0x0003e20000100800 */
[----:B---3--:R-:W-:-:S03]  /*5690*/  FADD R95, R65, R95 ;  /* 0x0000005f415f7221 */ /* 0x008fc60000000000 */
[----:B------:R1:W-:Y:S01]  /*56a0*/  STL [R1+0x54], R96 ;  /* 0x0000546001007387 */ /* 0x0003e20000100800 */
[----:B----4-:R-:W-:-:S03]  /*56b0*/  FADD R94, R66, R94 ;  /* 0x0000005e425e7221 */ /* 0x010fc60000000000 */
        /* <DEDUP_REMOVED lines=32> */
[----:B------:R1:W-:Y:S02]  /*58c0*/  STL [R1+0xac], R5 ;  /* 0x0000ac0501007387 */ /* 0x0003e40000100800 */
.L_x_36:
[----:B-1----:R-:W1:Y:S02]  /*58d0*/  LDC R0, c[0x0][0x28c] ;  /* 0x0000a300ff007b82 */ /* 0x002e640000000800 */
[----:B-1----:R-:W-:-:S13]  /*58e0*/  ISETP.GE.AND P0, PT, R0, 0x1, PT ;  /* 0x000000010000780c */ /* 0x002fda0003f06270 */
[----:B------:R-:W-:Y:S05]  /*58f0*/  @!P0 BRA `(.L_x_37) ;  /* 0x00000000005c8947 */ /* 0x000fea0003800000 */
[----:B------:R-:W-:-:S06]  /*5900*/  UISETP.NE.AND UP0, UPT, UR49, 0x3, UPT ;  /* 0x000000033100788c */ /* 0x000fcc000bf05270 */
[----:B------:R-:W-:-:S13]  /*5910*/  PLOP3.LUT P0, PT, PT, PT, UP0, 0x80, 0x0 ;  /* 0x000000000000781c */ /* 0x000fda0003f0f008 */
[----:B------:R-:W-:Y:S05]  /*5920*/  @!P0 BRA `(.L_x_38) ;  /* 0x0000000000048947 */ /* 0x000fea0003800000 */
[----:B------:R-:W-:Y:S01]  /*5930*/  BPT.TRAP 0x1 ;  /* 0x000000040000795c */ /* 0x000fe20000300000 */
.L_x_38:
[----:B------:R-:W3:Y:S04]  /*5940*/  LDL R0, [R1+0xbc] ;  /* 0x0000bc0001007983 */ /* 0x000ee80000100800 */
[----:B------:R-:W4:Y:S01]  /*5950*/  LDL R3, [R1+0xc0] ;  /* 0x0000c00001037983 */ /* 0x000f220000100800 */
[----:B------:R-:W-:Y:S01]  /*5960*/  UISETP.LT.AND UP1, UPT, UR52, 0x1, UPT ;  /* 0x000000013400788c */ /* 0x000fe2000bf21270 */
[----:B---3--:R-:W-:-:S13]  /*5970*/  ISETP.NE.AND P0, PT, R0, RZ, PT ;  /* 0x000000ff0000720c */ /* 0x008fda0003f05270 */
[----:B------:R-:W-:-:S05]  /*5980*/  VOTEU.ANY UP0, P0 ;  /* 0x00000000003f7886 */ /* 0x000fca0000000100 */
[----:B------:R-:W-:-:S04]  /*5990*/  @UP0 USEL UR4, UR52, 0x1, UP1 ;  /* 0x0000000134040887 */ /* 0x000fc80008800000 */
[----:B------:R-:W-:-:S06]  /*59a0*/  @UP0 UIADD3 UR4, UR48, UR52, -UR4 ;  /* 0x0000003430040290 */ /* 0x000fcc000fffe804 */
[----:B------:R-:W-:Y:S01]  /*59b0*/  IMAD.U32 R0, RZ, RZ, UR4 ;  /* 0x00000004ff007e24 */ /* 0x000fe2000f8e00ff */
[----:B----4-:R-:W-:Y:S01]  /*59c0*/  MOV R5, R3 ;  /* 0x0000000300057202 */ /* 0x010fe20000000f00 */
[----:B------:R-:W-:-:S03]  /*59d0*/  IMAD.U32 R3, RZ, RZ, UR51 ;  /* 0x00000033ff037e24 */ /* 0x000fc6000f8e00ff */
[----:B------:R-:W-:-:S04]  /*59e0*/  @P0 SHF.L.U32 R0, R0, 0x3, RZ ;  /* 0x0000000300000819 */ /* 0x000fc800000006ff */
[----:B------:R-:W-:Y:S01]  /*59f0*/  @P0 LOP3.LUT R0, R0, 0x38, RZ, 0xc0, !PT ;  /* 0x0000003800000812 */ /* 0x000fe200078ec0ff */
[----:B------:R-:W-:-:S03]  /*5a00*/  UISETP.GT.U32.AND UP0, UPT, UR40, 0x1, UPT ;  /* 0x000000012800788c */ /* 0x000fc6000bf04070 */
[----:B------:R-:W-:-:S04]  /*5a10*/  @P0 IADD3 R0, R3, 0x40, R0 ;  /* 0x0000004003000810 */ /* 0x000fc80007ffe000 */
[----:B------:R-:W-:-:S04]  /*5a20*/  @P0 PRMT R0, R5, 0x654, R0 ;  /* 0x0000065405000816 */ /* 0x000fc80000000000 */
[----:B------:R1:W-:Y:S01]  /*5a30*/  @P0 SYNCS.ARRIVE.TRANS64.RED.A1T0 RZ, [R0+URZ], RZ ;  /* 0x000000ff00ff09a7 */ /* 0x0003e2000810043f */
[----:B------:R-:W-:-:S13]  /*5a40*/  PLOP3.LUT P0, PT, PT, PT, UP0, 0x80, 0x0 ;  /* 0x000000000000781c */ /* 0x000fda0003f0f008 */
[----:B-1----:R-:W-:Y:S05]  /*5a50*/  @P0 BRA `(.L_x_37) ;  /* 0x0000000000040947 */ /* 0x002fea0003800000 */
[----:B------:R-:W-:Y:S01]  /*5a60*/  BPT.TRAP 0x1 ;  /* 0x000000040000795c */ /* 0x000fe20000300000 */
.L_x_37:
[----:B------:R-:W-:Y:S01]  /*5a70*/  UIADD3 UR4, UR51, 0x100, URZ ;  /* 0x0000010033047890 */ /* 0x000fe2000fffe03f */
[----:B------:R-:W-:Y:S01]  /*5a80*/  R2UR UR46, R4 ;  /* 0x00000000042e72ca */ /* 0x000fe200000e0000 */
[----:B------:R-:W-:Y:S02]  /*5a90*/  USHF.L.U32 UR45, UR45, 0x7, URZ ;  /* 0x000000072d2d7899 */ /* 0x000fe4000800063f */
[----:B------:R-:W-:-:S06]  /*5aa0*/  ULOP3.LUT UP0, URZ, UR4, 0x9f, URZ, 0xc0, !UPT ;  /* 0x0000009f043f7892 */ /* 0x000fcc000f80c03f */
[----:B------:R-:W-:-:S04]  /*5ab0*/  PLOP3.LUT P0, PT, PT, PT, UP0, 0x80, 0x0 ;  /* 0x000000000000781c */ /* 0x000fc80003f0f008 */
[----:B------:R-:W-:-:S09]  /*5ac0*/  USHF.L.U32 UR46, UR46, 0x8, URZ ;  /* 0x000000082e2e7899 */ /* 0x000fd2000800063f */
[----:B------:R-:W-:Y:S05]  /*5ad0*/  @!P0 BRA `(.L_x_39) ;  /* 0x0000000000408947 */ /* 0x000fea0003800000 */
[----:B------:R-:W-:Y:S01]  /*5ae0*/  MOV R14, 0x0 ;  /* 0x00000000000e7802 */ /* 0x000fe20000000f00 */
[----:B------:R-:W-:Y:S01]  /*5af0*/  ULDC.64 UR4, c[0x4][0x70] ;  /* 0x01001c0000047ab9 */ /* 0x000fe20000000a00 */
[----:B------:R-:W-:Y:S01]  /*5b00*/  ULDC.64 UR6, c[0x4][0x8] ;  /* 0x0100020000067ab9 */ /* 0x000fe20000000a00 */
[----:B------:R-:W-:Y:S01]  /*5b10*/  MOV R4, UR4 ;  /* 0x0000000400047c02 */ /* 0x000fe20008000f00 */
[----:B------:R-:W-:Y:S01]  /*5b20*/  IMAD.U32 R5, RZ, RZ, UR5 ;  /* 0x00000005ff057e24 */ /* 0x000fe2000f8e00ff */
[----:B------:R-:W-:Y:S01]  /*5b30*/  ULDC.64 UR4, c[0x4][0x78] ;  /* 0x01001e0000047ab9 */ /* 0x000fe20000000a00 */
[----:B------:R-:W1:Y:S01]  /*5b40*/  LDC.64 R14, c[0x4][R14] ;  /* 0x010000000e0e7b82 */ /* 0x000e620000000a00 */
[----:B------:R-:W-:Y:S01]  /*5b50*/  MOV R6, UR4 ;  /* 0x0000000400067c02 */ /* 0x000fe20008000f00 */
[----:B------:R-:W-:Y:S01]  /*5b60*/  IMAD.U32 R7, RZ, RZ, UR5 ;  /* 0x00000005ff077e24 */ /* 0x000fe2000f8e00ff */
[----:B------:R-:W-:Y:S01]  /*5b70*/  MOV R10, UR6 ;  /* 0x00000006000a7c02 */ /* 0x000fe20008000f00 */
[----:B------:R-:W-:Y:S01]  /*5b80*/  IMAD.U32 R11, RZ, RZ, UR7 ;  /* 0x00000007ff0b7e24 */ /* 0x000fe2000f8e00ff */
[----:B------:R-:W-:Y:S01]  /*5b90*/  MOV R8, 0x70 ;  /* 0x0000007000087802 */ /* 0x000fe20000000f00 */
[----:B------:R-:W-:Y:S01]  /*5ba0*/  IMAD.MOV.U32 R12, RZ, RZ, 0x1 ;  /* 0x00000001ff0c7424 */ /* 0x000fe200078e00ff */
[----:B------:R-:W-:-:S07]  /*5bb0*/  MOV R13, RZ ;  /* 0x000000ff000d7202 */ /* 0x000fce0000000f00 */
[----:B------:R-:W-:-:S07]  /*5bc0*/  LEPC R20, `(.L_x_39) ;  /* 0x000000001014794e */ /* 0x000fce0000000000 */
[----:B-12--5:R-:W-:Y:S05]  /*5bd0*/  CALL.ABS.NOINC R14 ;  /* 0x000000000e007343 */ /* 0x026fea0003c00000 */
.L_x_39:
[----:B------:R-:W-:-:S04]  /*5be0*/  UIADD3 UR4, UR51, 0x4100, URZ ;  /* 0x0000410033047890 */ /* 0x000fc8000fffe03f */
[----:B------:R-:W-:-:S06]  /*5bf0*/  ULOP3.LUT UP0, URZ, UR4, 0x9f, URZ, 0xc0, !UPT ;  /* 0x0000009f043f7892 */ /* 0x000fcc000f80c03f */
[----:B------:R-:W-:-:S13]  /*5c00*/  PLOP3.LUT P0, PT, PT, PT, UP0, 0x80, 0x0 ;  /* 0x000000000000781c */ /* 0x000fda0003f0f008 */
[----:B------:R-:W-:Y:S05]  /*5c10*/  @!P0 BRA `(.L_x_40) ;  /* 0x0000000000408947 */ /* 0x000fea0003800000 */
[----:B------:R-:W-:Y:S01]  /*5c20*/  MOV R14, 0x0 ;  /* 0x00000000000e7802 */ /* 0x000fe20000000f00 */
[----:B------:R-:W-:Y:S01]  /*5c30*/  ULDC.64 UR4, c[0x4][0x70] ;  /* 0x01001c0000047ab9 */ /* 0x000fe20000000a00 */
[----:B------:R-:W-:Y:S01]  /*5c40*/  ULDC.64 UR6, c[0x4][0x78] ;  /* 0x01001e0000067ab9 */ /* 0x000fe20000000a00 */
[----:B------:R-:W-:Y:S01]  /*5c50*/  IMAD.U32 R4, RZ, RZ, UR4 ;  /* 0x00000004ff047e24 */ /* 0x000fe2000f8e00ff */
[----:B------:R-:W-:Y:S01]  /*5c60*/  MOV R5, UR5 ;  /* 0x0000000500057c02 */ /* 0x000fe20008000f00 */
[----:B------:R-:W-:Y:S01]  /*5c70*/  ULDC.64 UR4, c[0x4][0x10] ;  /* 0x0100040000047ab9 */ /* 0x000fe20000000a00 */
[----:B------:R-:W1:Y:S01]  /*5c80*/  LDC.64 R14, c[0x4][R14] ;  /* 0x010000000e0e7b82 */ /* 0x000e620000000a00 */
[----:B------:R-:W-:Y:S01]  /*5c90*/  IMAD.U32 R6, RZ, RZ, UR6 ;  /* 0x00000006ff067e24 */ /* 0x000fe2000f8e00ff */
[----:B------:R-:W-:Y:S01]  /*5ca0*/  MOV R7, UR7 ;  /* 0x0000000700077c02 */ /* 0x000fe20008000f00 */
[----:B------:R-:W-:Y:S01]  /*5cb0*/  IMAD.U32 R10, RZ, RZ, UR4 ;  /* 0x00000004ff0a7e24 */ /* 0x000fe2000f8e00ff */
[----:B------:R-:W-:Y:S01]  /*5cc0*/  MOV R11, UR5 ;  /* 0x00000005000b7c02 */ /* 0x000fe20008000f00 */
[----:B------:R-:W-:Y:S01]  /*5cd0*/  IMAD.MOV.U32 R8, RZ, RZ, 0x70 ;  /* 0x00000070ff087424 */ /* 0x000fe200078e00ff */
[----:B------:R-:W-:Y:S01]  /*5ce0*/  MOV R12, 0x1 ;  /* 0x00000001000c7802 */ /* 0x000fe20000000f00 */
[----:B------:R-:W-:-:S07]  /*5cf0*/  IMAD.MOV.U32 R13, RZ, RZ, RZ ;  /* 0x000000ffff0d7224 */ /* 0x000fce00078e00ff */
[----:B------:R-:W-:-:S07]  /*5d00*/  LEPC R20, `(.L_x_40) ;  /* 0x000000001014794e */ /* 0x000fce0000000000 */
[----:B-12--5:R-:W-:Y:S05]  /*5d10*/  CALL.ABS.NOINC R14 ;  /* 0x000000000e007343 */ /* 0x026fea0003c00000 */
.L_x_40:
[----:B------:R-:W1:Y:S02]  /*5d20*/  LDC.64 R4, c[0x0][0x590] ;  /* 0x00016400ff047b82 */ /* 0x000e640000000a00 */
[----:B-1----:R-:W-:-:S04]  /*5d30*/  ISETP.NE.U32.AND P1, PT, R4, RZ, PT ;  /* 0x000000ff0400720c */ /* 0x002fc80003f25070 */
[----:B------:R-:W-:-:S13]  /*5d40*/  ISETP.NE.AND.EX P1, PT, R5, RZ, PT, P1 ;  /* 0x000000ff0500720c */ /* 0x000fda0003f25310 */
[----:B------:R-:W-:Y:S05]  /*5d50*/  @!P1 BRA `(.L_x_41) ;  /* 0x00000000003c9947 */ /* 0x000fea0003800000 */
[----:B------:R-:W-:Y:S02]  /*5d60*/  ULDC.64 UR4, c[0x0][0x588] ;  /* 0x0001620000047ab9 */ /* 0x000fe40000000a00 */
[----:B------:R-:W-:-:S04]  /*5d70*/  ISETP.NE.U32.AND P0, PT, RZ, UR4, PT ;  /* 0x00000004ff007c0c */ /* 0x000fc8000bf05070 */
[----:B------:R-:W-:-:S13]  /*5d80*/  ISETP.NE.AND.EX P0, PT, RZ, UR5, PT, P0 ;  /* 0x00000005ff007c0c */ /* 0x000fda000bf05300 */
[----:B------:R-:W-:Y:S05]  /*5d90*/  @!P0 BRA `(.L_x_42) ;  /* 0x00000000001c8947 */ /* 0x000fea0003800000 */
[----:B------:R-:W1:Y:S01]  /*5da0*/  LDC.64 R6, c[0x0][0x588] ;  /* 0x00016200ff067b82 */ /* 0x000e620000000a00 */
[----:B------:R-:W-:-:S04]  /*5db0*/  IMAD R3, R4, UR47, RZ ;  /* 0x0000002f04037c24 */ /* 0x000fc8000f8e02ff */
[----:B-1----:R-:W-:-:S05]  /*5dc0*/  IMAD.WIDE R6, R3, 0x4, R6 ;  /* 0x0000000403067825 */ /* 0x002fca00078e0206 */
[----:B-----5:R1:W5:Y:S01]  /*5dd0*/  LDG.E R16, desc[UR58][R6.64] ;  /* 0x0000003a06107981 */ /* 0x020362000c1e1900 */
[----:B------:R-:W-:-:S05]  /*5de0*/  MOV R0, 0x1 ;  /* 0x0000000100007802 */ /* 0x000fca0000000f00 */
[----:B------:R1:W-:Y:S01]  /*5df0*/  STL.S16 [R1+0xcc], R0 ;  /* 0x0000cc0001007387 */ /* 0x0003e20000100600 */
[----:B------:R-:W-:Y:S05]  /*5e00*/  BRA `(.L_x_41) ;  /* 0x0000000000107947 */ /* 0x000fea0003800000 */
.L_x_42:
[----:B------:R-:W-:Y:S01]  /*5e10*/  IMAD.MOV.U32 R0, RZ, RZ, 0x1 ;  /* 0x00000001ff007424 */ /* 0x000fe200078e00ff */
[----:B------:R-:W-:Y:S02]  /*5e20*/  ULDC UR4, c[0x0][0x580] ;  /* 0x0001600000047ab9 */ /* 0x000fe40000000800 */
[----:B-----5:R-:W-:Y:S02]  /*5e30*/  MOV R16, UR4 ;  /* 0x0000000400107c02 */ /* 0x020fe40008000f00 */
[----:B------:R3:W-:Y:S05]  /*5e40*/  STL.S16 [R1+0xcc], R0 ;  /* 0x0000cc0001007387 */ /* 0x0007ea0000100600 */
.L_x_41:
[----:B-1----:R-:W1:Y:S02]  /*5e50*/  LDC.64 R6, c[0x0][0x5b0] ;  /* 0x00016c00ff067b82 */ /* 0x002e640000000a00 */
[----:B-1----:R-:W-:-:S04]  /*5e60*/  ISETP.NE.U32.AND P0, PT, R6, RZ, PT ;  /* 0x000000ff0600720c */ /* 0x002fc80003f05070 */
[----:B------:R-:W-:-:S13]  /*5e70*/  ISETP.NE.AND.EX P0, PT, R7, RZ, PT, P0 ;  /* 0x000000ff0700720c */ /* 0x000fda0003f05300 */
[----:B------:R-:W-:Y:S05]  /*5e80*/  @!P0 BRA `(.L_x_43) ;  /* 0x00000000002c8947 */ /* 0x000fea0003800000 */
[----:B------:R-:W-:Y:S02]  /*5e90*/  ULDC.64 UR4, c[0x0][0x5a8] ;  /* 0x00016a0000047ab9 */ /* 0x000fe40000000a00 */
[----:B------:R-:W-:-:S04]  /*5ea0*/  ISETP.NE.U32.AND P0, PT, RZ, UR4, PT ;  /* 0x00000004ff007c0c */ /* 0x000fc8000bf05070 */
[----:B------:R-:W-:-:S13]  /*5eb0*/  ISETP.NE.AND.EX P0, PT, RZ, UR5, PT, P0 ;  /* 0x00000005ff007c0c */ /* 0x000fda000bf05300 */
[----:B------:R-:W-:Y:S05]  /*5ec0*/  @!P0 BRA `(.L_x_44) ;  /* 0x0000000000148947 */ /* 0x000fea0003800000 */
[----:B-----5:R-:W1:Y:S01]  /*5ed0*/  LDC.64 R2, c[0x0][0x5a8] ;  /* 0x00016a00ff027b82 */ /* 0x020e620000000a00 */
[----:B------:R-:W-:-:S04]  /*5ee0*/  IMAD R7, R6, UR47, RZ ;  /* 0x0000002f06077c24 */ /* 0x000fc8000f8e02ff */
[----:B-1----:R-:W-:-:S06]  /*5ef0*/  IMAD.WIDE R2, R7, 0x4, R2 ;  /* 0x0000000407027825 */ /* 0x002fcc00078e0202 */
[----:B------:R1:W5:Y:S01]  /*5f00*/  LDG.E R2, desc[UR58][R2.64] ;  /* 0x0000003a02027981 */ /* 0x000362000c1e1900 */
[----:B------:R-:W-:Y:S05]  /*5f10*/  BRA `(.L_x_43) ;  /* 0x0000000000087947 */ /* 0x000fea0003800000 */
.L_x_44:
[----:B------:R-:W-:Y:S02]  /*5f20*/  ULDC UR4, c[0x0][0x5a0] ;  /* 0x0001680000047ab9 */ /* 0x000fe40000000800 */
[----:B-----5:R-:W-:-:S07]  /*5f30*/  IMAD.U32 R2, RZ, RZ, UR4 ;  /* 0x00000004ff027e24 */ /* 0x020fce000f8e00ff */
.L_x_43:
[----:B------:R-:W-:Y:S01]  /*5f40*/  ULDC.64 UR4, c[0x0][0x588] ;  /* 0x0001620000047ab9 */ /* 0x000fe20000000a00 */
[----:B------:R-:W-:Y:S01]  /*5f50*/  ISETP.NE.U32.AND P2, PT, R4, RZ, PT ;  /* 0x000000ff0400720c */ /* 0x000fe20003f45070 */
[----:B------:R-:W-:Y:S02]  /*5f60*/  UISETP.NE.U32.AND UP0, UPT, UR4, URZ, UPT ;  /* 0x0000003f0400728c */ /* 0x000fe4000bf05070 */
[----:B------:R-:W-:Y:S02]  /*5f70*/  ISETP.NE.U32.AND P3, PT, RZ, UR4, PT ;  /* 0x00000004ff007c0c */ /* 0x000fe4000bf65070 */
[----:B------:R-:W-:Y:S01]  /*5f80*/  ISETP.NE.AND.EX P2, PT, R5, RZ, PT, P2 ;  /* 0x000000ff0500720c */ /* 0x000fe20003f45320 */
[----:B------:R-:W-:Y:S02]  /*5f90*/  UISETP.NE.AND.EX UP0, UPT, UR5, URZ, UPT, UP0 ;  /* 0x0000003f0500728c */ /* 0x000fe4000bf05300 */
[----:B------:R-:W-:Y:S02]  /*5fa0*/  ISETP.NE.AND.EX P3, PT, RZ, UR5, PT, P3 ;  /* 0x00000005ff007c0c */ /* 0x000fe4000bf65330 */
[----:B------:R-:W-:-:S02]  /*5fb0*/  PLOP3.LUT P0, PT, PT, PT, PT, 0x8, 0x0 ;  /* 0x000000000000781c */ /* 0x000fc40003f0e170 */
[----:B------:R-:W-:-:S04]  /*5fc0*/  PLOP3.LUT P4, PT, PT, PT, UP0, 0x80, 0x0 ;  /* 0x000000000000781c */ /* 0x000fc80003f8f008 */
[----:B------:R-:W-:-:S05]  /*5fd0*/  PLOP3.LUT P4, PT, P4, PT, PT, 0x8, 0x0 ;  /* 0x000000000000781c */ /* 0x000fca000278e170 */
[----:B------:R-:W-:Y:S08]  /*5fe0*/  @P3 BRA P2, `(.L_x_45) ;  /* 0x0000000000283947 */ /* 0x000ff00001000000 */
[----:B------:R-:W-:Y:S04]  /*5ff0*/  BSSY B0, `(.L_x_45) ;  /* 0x0000009000007945 */ /* 0x000fe80003800000 */
[----:B------:R-:W-:Y:S05]  /*6000*/  @!P1 BRA `(.L_x_46) ;  /* 0x0000000000189947 */ /* 0x000fea0003800000 */
[----:B---3--:R-:W3:Y:S01]  /*6010*/  LDL R0, [R1+0xcc] ;  /* 0x0000cc0001007983 */ /* 0x008ee20000100800 */
[----:B------:R-:W-:Y:S02]  /*6020*/  PLOP3.LUT P0, PT, P4, PT, PT, 0x80, 0x0 ;  /* 0x000000000000781c */ /* 0x000fe4000270f070 */
[----:B---3--:R-:W-:-:S13]  /*6030*/  LOP3.LUT P2, RZ, R0, 0xff, RZ, 0xc0, !PT ;  /* 0x000000ff00ff7812 */ /* 0x008fda000784c0ff */
[----:B------:R-:W-:Y:S05]  /*6040*/  @!P2 BRA `(.L_x_47) ;  /* 0x00000000000ca947 */ /* 0x000fea0003800000 */
[----:B-----5:R-:W-:Y:S01]  /*6050*/  FSETP.EQ.AND P0, PT, R16, RZ, PT ;  /* 0x000000ff1000720b */ /* 0x020fe20003f02000 */
[----:B------:R-:W-:-:S12]  /*6060*/  BRA `(.L_x_47) ;  /* 0x0000000000047947 */ /* 0x000fd80003800000 */
.L_x_46:
[----:B-----5:R-:W-:-:S13]  /*6070*/  FSETP.EQ.AND P0, PT, R16, RZ, PT ;  /* 0x000000ff1000720b */ /* 0x020fda0003f02000 */
.L_x_47:
[----:B------:R-:W-:Y:S05]  /*6080*/  BSYNC B0 ;  /* 0x0000000000007941 */ /* 0x000fea0003800000 */
.L_x_45:
[----:B------:R-:W-:Y:S04]  /*6090*/  BSSY B0, `(.L_x_48) ;  /* 0x0000008000007945 */ /* 0x000fe80003800000 */
[----:B------:R-:W-:Y:S05]  /*60a0*/  @!P1 BRA `(.L_x_49) ;  /* 0x0000000000149947 */ /* 0x000fea0003800000 */
[----:B---3--:R-:W3:Y:S02]  /*60b0*/  LDL R0, [R1+0xcc] ;  /* 0x0000cc0001007983 */ /* 0x008ee40000100800 */
[----:B---3--:R-:W-:-:S13]  /*60c0*/  LOP3.LUT P1, RZ, R0, 0xff, RZ, 0xc0, !PT ;  /* 0x000000ff00ff7812 */ /* 0x008fda000782c0ff */
[----:B------:R-:W-:Y:S05]  /*60d0*/  @!P1 BRA `(.L_x_50) ;  /* 0x00000000000c9947 */ /* 0x000fea0003800000 */
[----:B-----5:R-:W-:Y:S01]  /*60e0*/  FSETP.EQ.AND P4, PT, R16, RZ, PT ;  /* 0x000000ff1000720b */ /* 0x020fe20003f82000 */
[----:B------:R-:W-:-:S12]  /*60f0*/  BRA `(.L_x_50) ;  /* 0x0000000000047947 */ /* 0x000fd80003800000 */
.L_x_49:
[----:B-----5:R-:W-:-:S13]  /*6100*/  FSETP.EQ.AND P4, PT, R16, RZ, PT ;  /* 0x000000ff1000720b */ /* 0x020fda0003f82000 */
.L_x_50:
[----:B------:R-:W-:Y:S05]  /*6110*/  BSYNC B0 ;  /* 0x0000000000007941 */ /* 0x000fea0003800000 */
.L_x_48:
[----:B------:R-:W-:Y:S01]  /*6120*/  BSSY B0, `(.L_x_51) ;  /* 0x0000049000007945 */ /* 0x000fe20003800000 */
[----:B------:R-:W-:Y:S02]  /*6130*/  CS2R R4, SRZ ;  /* 0x0000000000047805 */ /* 0x000fe4000001ff00 */
[----:B-1----:R-:W-:Y:S01]  /*6140*/  MOV R3, RZ ;  /* 0x000000ff00037202 */ /* 0x002fe20000000f00 */
[----:B---3--:R-:W-:Y:S01]  /*6150*/  IMAD.MOV.U32 R0, RZ, RZ, RZ ;  /* 0x000000ffff007224 */ /* 0x008fe200078e00ff */
[----:B------:R-:W-:Y:S06]  /*6160*/  @P0 BRA `(.L_x_52) ;  /* 0x0000000400100947 */ /* 0x000fec0003800000 */
[----:B------:R-:W-:-:S04]  /*6170*/  MOV R0, UR50 ;  /* 0x0000003200007c02 */ /* 0x000fc80008000f00 */
[----:B------:R-:W-:-:S13]  /*6180*/  ISETP.NE.AND P1, PT, R0, 0x3, PT ;  /* 0x000000030000780c */ /* 0x000fda0003f25270 */
[----:B------:R-:W-:Y:S05]  /*6190*/  @!P1 BRA `(.L_x_53) ;  /* 0x0000000000049947 */ /* 0x000fea0003800000 */
[----:B------:R-:W-:Y:S01]  /*61a0*/  BPT.TRAP 0x1 ;  /* 0x000000040000795c */ /* 0x000fe20000300000 */
.L_x_53:
[----:B------:R-:W3:Y:S04]  /*61b0*/  LDL R3, [R1+0xb4] ;  /* 0x0000b40001037983 */ /* 0x000ee80000100800 */
[----:B------:R-:W4:Y:S01]  /*61c0*/  LDL R0, [R1+0xb8] ;  /* 0x0000b80001007983 */ /* 0x000f220000100800 */
[----:B------:R-:W-:Y:S01]  /*61d0*/  BSSY B1, `(.L_x_54) ;  /* 0x0000006000017945 */ /* 0x000fe20003800000 */
[----:B------:R-:W-:Y:S02]  /*61e0*/  CS2R R4, SRZ ;  /* 0x0000000000047805 */ /* 0x000fe4000001ff00 */
[----:B---3--:R-:W-:Y:S02]  /*61f0*/  LEA R13, R3, UR51, 0x3 ;  /* 0x00000033030d7c11 */ /* 0x008fe4000f8e18ff */
[----:B----4-:R-:W-:-:S04]  /*6200*/  SHF.L.U32 R0, R0, 0x1f, RZ ;  /* 0x0000001f00007819 */ /* 0x010fc800000006ff */
[----:B------:R-:W1:Y:S02]  /*6210*/  SYNCS.PHASECHK.TRANS64.TRYWAIT P2, [R13+URZ+0x80], R0 ;  /* 0x000080000d0075a7 */ /* 0x000e64000804017f */
[----:B-1----:R-:W-:Y:S05]  /*6220*/  @!P2 BRA `(.L_x_55) ;  /* 0x000000880094a947 */ /* 0x002fea0003800000 */
.L_x_242:
[----:B------:R-:W-:Y:S05]  /*6230*/  BSYNC B1 ;  /* 0x0000000000017941 */ /* 0x000fea0003800000 */
.L_x_54:
[----:B------:R3:W5:Y:S01]  /*6240*/  LDL R12, [R1+0xb4] ;  /* 0x0000b400010c7983 */ /* 0x0007620000100800 */
[----:B------:R-:W-:Y:S01]  /*6250*/  BSSY B1, `(.L_x_56) ;  /* 0x0000021000017945 */ /* 0x000fe20003800000 */
[----:B------:R-:W-:Y:S01]  /*6260*/  IMAD.MOV.U32 R3, RZ, RZ, RZ ;  /* 0x000000ffff037224 */ /* 0x000fe200078e00ff */
[----:B-1----:R-:W-:Y:S02]  /*6270*/  MOV R0, RZ ;  /* 0x000000ff00007202 */ /* 0x002fe40000000f00 */
[----:B------:R-:W-:Y:S05]  /*6280*/  @P4 BRA `(.L_x_57) ;  /* 0x0000000000744947 */ /* 0x000fea0003800000 */
[----:B------:R-:W1:Y:S02]  /*6290*/  S2R R6, SR_TID.X ;  /* 0x0000000000067919 */ /* 0x000e640000002100 */
[C---:B-1----:R-:W-:Y:S01]  /*62a0*/  IMAD.SHL.U32 R0, R6.reuse, 0x10, RZ ;  /* 0x0000001006007824 */ /* 0x042fe200078e00ff */
[C---:B------:R-:W-:Y:S01]  /*62b0*/  SHF.L.U32 R3, R6.reuse, 0x1, RZ ;  /* 0x0000000106037819 */ /* 0x040fe200000006ff */
[----:B------:R-:W-:-:S03]  /*62c0*/  IMAD.SHL.U32 R5, R6, 0x8, RZ ;  /* 0x0000000806057824 */ /* 0x000fc600078e00ff */
[----:B------:R-:W-:Y:S02]  /*62d0*/  LOP3.LUT R0, R0, 0xe00, RZ, 0xc0, !PT ;  /* 0x00000e0000007812 */ /* 0x000fe400078ec0ff */
[----:B------:R-:W-:Y:S02]  /*62e0*/  LOP3.LUT R4, R5, 0x80, RZ, 0xc0, !PT ;  /* 0x0000008005047812 */ /* 0x000fe400078ec0ff */
[----:B------:R-:W-:Y:S02]  /*62f0*/  LOP3.LUT R0, R0, 0x6, R3, 0xf8, !PT ;  /* 0x0000000600007812 */ /* 0x000fe400078ef803 */
[--C-:B------:R-:W-:Y:S02]  /*6300*/  LOP3.LUT R3, R4, 0x10, R6.reuse, 0xf8, !PT ;  /* 0x0000001004037812 */ /* 0x100fe400078ef806 */
[----:B------:R-:W-:Y:S02]  /*6310*/  LOP3.LUT R0, R0, 0x60, R5, 0xf8, !PT ;  /* 0x0000006000007812 */ /* 0x000fe400078ef805 */
[----:B------:R-:W-:-:S02]  /*6320*/  SHF.R.U32.HI R4, RZ, 0x4, R6 ;  /* 0x00000004ff047819 */ /* 0x000fc40000011606 */
[----:B------:R-:W-:Y:S02]  /*6330*/  LOP3.LUT R0, R0, R3, RZ, 0xfc, !PT ;  /* 0x0000000300007212 */ /* 0x000fe400078efcff */
[----:B------:R-:W-:Y:S02]  /*6340*/  LOP3.LUT P2, RZ, R4, 0x1, RZ, 0xc0, !PT ;  /* 0x0000000104ff7812 */ /* 0x000fe4000784c0ff */
[----:B-----5:R-:W-:-:S05]  /*6350*/  LEA R0, R12, R0, 0xc ;  /* 0x000000000c007211 */ /* 0x020fca00078e60ff */
[----:B------:R-:W-:Y:S01]  /*6360*/  VIADD R3, R0, UR51 ;  /* 0x0000003300037c36 */ /* 0x000fe20008000000 */
[----:B------:R-:W-:Y:S03]  /*6370*/  LDS.U16 R5, [R0+UR51+0x208] ;  /* 0x0002083300057984 */ /* 0x000fe60008000400 */
[C---:B------:R-:W-:Y:S01]  /*6380*/  VIADD R7, R3.reuse, 0x110 ;  /* 0x0000011003077836 */ /* 0x040fe20000000000 */
[----:B------:R-:W-:Y:S01]  /*6390*/  IADD3 R4, R3, 0x100, RZ ;  /* 0x0000010003047810 */ /* 0x000fe20007ffe0ff */
[----:B------:R-:W-:Y:S03]  /*63a0*/  LDS.U16 R6, [R0+UR51+0x108] ;  /* 0x0001083300067984 */ /* 0x000fe60008000400 */
[----:B------:R-:W-:Y:S01]  /*63b0*/  @P2 IADD3 R7, R4, -0x10, RZ ;  /* 0xfffffff004072810 */ /* 0x000fe20007ffe0ff */
[----:B------:R-:W-:Y:S04]  /*63c0*/  LDS.U16 R3, [R0+UR51+0x200] ;  /* 0x0002003300037984 */ /* 0x000fe80008000400 */
[----:B------:R-:W1:Y:S04]  /*63d0*/  LDS.U16 R4, [R0+UR51+0x100] ;  /* 0x0001003300047984 */ /* 0x000e680008000400 */
[----:B------:R-:W-:Y:S04]  /*63e0*/  LDS.U16 R8, [R7+0x100] ;  /* 0x0001000007087984 */ /* 0x000fe80000000400 */
[----:B------:R-:W4:Y:S04]  /*63f0*/  LDS.U16 R9, [R7] ;  /* 0x0000000007097984 */ /* 0x000f280000000400 */
[----:B------:R-:W-:Y:S04]  /*6400*/  LDS.U16 R10, [R7+0x108] ;  /* 0x00010800070a7984 */ /* 0x000fe80000000400 */
[----:B------:R-:W2:Y:S01]  /*6410*/  LDS.U16 R11, [R7+0x8] ;  /* 0x00000800070b7984 */ /* 0x000ea20000000400 */
[----:B-1----:R-:W-:-:S02]  /*6420*/  PRMT R0, R4, 0x5410, R3 ;  /* 0x0000541004007816 */ /* 0x002fc40000000003 */
[----:B------:R-:W-:Y:S02]  /*6430*/  PRMT R3, R6, 0x5410, R5 ;  /* 0x0000541006037816 */ /* 0x000fe40000000005 */
[----:B----4-:R-:W-:Y:S02]  /*6440*/  PRMT R4, R9, 0x5410, R8 ;  /* 0x0000541009047816 */ /* 0x010fe40000000008 */
[----:B--2---:R-:W-:-:S07]  /*6450*/  PRMT R5, R11, 0x5410, R10 ;  /* 0x000054100b057816 */ /* 0x004fce000000000a */
.L_x_57:
[----:B------:R-:W-:Y:S05]  /*6460*/  BSYNC B1 ;  /* 0x0000000000017941 */ /* 0x000fea0003800000 */
.L_x_56:
[----:B------:R-:W-:Y:S01]  /*6470*/  @!PT LDS RZ, [RZ] ;  /* 0x00000000fffff984 */ /* 0x000fe20000000800 */
[----:B------:R-:W-:Y:S01]  /*6480*/  @!PT LDS RZ, [RZ] ;  /* 0x00000000fffff984 */ /* 0x000fe20000000800 */
[----:B------:R-:W-:Y:S01]  /*6490*/  @!PT LDS RZ, [RZ] ;  /* 0x00000000fffff984 */ /* 0x000fe20000000800 */
[----:B------:R-:W-:Y:S01]  /*64a0*/  @!PT LDS RZ, [RZ] ;  /* 0x00000000fffff984 */ /* 0x000fe20000000800 */
[----:B------:R1:W-:Y:S06]  /*64b0*/  MEMBAR.ALL.CTA ;  /* 0x0000000000007992 */ /* 0x0003ec0000008000 */
[----:B-1----:R-:W1:Y:S01]  /*64c0*/  FENCE.VIEW.ASYNC.S ;  /* 0x00000000000073c6 */ /* 0x002e620000000000 */
[----:B------:R-:W-:Y:S05]  /*64d0*/  @!P1 BRA `(.L_x_58) ;  /* 0x0000000000049947 */ /* 0x000fea0003800000 */
[----:B------:R-:W-:Y:S01]  /*64e0*/  BPT.TRAP 0x1 ;  /* 0x000000040000795c */ /* 0x000fe20000300000 */
.L_x_58:
[----:B------:R-:W4:Y:S01]  /*64f0*/  LDL.LU R8, [R1+0xb8] ;  /* 0x0000b80001087983 */ /* 0x000f220000300800 */
[----:B------:R-:W-:Y:S01]  /*6500*/  VIADD R6, R13, 0xa0 ;  /* 0x000000a00d067836 */ /* 0x000fe20000000000 */
[----:B------:R-:W2:Y:S04]  /*6510*/  S2R R7, SR_CgaCtaId ;  /* 0x0000000000077919 */ /* 0x000ea80000008800 */
[----:B--2---:R-:W-:-:S04]  /*6520*/  PRMT R6, R7, 0x654, R6 ;  /* 0x0000065407067816 */ /* 0x004fc80000000006 */
[----:B-1----:R1:W-:Y:S02]  /*6530*/  SYNCS.ARRIVE.TRANS64.RED.A1T0 RZ, [R6+URZ], RZ ;  /* 0x000000ff06ff79a7 */ /* 0x0023e4000810043f */
[----:B-1---5:R-:W-:-:S04]  /*6540*/  IADD3 R6, R12, 0x1, RZ ;  /* 0x000000010c067810 */ /* 0x022fc80007ffe0ff */
[----:B------:R-:W-:-:S04]  /*6550*/  ISETP.NE.AND P1, PT, R6, 0x4, PT ;  /* 0x000000040600780c */ /* 0x000fc80003f25270 */
[----:B------:R-:W-:Y:S02]  /*6560*/  SEL R7, RZ, 0x1, P1 ;  /* 0x00000001ff077807 */ /* 0x000fe40000800000 */
[----:B------:R-:W-:Y:S02]  /*6570*/  SEL R6, R6, RZ, P1 ;  /* 0x000000ff06067207 */ /* 0x000fe40000800000 */
[----:B----4-:R-:W-:-:S05]  /*6580*/  LOP3.LUT R8, R8, R7, RZ, 0x3c, !PT ;  /* 0x0000000708087212 */ /* 0x010fca00078e3cff */
[----:B------:R1:W-:Y:S04]  /*6590*/  STL [R1+0xb8], R8 ;  /* 0x0000b80801007387 */ /* 0x0003e80000100800 */
[----:B------:R1:W-:Y:S02]  /*65a0*/  STL [R1+0xb4], R6 ;  /* 0x0000b40601007387 */ /* 0x0003e40000100800 */
.L_x_52:
[----:B------:R-:W-:Y:S05]  /*65b0*/  BSYNC B0 ;  /* 0x0000000000007941 */ /* 0x000fea0003800000 */
.L_x_51:
[----:B------:R-:W4:Y:S01]  /*65c0*/  S2R R26, SR_TID.X ;  /* 0x00000000001a7919 */ /* 0x000f220000002100 */
[-C--:B-1----:R-:W-:Y:S01]  /*65d0*/  F2FP.F16.E4M3.UNPACK_B R6, R0.reuse ;  /* 0x00000000ff06723e */ /* 0x082fe200020006ff */
[C---:B-----5:R-:W-:Y:S01]  /*65e0*/  FMUL R227, R2.reuse, R227 ;  /* 0x000000e302e37220 */ /* 0x060fe20000400000 */
[----:B------:R-:W-:Y:S01]  /*65f0*/  F2FP.F16.E4M3.UNPACK_B R7, R0.H1 ;  /* 0x00000000ff07723e */ /* 0x000fe200030006ff */
[C---:B------:R-:W-:Y:S01]  /*6600*/  FMUL R224, R2.reuse, R224 ;  /* 0x000000e002e07220 */ /* 0x040fe20000400000 */
[C---:B------:R-:W-:Y:S01]  /*6610*/  FMUL R13, R2.reuse, R226 ;  /* 0x000000e2020d7220 */ /* 0x040fe20000400000 */
[----:B------:R-:W-:Y:S02]  /*6620*/  HADD2.F32 R9, -RZ, R6.H0_H0 ;  /* 0x20000006ff097230 */ /* 0x000fe40000004100 */
[C---:B------:R-:W-:Y:S01]  /*6630*/  FMUL R223, R2.reuse, R223 ;  /* 0x000000df02df7220 */ /* 0x040fe20000400000 */
[--C-:B------:R-:W-:Y:S02]  /*6640*/  HADD2.F32 R11, -RZ, R7.reuse.H0_H0 ;  /* 0x20000007ff0b7230 */ /* 0x100fe40000004100 */
[----:B------:R-:W-:Y:S01]  /*6650*/  FMUL R222, R2, R222 ;  /* 0x000000de02de7220 */ /* 0x000fe20000400000 */
[----:B------:R-:W-:-:S02]  /*6660*/  HADD2.F32 R7, -RZ, R7.H1_H1 ;  /* 0x30000007ff077230 */ /* 0x000fc40000004100 */
[----:B------:R-:W-:Y:S01]  /*6670*/  FFMA R227, R16, R9, R227 ;  /* 0x0000000910e37223 */ /* 0x000fe200000000e3 */
[----:B------:R-:W-:Y:S01]  /*6680*/  HADD2.F32 R9, -RZ, R6.H1_H1 ;  /* 0x30000006ff097230 */ /* 0x000fe20000004100 */
[----:B------:R-:W-:Y:S01]  /*6690*/  F2FP.F16.E4M3.UNPACK_B R6, R3 ;  /* 0x00000003ff06723e */ /* 0x000fe200020006ff */
[----:B------:R-:W-:Y:S01]  /*66a0*/  FMUL R20, R2, R219 ;  /* 0x000000db02147220 */ /* 0x000fe20000400000 */
[C---:B------:R-:W-:Y:S01]  /*66b0*/  FFMA R15, R16.reuse, R7, R224 ;  /* 0x00000007100f7223 */ /* 0x040fe200000000e0 */
[----:B------:R-:W-:Y:S01]  /*66c0*/  F2FP.F16.E4M3.UNPACK_B R7, R3.H1 ;  /* 0x00000003ff07723e */ /* 0x000fe200030006ff */
[----:B------:R-:W-:Y:S01]  /*66d0*/  FFMA R10, R16, R9, R13 ;  /* 0x00000009100a7223 */ /* 0x000fe2000000000d */
[----:B------:R-:W-:Y:S02]  /*66e0*/  HADD2.F32 R9, -RZ, R6.H0_H0 ;  /* 0x20000006ff097230 */ /* 0x000fe40000004100 */
[C---:B------:R-:W-:Y:S01]  /*66f0*/  FMUL R218, R2.reuse, R218 ;  /* 0x000000da02da7220 */ /* 0x040fe20000400000 */
[----:B------:R-:W-:Y:S01]  /*6700*/  FMUL R217, R2, R217 ;  /* 0x000000d902d97220 */ /* 0x000fe20000400000 */
[----:B------:R-:W-:-:S02]  /*6710*/  HADD2.F32 R13, -RZ, R7.H0_H0 ;  /* 0x20000007ff0d7230 */ /* 0x000fc40000004100 */
[----:B------:R-:W-:Y:S01]  /*6720*/  FMUL R216, R2, R216 ;  /* 0x000000d802d87220 */ /* 0x000fe20000400000 */
[----:B------:R-:W-:Y:S01]  /*6730*/  FFMA R223, R16, R9, R223 ;  /* 0x0000000910df7223 */ /* 0x000fe200000000df */
[----:B------:R-:W-:Y:S02]  /*6740*/  HADD2.F32 R7, -RZ, R7.H1_H1 ;  /* 0x30000007ff077230 */ /* 0x000fe40000004100 */
[C---:B------:R-:W-:Y:S01]  /*6750*/  FMUL R212, R2.reuse, R212 ;  /* 0x000000d402d47220 */ /* 0x040fe20000400000 */
[C---:B------:R-:W-:Y:S01]  /*6760*/  FMUL R213, R2.reuse, R213 ;  /* 0x000000d502d57220 */ /* 0x040fe20000400000 */
[----:B------:R-:W-:Y:S01]  /*6770*/  FMUL R214, R2, R214 ;  /* 0x000000d602d67220 */ /* 0x000fe20000400000 */
[----:B------:R-:W-:Y:S02]  /*6780*/  F2FP.SATFINITE.RELU.E4M3.F32.PACK_AB_MERGE_C R227, R10, R227, RZ ;  /* 0x000000e30ae3723e */ /* 0x000fe400048078ff */
[----:B----4-:R-:W-:Y:S02]  /*6790*/  SHF.R.U32.HI R8, RZ, 0x4, R26 ;  /* 0x00000004ff087819 */ /* 0x010fe4000001161a */
[----:B------:R-:W-:-:S02]  /*67a0*/  LOP3.LUT R24, R26, 0xff, RZ, 0xc0, !PT ;  /* 0x000000ff1a187812 */ /* 0x000fc400078ec0ff */
[----:B------:R-:W-:Y:S01]  /*67b0*/  LOP3.LUT P2, RZ, R8, 0x1, RZ, 0xc0, !PT ;  /* 0x0000000108ff7812 */ /* 0x000fe2000784c0ff */
[----:B------:R-:W-:Y:S02]  /*67c0*/  FMUL R8, R2, R225 ;  /* 0x000000e102087220 */ /* 0x000fe40000400000 */
[----:B------:R-:W-:Y:S02]  /*67d0*/  VIADD R24, R24, 0x1f ;  /* 0x0000001f18187836 */ /* 0x000fe40000000000 */
[----:B------:R-:W-:Y:S01]  /*67e0*/  FFMA R12, R16, R11, R8 ;  /* 0x0000000b100c7223 */ /* 0x000fe20000000008 */
[----:B------:R-:W-:Y:S01]  /*67f0*/  HADD2.F32 R11, -RZ, R6.H1_H1 ;  /* 0x30000006ff0b7230 */ /* 0x000fe20000004100 */
[----:B------:R-:W-:Y:S01]  /*6800*/  F2FP.F16.E4M3.UNPACK_B R6, R4 ;  /* 0x00000004ff06723e */ /* 0x000fe200020006ff */
[----:B------:R-:W-:Y:S01]  /*6810*/  FMUL R8, R2, R221 ;  /* 0x000000dd02087220 */ /* 0x000fe20000400000 */
[----:B------:R-:W-:Y:S02]  /*6820*/  ISETP.GT.U32.AND P1, PT, R24, 0x3e, PT ;  /* 0x0000003e1800780c */ /* 0x000fe40003f24070 */
[C---:B------:R-:W-:Y:S01]  /*6830*/  FFMA R222, R16.reuse, R11, R222 ;  /* 0x0000000b10de7223 */ /* 0x040fe200000000de */
[----:B------:R-:W-:Y:S01]  /*6840*/  FFMA R14, R16, R13, R8 ;  /* 0x0000000d100e7223 */ /* 0x000fe20000000008 */
[----:B------:R-:W-:-:S02]  /*6850*/  HADD2.F32 R9, -RZ, R6.H0_H0 ;  /* 0x20000006ff097230 */ /* 0x000fc40000004100 */
[----:B------:R-:W-:Y:S01]  /*6860*/  FMUL R13, R2, R220 ;  /* 0x000000dc020d7220 */ /* 0x000fe20000400000 */
[----:B------:R-:W-:Y:S01]  /*6870*/  HADD2.F32 R11, -RZ, R6.H1_H1 ;  /* 0x30000006ff0b7230 */ /* 0x000fe20000004100 */
[----:B------:R-:W-:Y:S02]  /*6880*/  F2FP.F16.E4M3.UNPACK_B R6, R4.H1 ;  /* 0x00000004ff06723e */ /* 0x000fe400030006ff */
[C---:B------:R-:W-:Y:S01]  /*6890*/  FFMA R21, R16.reuse, R7, R13 ;  /* 0x0000000710157223 */ /* 0x040fe2000000000d */
[C---:B------:R-:W-:Y:S01]  /*68a0*/  FFMA R20, R16.reuse, R9, R20 ;  /* 0x0000000910147223 */ /* 0x040fe20000000014 */
[----:B------:R-:W-:Y:S01]  /*68b0*/  F2FP.F16.E4M3.UNPACK_B R8, R5 ;  /* 0x00000005ff08723e */ /* 0x000fe200020006ff */
[--C-:B------:R-:W-:Y:S02]  /*68c0*/  HADD2.F32 R7, -RZ, R6.reuse.H0_H0 ;  /* 0x20000006ff077230 */ /* 0x100fe40000004100 */
[----:B------:R-:W-:Y:S01]  /*68d0*/  FFMA R25, R16, R11, R218 ;  /* 0x0000000b10197223 */ /* 0x000fe200000000da */
[----:B------:R-:W-:Y:S01]  /*68e0*/  HADD2.F32 R9, -RZ, R6.H1_H1 ;  /* 0x30000006ff097230 */ /* 0x000fe20000004100 */
[----:B------:R-:W-:Y:S01]  /*68f0*/  F2FP.F16.E4M3.UNPACK_B R6, R5.H1 ;  /* 0x00000005ff06723e */ /* 0x000fe200030006ff */
[----:B------:R-:W-:-:S02]  /*6900*/  HADD2.F32 R11, -RZ, R8.H0_H0 ;  /* 0x20000008ff0b7230 */ /* 0x000fc40000004100 */
[C---:B------:R-:W-:Y:S01]  /*6910*/  FFMA R217, R16.reuse, R7, R217 ;  /* 0x0000000710d97223 */ /* 0x040fe200000000d9 */
[----:B------:R-:W-:Y:S02]  /*6920*/  HADD2.F32 R13, -RZ, R8.H1_H1 ;  /* 0x30000008ff0d7230 */ /* 0x000fe40000004100 */
[----:B------:R-:W-:Y:S01]  /*6930*/  FFMA R216, R16, R9, R216 ;  /* 0x0000000910d87223 */ /* 0x000fe200000000d8 */
[--C-:B------:R-:W-:Y:S02]  /*6940*/  HADD2.F32 R7, -RZ, R6.reuse.H0_H0 ;  /* 0x20000006ff077230 */ /* 0x100fe40000004100 */
[----:B------:R-:W-:Y:S01]  /*6950*/  FMUL R8, R2, R215 ;  /* 0x000000d702087220 */ /* 0x000fe20000400000 */
[----:B------:R-:W-:Y:S02]  /*6960*/  HADD2.F32 R9, -RZ, R6.H1_H1 ;  /* 0x30000006ff097230 */ /* 0x000fe40000004100 */
[----:B------:R-:W-:Y:S01]  /*6970*/  FFMA R13, R16, R13, R214 ;  /* 0x0000000d100d7223 */ /* 0x000fe200000000d6 */
[----:B------:R-:W-:-:S02]  /*6980*/  IMAD.SHL.U32 R6, R26, 0x10, RZ ;  /* 0x000000101a067824 */ /* 0x000fc400078e00ff */
[----:B------:R-:W-:Y:S01]  /*6990*/  FFMA R8, R16, R11, R8 ;  /* 0x0000000b10087223 */ /* 0x000fe20000000008 */
[----:B------:R-:W-:Y:S01]  /*69a0*/  SHF.L.U32 R11, R26, 0x1, RZ ;  /* 0x000000011a0b7819 */ /* 0x000fe200000006ff */
[----:B------:R-:W-:Y:S01]  /*69b0*/  FFMA R212, R16, R9, R212 ;  /* 0x0000000910d47223 */ /* 0x000fe200000000d4 */
[----:B------:R-:W-:Y:S01]  /*69c0*/  SHF.L.U32 R9, R26, 0x3, RZ ;  /* 0x000000031a097819 */ /* 0x000fe200000006ff */
[----:B------:R-:W-:Y:S01]  /*69d0*/  FFMA R7, R16, R7, R213 ;  /* 0x0000000710077223 */ /* 0x000fe200000000d5 */
[----:B------:R-:W-:Y:S02]  /*69e0*/  LOP3.LUT R6, R6, 0xe00, RZ, 0xc0, !PT ;  /* 0x00000e0006067812 */ /* 0x000fe400078ec0ff */
[----:B------:R-:W-:Y:S02]  /*69f0*/  LOP3.LUT R10, R9, 0x80, RZ, 0xc0, !PT ;  /* 0x00000080090a7812 */ /* 0x000fe400078ec0ff */
[----:B------:R-:W-:Y:S02]  /*6a00*/  LOP3.LUT R6, R6, 0x6, R11, 0xf8, !PT ;  /* 0x0000000606067812 */ /* 0x000fe400078ef80b */
[----:B------:R-:W-:-:S02]  /*6a10*/  LOP3.LUT R27, R10, 0x10, R26, 0xf8, !PT ;  /* 0x000000100a1b7812 */ /* 0x000fc400078ef81a */
[----:B------:R-:W-:Y:S01]  /*6a20*/  LOP3.LUT R6, R6, 0x60, R9, 0xf8, !PT ;  /* 0x0000006006067812 */ /* 0x000fe200078ef809 */
[----:B------:R-:W-:Y:S01]  /*6a30*/  IMAD.MOV.U32 R9, RZ, RZ, 0x10 ;  /* 0x00000010ff097424 */ /* 0x000fe200078e00ff */
[----:B------:R-:W-:Y:S02]  /*6a40*/  F2FP.SATFINITE.RELU.E4M3.F32.PACK_AB_MERGE_C R11, R212, R7, RZ ;  /* 0x00000007d40b723e */ /* 0x000fe400048078ff */
[----:B------:R-:W-:Y:S02]  /*6a50*/  F2FP.SATFINITE.RELU.E4M3.F32.PACK_AB_MERGE_C R15, R15, R12, RZ ;  /* 0x0000000c0f0f723e */ /* 0x000fe400048078ff */
[----:B------:R-:W-:Y:S02]  /*6a60*/  F2FP.SATFINITE.RELU.E4M3.F32.PACK_AB_MERGE_C R223, R222, R223, RZ ;  /* 0x000000dfdedf723e */ /* 0x000fe400048078ff */
[----:B------:R-:W-:Y:S02]  /*6a70*/  F2FP.SATFINITE.RELU.E4M3.F32.PACK_AB_MERGE_C R21, R21, R14, RZ ;  /* 0x0000000e1515723e */ /* 0x000fe400048078ff */
[----:B------:R-:W-:-:S02]  /*6a80*/  F2FP.SATFINITE.RELU.E4M3.F32.PACK_AB_MERGE_C R25, R25, R20, RZ ;  /* 0x000000141919723e */ /* 0x000fc400048078ff */
[----:B------:R-:W-:Y:S02]  /*6a90*/  F2FP.SATFINITE.RELU.E4M3.F32.PACK_AB_MERGE_C R217, R216, R217, RZ ;  /* 0x000000d9d8d9723e */ /* 0x000fe400048078ff */
[----:B------:R-:W-:Y:S02]  /*6aa0*/  F2FP.SATFINITE.RELU.E4M3.F32.PACK_AB_MERGE_C R13, R13, R8, RZ ;  /* 0x000000080d0d723e */ /* 0x000fe400048078ff */
[----:B------:R-:W-:Y:S02]  /*6ab0*/  LOP3.LUT R6, R6, R27, RZ, 0xfc, !PT ;  /* 0x0000001b06067212 */ /* 0x000fe400078efcff */
[----:B------:R-:W-:Y:S01]  /*6ac0*/  SEL R7, R9, 0xfffffff0, !P2 ;  /* 0xfffffff009077807 */ /* 0x000fe20005000000 */
[----:B------:R-:W-:Y:S06]  /*6ad0*/  @P1 BRA `(.L_x_59) ;  /* 0x0000000000041947 */ /* 0x000fec0003800000 */
[----:B------:R-:W-:-:S04]  /*6ae0*/  DEPBAR.LE SB0, 0x1 ;  /* 0x000080400000791a */ /* 0x000fc80000000000 */
.L_x_59:
[----:B------:R-:W-:Y:S05]  /*6af0*/  WARPSYNC.ALL ;  /* 0x0000000000007948 */ /* 0x000fea0003800000 */
[----:B------:R-:W-:Y:S01]  /*6b00*/  BAR.SYNC.DEFER_BLOCKING 0x1, 0x100 ;  /* 0x0044000000007b1d */ /* 0x000fe20000010000 */
[----:B------:R-:W-:-:S05]  /*6b10*/  IADD3 R8, R6, UR51, RZ ;  /* 0x0000003306087c10 */ /* 0x000fca000fffe0ff */
[----:B------:R-:W-:Y:S01]  /*6b20*/  IMAD.IADD R8, R8, 0x1, R7 ;  /* 0x0000000108087824 */ /* 0x000fe200078e0207 */
[----:B------:R-:W-:Y:S01]  /*6b30*/  BSSY B0, `(.L_x_60) ;  /* 0x0000016000007945 */ /* 0x000fe20003800000 */
[----:B------:R1:W-:Y:S04]  /*6b40*/  STS.U16 [R6+UR51+0x4100], R227 ;  /* 0x004100e306007988 */ /* 0x0003e80008000433 */
[----:B------:R1:W-:Y:S04]  /*6b50*/  STS.U16 [R6+UR51+0x4200], R15 ;  /* 0x0042000f06007988 */ /* 0x0003e80008000433 */
[----:B------:R1:W-:Y:S04]  /*6b60*/  STS.U16 [R6+UR51+0x4108], R223 ;  /* 0x004108df06007988 */ /* 0x0003e80008000433 */
[----:B------:R1:W-:Y:S04]  /*6b70*/  STS.U16 [R6+UR51+0x4208], R21 ;  /* 0x0042081506007988 */ /* 0x0003e80008000433 */
[----:B------:R1:W-:Y:S04]  /*6b80*/  STS.U16 [R8+0x4100], R25 ;  /* 0x0041001908007388 */ /* 0x0003e80000000400 */
[----:B------:R1:W-:Y:S04]  /*6b90*/  STS.U16 [R8+0x4200], R217 ;  /* 0x004200d908007388 */ /* 0x0003e80000000400 */
[----:B------:R1:W-:Y:S04]  /*6ba0*/  STS.U16 [R8+0x4108], R13 ;  /* 0x0041080d08007388 */ /* 0x0003e80000000400 */
[----:B------:R1:W-:Y:S01]  /*6bb0*/  STS.U16 [R8+0x4208], R11 ;  /* 0x0042080b08007388 */ /* 0x0003e20000000400 */
[----:B------:R-:W-:Y:S01]  /*6bc0*/  @!PT LDS RZ, [RZ] ;  /* 0x00000000fffff984 */ /* 0x000fe20000000800 */
[----:B------:R-:W-:Y:S01]  /*6bd0*/  @!PT LDS RZ, [RZ] ;  /* 0x00000000fffff984 */ /* 0x000fe20000000800 */
[----:B------:R-:W-:Y:S01]  /*6be0*/  @!PT LDS RZ, [RZ] ;  /* 0x00000000fffff984 */ /* 0x000fe20000000800 */
[----:B------:R-:W-:Y:S01]  /*6bf0*/  @!PT LDS RZ, [RZ] ;  /* 0x00000000fffff984 */ /* 0x000fe20000000800 */
[----:B------:R4:W-:Y:S06]  /*6c00*/  MEMBAR.ALL.CTA ;  /* 0x0000000000007992 */ /* 0x0009ec0000008000 */
[----:B----4-:R-:W4:Y:S02]  /*6c10*/  FENCE.VIEW.ASYNC.S ;  /* 0x00000000000073c6 */ /* 0x010f240000000000 */
[----:B----4-:R-:W-:Y:S06]  /*6c20*/  BAR.SYNC.DEFER_BLOCKING 0x1, 0x100 ;  /* 0x0044000000007b1d */ /* 0x010fec0000010000 */
[----:B-1----:R-:W-:Y:S05]  /*6c30*/  @P1 BRA `(.L_x_61) ;  /* 0x0000000000141947 */ /* 0x002fea0003800000 */
[----:B------:R-:W-:Y:S02]  /*6c40*/  UIADD3 UR4, UP0, UR60, 0x4f0, URZ ;  /* 0x000004f03c047890 */ /* 0x000fe4000ff1e03f */
[----:B------:R-:W-:Y:S02]  /*6c50*/  UIADD3 UR44, UR51, 0x4100, URZ ;  /* 0x00004100332c7890 */ /* 0x000fe4000fffe03f */
[----:B------:R-:W-:-:S09]  /*6c60*/  UIADD3.X UR5, URZ, UR61, URZ, UP0, !UPT ;  /* 0x0000003d3f057290 */ /* 0x000fd200087fe43f */
[----:B------:R1:W-:Y:S02]  /*6c70*/  UTMASTG.3D [UR44], [UR4] ;  /* 0x0000002c040073b5 */ /* 0x0003e40008010000 */
[----:B-1----:R0:W-:Y:S02]  /*6c80*/  UTMACMDFLUSH ;  /* 0x00000000000079b7 */ /* 0x0021e40000000000 */
.L_x_61:
[----:B------:R-:W-:Y:S05]  /*6c90*/  BSYNC B0 ;  /* 0x0000000000007941 */ /* 0x000fea0003800000 */
.L_x_60:
[----:B------:R-:W-:Y:S04]  /*6ca0*/  BSSY B0, `(.L_x_62) ;  /* 0x0000036000007945 */ /* 0x000fe80003800000 */
[----:B------:R-:W-:Y:S05]  /*6cb0*/  @P0 BRA `(.L_x_63) ;  /* 0x0000000000d00947 */ /* 0x000fea0003800000 */
[----:B------:R-:W-:-:S04]  /*6cc0*/  MOV R9, UR50 ;  /* 0x0000003200097c02 */ /* 0x000fc80008000f00 */
[----:B------:R-:W-:-:S13]  /*6cd0*/  ISETP.NE.AND P2, PT, R9, 0x3, PT ;  /* 0x000000030900780c */ /* 0x000fda0003f45270 */
[----:B------:R-:W-:Y:S05]  /*6ce0*/  @!P2 BRA `(.L_x_64) ;  /* 0x000000000004a947 */ /* 0x000fea0003800000 */
[----:B------:R-:W-:Y:S01]  /*6cf0*/  BPT.TRAP 0x1 ;  /* 0x000000040000795c */ /* 0x000fe20000300000 */
.L_x_64:
[----:B------:R-:W4:Y:S04]  /*6d00*/  LDL R9, [R1+0xb8] ;  /* 0x0000b80001097983 */ /* 0x000f280000100800 */
[----:B------:R-:W5:Y:S01]  /*6d10*/  LDL R10, [R1+0xb4] ;  /* 0x0000b400010a7983 */ /* 0x000f620000100800 */
[----:B------:R-:W-:Y:S01]  /*6d20*/  BSSY B1, `(.L_x_65) ;  /* 0x0000005000017945 */ /* 0x000fe20003800000 */
[----:B----4-:R-:W-:Y:S02]  /*6d30*/  SHF.L.U32 R9, R9, 0x1f, RZ ;  /* 0x0000001f09097819 */ /* 0x010fe400000006ff */
[----:B-----5:R-:W-:-:S04]  /*6d40*/  LEA R14, R10, UR51, 0x3 ;  /* 0x000000330a0e7c11 */ /* 0x020fc8000f8e18ff */
[----:B------:R-:W1:Y:S02]  /*6d50*/  SYNCS.PHASECHK.TRANS64.TRYWAIT P3, [R14+URZ+0x80], R9 ;  /* 0x000080090e0075a7 */ /* 0x000e64000806017f */
[----:B-1----:R-:W-:Y:S05]  /*6d60*/  @!P3 BRA `(.L_x_66) ;  /* 0x0000007c00d8b947 */ /* 0x002fea0003800000 */
.L_x_243:
[----:B------:R-:W-:Y:S05]  /*6d70*/  BSYNC B1 ;  /* 0x0000000000017941 */ /* 0x000fea0003800000 */
.L_x_65:
[----:B------:R-:W-:Y:S04]  /*6d80*/  BSSY B1, `(.L_x_67) ;  /* 0x0000012000017945 */ /* 0x000fe80003800000 */
[----:B------:R-:W-:Y:S05]  /*6d90*/  @P4 BRA `(.L_x_68) ;  /* 0x0000000000404947 */ /* 0x000fea0003800000 */
[----:B------:R-:W4:Y:S02]  /*6da0*/  LDL R10, [R1+0xb4] ;  /* 0x0000b400010a7983 */ /* 0x000f240000100800 */
[----:B----4-:R-:W-:-:S05]  /*6db0*/  IMAD R15, R10, 0x1000, R6 ;  /* 0x000010000a0f7824 */ /* 0x010fca00078e0206 */
[----:B------:R-:W-:Y:S01]  /*6dc0*/  IADD3 R0, R15, UR51, RZ ;  /* 0x000000330f007c10 */ /* 0x000fe2000fffe0ff */
[----:B------:R-:W-:Y:S04]  /*6dd0*/  LDS.U16 R3, [R15+UR51+0x100] ;  /* 0x000100330f037984 */ /* 0x000fe80008000400 */
[----:B------:R-:W-:Y:S01]  /*6de0*/  IMAD.IADD R13, R0, 0x1, R7 ;  /* 0x00000001000d7824 */ /* 0x000fe200078e0207 */
[----:B------:R-:W-:Y:S04]  /*6df0*/  LDS.U16 R4, [R15+UR51+0x208] ;  /* 0x000208330f047984 */ /* 0x000fe80008000400 */
[----:B------:R-:W4:Y:S04]  /*6e00*/  LDS.U16 R0, [R15+UR51+0x200] ;  /* 0x000200330f007984 */ /* 0x000f280008000400 */
[----:B------:R-:W5:Y:S04]  /*6e10*/  LDS.U16 R5, [R15+UR51+0x108] ;  /* 0x000108330f057984 */ /* 0x000f680008000400 */
[----:B-1----:R-:W-:Y:S04]  /*6e20*/  LDS.U16 R9, [R13+0x200] ;  /* 0x000200000d097984 */ /* 0x002fe80000000400 */
[----:B------:R-:W1:Y:S04]  /*6e30*/  LDS.U16 R10, [R13+0x100] ;  /* 0x000100000d0a7984 */ /* 0x000e680000000400 */
[----:B------:R-:W-:Y:S04]  /*6e40*/  LDS.U16 R11, [R13+0x208] ;  /* 0x000208000d0b7984 */ /* 0x000fe80000000400 */
[----:B------:R-:W2:Y:S01]  /*6e50*/  LDS.U16 R12, [R13+0x108] ;  /* 0x000108000d0c7984 */ /* 0x000ea20000000400 */
[----:B----4-:R-:W-:-:S02]  /*6e60*/  PRMT R0, R3, 0x5410, R0 ;  /* 0x0000541003007816 */ /* 0x010fc40000000000 */
[----:B-----5:R-:W-:Y:S02]  /*6e70*/  PRMT R3, R5, 0x5410, R4 ;  /* 0x0000541005037816 */ /* 0x020fe40000000004 */
[----:B-1----:R-:W-:Y:S02]  /*6e80*/  PRMT R4, R10, 0x5410, R9 ;  /* 0x000054100a047816 */ /* 0x002fe40000000009 */
[----:B--2---:R-:W-:-:S07]  /*6e90*/  PRMT R5, R12, 0x5410, R11 ;  /* 0x000054100c057816 */ /* 0x004fce000000000b */
.L_x_68:
[----:B------:R-:W-:Y:S05]  /*6ea0*/  BSYNC B1 ;  /* 0x0000000000017941 */ /* 0x000fea0003800000 */
.L_x_67:
[----:B------:R-:W-:Y:S01]  /*6eb0*/  @!PT LDS RZ, [RZ] ;  /* 0x00000000fffff984 */ /* 0x000fe20000000800 */
[----:B------:R-:W-:Y:S01]  /*6ec0*/  @!PT LDS RZ, [RZ] ;  /* 0x00000000fffff984 */ /* 0x000fe20000000800 */
[----:B------:R-:W-:Y:S01]  /*6ed0*/  @!PT LDS RZ, [RZ] ;  /* 0x00000000fffff984 */ /* 0x000fe20000000800 */
[----:B------:R-:W-:Y:S01]  /*6ee0*/  @!PT LDS RZ, [RZ] ;  /* 0x00000000fffff984 */ /* 0x000fe20000000800 */
[----:B------:R4:W-:Y:S06]  /*6ef0*/  MEMBAR.ALL.CTA ;  /* 0x0000000000007992 */ /* 0x0009ec0000008000 */
[----:B----4-:R-:W4:Y:S01]  /*6f00*/  FENCE.VIEW.ASYNC.S ;  /* 0x00000000000073c6 */ /* 0x010f220000000000 */
[----:B------:R-:W-:Y:S05]  /*6f10*/  @!P2 BRA `(.L_x_69) ;  /* 0x000000000004a947 */ /* 0x000fea0003800000 */
[----:B------:R-:W-:Y:S01]  /*6f20*/  BPT.TRAP 0x1 ;  /* 0x000000040000795c */ /* 0x000fe20000300000 */
.L_x_69:
[----:B------:R-:W5:Y:S04]  /*6f30*/  LDL.LU R12, [R1+0xb4] ;  /* 0x0000b400010c7983 */ /* 0x000f680000300800 */
[----:B------:R-:W2:Y:S01]  /*6f40*/  LDL.LU R11, [R1+0xb8] ;  /* 0x0000b800010b7983 */ /* 0x000ea20000300800 */
[----:B-1----:R-:W-:Y:S01]  /*6f50*/  IADD3 R9, R14, 0xa0, RZ ;  /* 0x000000a00e097810 */ /* 0x002fe20007ffe0ff */
[----:B------:R-:W1:Y:S03]  /*6f60*/  S2R R10, SR_CgaCtaId ;  /* 0x00000000000a7919 */ /* 0x000e660000008800 */
[----:B-1----:R-:W-:-:S04]  /*6f70*/  PRMT R9, R10, 0x654, R9 ;  /* 0x000006540a097816 */ /* 0x002fc80000000009 */
[----:B----4-:R5:W-:Y:S02]  /*6f80*/  SYNCS.ARRIVE.TRANS64.RED.A1T0 RZ, [R9+URZ], RZ ;  /* 0x000000ff09ff79a7 */ /* 0x010be4000810043f */
[----:B-----5:R-:W-:-:S05]  /*6f90*/  VIADD R9, R12, 0x1 ;  /* 0x000000010c097836 */ /* 0x020fca0000000000 */
[----:B------:R-:W-:-:S04]  /*6fa0*/  ISETP.NE.AND P2, PT, R9, 0x4, PT ;  /* 0x000000040900780c */ /* 0x000fc80003f45270 */
[----:B------:R-:W-:Y:S02]  /*6fb0*/  SEL R10, RZ, 0x1, P2 ;  /* 0x00000001ff0a7807 */ /* 0x000fe40001000000 */
[----:B------:R-:W-:Y:S02]  /*6fc0*/  SEL R9, R9, RZ, P2 ;  /* 0x000000ff09097207 */ /* 0x000fe40001000000 */
[----:B--2---:R-:W-:-:S05]  /*6fd0*/  LOP3.LUT R11, R11, R10, RZ, 0x3c, !PT ;  /* 0x0000000a0b0b7212 */ /* 0x004fca00078e3cff */
[----:B------:R1:W-:Y:S04]  /*6fe0*/  STL [R1+0xb8], R11 ;  /* 0x0000b80b01007387 */ /* 0x0003e80000100800 */
[----:B------:R1:W-:Y:S02]  /*6ff0*/  STL [R1+0xb4], R9 ;  /* 0x0000b40901007387 */ /* 0x0003e40000100800 */
.L_x_63:
[----:B------:R-:W-:Y:S05]  /*7000*/  BSYNC B0 ;  /* 0x0000000000007941 */ /* 0x000fea0003800000 */
.L_x_62:
[-C--:B-1----:R-:W-:Y:S01]  /*7010*/  F2FP.F16.E4M3.UNPACK_B R9, R0.reuse ;  /* 0x00000000ff09723e */ /* 0x082fe200020006ff */
[C---:B------:R-:W-:Y:S01]  /*7020*/  FMUL R163, R2.reuse, R163 ;  /* 0x000000a302a37220 */ /* 0x040fe20000400000 */
[----:B------:R-:W-:Y:S01]  /*7030*/  F2FP.F16.E4M3.UNPACK_B R11, R0.H1 ;  /* 0x00000000ff0b723e */ /* 0x000fe200030006ff */
[C---:B------:R-:W-:Y:S01]  /*7040*/  FMUL R161, R2.reuse, R161 ;  /* 0x000000a102a17220 */ /* 0x040fe20000400000 */
[----:B------:R-:W-:Y:S01]  /*7050*/  F2FP.F16.E4M3.UNPACK_B R13, R3 ;  /* 0x00000003ff0d723e */ /* 0x000fe200020006ff */
[----:B------:R-:W-:Y:S02]  /*7060*/  HADD2.F32 R10, -RZ, R9.H0_H0 ;  /* 0x20000009ff0a7230 */ /* 0x000fe40000004100 */
[----:B------:R-:W-:Y:S01]  /*7070*/  FMUL R159, R2, R159 ;  /* 0x0000009f029f7220 */ /* 0x000fe20000400000 */
[----:B------:R-:W-:Y:S01]  /*7080*/  HADD2.F32 R14, -RZ, R11.H0_H0 ;  /* 0x2000000bff0e7230 */ /* 0x000fe20000004100 */
[----:B------:R-:W-:Y:S01]  /*7090*/  F2FP.F16.E4M3.UNPACK_B R15, R4 ;  /* 0x00000004ff0f723e */ /* 0x000fe200020006ff */
[----:B------:R-:W-:-:S02]  /*70a0*/  HADD2.F32 R12, -RZ, R9.H1_H1 ;  /* 0x30000009ff0c7230 */ /* 0x000fc40000004100 */
[----:B------:R-:W-:Y:S01]  /*70b0*/  FMUL R9, R2, R162 ;  /* 0x000000a202097220 */ /* 0x000fe20000400000 */
[C---:B------:R-:W-:Y:S01]  /*70c0*/  FFMA R163, R16.reuse, R10, R163 ;  /* 0x0000000a10a37223 */ /* 0x040fe200000000a3 */
[C---:B------:R-:W-:Y:S01]  /*70d0*/  FFMA R161, R16.reuse, R14, R161 ;  /* 0x0000000e10a17223 */ /* 0x040fe200000000a1 */
[----:B------:R-:W-:Y:S02]  /*70e0*/  HADD2.F32 R14, -RZ, R13.H0_H0 ;  /* 0x2000000dff0e7230 */ /* 0x000fe40000004100 */
[----:B------:R-:W-:Y:S01]  /*70f0*/  FFMA R10, R16, R12, R9 ;  /* 0x0000000c100a7223 */ /* 0x000fe20000000009 */
[----:B------:R-:W-:Y:S02]  /*7100*/  HADD2.F32 R12, -RZ, R11.H1_H1 ;  /* 0x3000000bff0c7230 */ /* 0x000fe40000004100 */
[C---:B------:R-:W-:Y:S01]  /*7110*/  FMUL R11, R2.reuse, R158 ;  /* 0x0000009e020b7220 */ /* 0x040fe20000400000 */
[----:B------:R-:W-:Y:S01]  /*7120*/  HADD2.F32 R20, -RZ, R13.H1_H1 ;  /* 0x3000000dff147230 */ /* 0x000fe20000004100 */
[----:B------:R-:W-:Y:S01]  /*7130*/  F2FP.F16.E4M3.UNPACK_B R13, R3.H1 ;  /* 0x00000003ff0d723e */ /* 0x000fe200030006ff */
[----:B------:R-:W-:Y:S01]  /*7140*/  FMUL R9, R2, R160 ;  /* 0x000000a002097220 */ /* 0x000fe20000400000 */
[----:B------:R-:W-:Y:S01]  /*7150*/  FFMA R159, R16, R14, R159 ;  /* 0x0000000e109f7223 */ /* 0x000fe2000000009f */
[----:B------:R-:W-:-:S02]  /*7160*/  HADD2.F32 R24, -RZ, R15.H0_H0 ;  /* 0x2000000fff187230 */ /* 0x000fc40000004100 */
[C---:B------:R-:W-:Y:S01]  /*7170*/  FFMA R14, R16.reuse, R20, R11 ;  /* 0x00000014100e7223 */ /* 0x040fe2000000000b */
[----:B------:R-:W-:Y:S01]  /*7180*/  FFMA R12, R16, R12, R9 ;  /* 0x0000000c100c7223 */ /* 0x000fe20000000009 */
[--C-:B------:R-:W-:Y:S02]  /*7190*/  HADD2.F32 R20, -RZ, R13.reuse.H1_H1 ;  /* 0x3000000dff147230 */ /* 0x100fe40000004100 */
[C---:B------:R-:W-:Y:S01]  /*71a0*/  FMUL R9, R2.reuse, R156 ;  /* 0x0000009c02097220 */ /* 0x040fe20000400000 */
[----:B------:R-:W-:Y:S01]  /*71b0*/  HADD2.F32 R11, -RZ, R13.H0_H0 ;  /* 0x2000000dff0b7230 */ /* 0x000fe20000004100 */
[----:B------:R-:W-:Y:S01]  /*71c0*/  F2FP.F16.E4M3.UNPACK_B R13, R4.H1 ;  /* 0x00000004ff0d723e */ /* 0x000fe200030006ff */
[----:B------:R-:W-:Y:S01]  /*71d0*/  FMUL R155, R2, R155 ;  /* 0x0000009b029b7220 */ /* 0x000fe20000400000 */
[----:B------:R-:W-:Y:S01]  /*71e0*/  FFMA R20, R16, R20, R9 ;  /* 0x0000001410147223 */ /* 0x000fe20000000009 */
[----:B------:R-:W-:Y:S02]  /*71f0*/  HADD2.F32 R15, -RZ, R15.H1_H1 ;  /* 0x3000000fff0f7230 */ /* 0x000fe40000004100 */
[C---:B------:R-:W-:Y:S01]  /*7200*/  FMUL R157, R2.reuse, R157 ;  /* 0x0000009d029d7220 */ /* 0x040fe20000400000 */
[----:B------:R-:W-:Y:S01]  /*7210*/  FMUL R9, R2, R154 ;  /* 0x0000009a02097220 */ /* 0x000fe20000400000 */
[----:B------:R-:W-:Y:S01]  /*7220*/  FFMA R155, R16, R24, R155 ;  /* 0x00000018109b7223 */ /* 0x000fe2000000009b */
[----:B------:R-:W-:-:S02]  /*7230*/  HADD2.F32 R26, -RZ, R13.H0_H0 ;  /* 0x2000000dff1a7230 */ /* 0x000fc40000004100 */
[----:B------:R-:W-:Y:S01]  /*7240*/  FFMA R157, R16, R11, R157 ;  /* 0x0000000b109d7223 */ /* 0x000fe2000000009d */
[----:B------:R-:W-:Y:S02]  /*7250*/  HADD2.F32 R28, -RZ, R13.H1_H1 ;  /* 0x3000000dff1c7230 */ /* 0x000fe40000004100 */
[----:B------:R-:W-:Y:S01]  /*7260*/  FMUL R153, R2, R153 ;  /* 0x0000009902997220 */ /* 0x000fe20000400000 */
[----:B------:R-:W-:Y:S01]  /*7270*/  FFMA R24, R16, R15, R9 ;  /* 0x0000000f10187223 */ /* 0x000fe20000000009 */
[----:B------:R-:W-:Y:S01]  /*7280*/  FMUL R11, R2, R152 ;  /* 0x00000098020b7220 */ /* 0x000fe20000400000 */
[-C--:B------:R-:W-:Y:S01]  /*7290*/  F2FP.F16.E4M3.UNPACK_B R13, R5.reuse ;  /* 0x00000005ff0d723e */ /* 0x080fe200020006ff */
[C---:B------:R-:W-:Y:S01]  /*72a0*/  FFMA R153, R16.reuse, R26, R153 ;  /* 0x0000001a10997223 */ /* 0x040fe20000000099 */
[----:B------:R-:W-:Y:S01]  /*72b0*/  F2FP.F16.E4M3.UNPACK_B R9, R5.H1 ;  /* 0x00000005ff09723e */ /* 0x000fe200030006ff */
[----:B------:R-:W-:Y:S01]  /*72c0*/  FFMA R26, R16, R28, R11 ;  /* 0x0000001c101a7223 */ /* 0x000fe2000000000b */
[----:B------:R-:W-:Y:S01]  /*72d0*/  FMUL R23, R2, R23 ;  /* 0x0000001702177220 */ /* 0x000fe20000400000 */
[----:B------:R-:W-:-:S02]  /*72e0*/  HADD2.F32 R15, -RZ, R13.H0_H0 ;  /* 0x2000000dff0f7230 */ /* 0x000fc40000004100 */
[C---:B------:R-:W-:Y:S01]  /*72f0*/  FMUL R19, R2.reuse, R19 ;  /* 0x0000001302137220 */ /* 0x040fe20000400000 */
[----:B------:R-:W-:Y:S02]  /*7300*/  HADD2.F32 R28, -RZ, R13.H1_H1 ;  /* 0x3000000dff1c7230 */ /* 0x000fe40000004100 */
[----:B------:R-:W-:Y:S01]  /*7310*/  FMUL R11, R2, R18 ;  /* 0x00000012020b7220 */ /* 0x000fe20000400000 */
[--C-:B------:R-:W-:Y:S02]  /*7320*/  HADD2.F32 R30, -RZ, R9.reuse.H0_H0 ;  /* 0x20000009ff1e7230 */ /* 0x100fe40000004100 */
[----:B------:R-:W-:Y:S01]  /*7330*/  FFMA R23, R16, R15, R23 ;  /* 0x0000000f10177223 */ /* 0x000fe20000000017 */
[----:B------:R-:W-:Y:S02]  /*7340*/  HADD2.F32 R32, -RZ, R9.H1_H1 ;  /* 0x30000009ff207230 */ /* 0x000fe40000004100 */
[----:B------:R-:W-:Y:S01]  /*7350*/  FMUL R9, R2, R22 ;  /* 0x0000001602097220 */ /* 0x000fe20000400000 */
[----:B------:R-:W-:Y:S01]  /*7360*/  F2FP.SATFINITE.RELU.E4M3.F32.PACK_AB_MERGE_C R163, R10, R163, RZ ;  /* 0x000000a30aa3723e */ /* 0x000fe200048078ff */
[----:B------:R-:W-:Y:S01]  /*7370*/  FFMA R19, R16, R30, R19 ;  /* 0x0000001e10137223 */ /* 0x000fe20000000013 */
[----:B------:R-:W-:Y:S01]  /*7380*/  F2FP.SATFINITE.RELU.E4M3.F32.PACK_AB_MERGE_C R161, R12, R161, RZ ;  /* 0x000000a10ca1723e */ /* 0x000fe200048078ff */
[C---:B------:R-:W-:Y:S01]  /*7390*/  FFMA R18, R16.reuse, R28, R9 ;  /* 0x0000001c10127223 */ /* 0x040fe20000000009 */
[----:B------:R-:W-:Y:S01]  /*73a0*/  FFMA R22, R16, R32, R11 ;  /* 0x0000002010167223 */ /* 0x000fe2000000000b */
[----:B------:R-:W-:-:S02]  /*73b0*/  F2FP.SATFINITE.RELU.E4M3.F32.PACK_AB_MERGE_C R159, R14, R159, RZ ;  /* 0x0000009f0e9f723e */ /* 0x000fc400048078ff */
[----:B------:R-:W-:Y:S02]  /*73c0*/  F2FP.SATFINITE.RELU.E4M3.F32.PACK_AB_MERGE_C R157, R20, R157, RZ ;  /* 0x0000009d149d723e */ /* 0x000fe400048078ff */
[----:B------:R-:W-:Y:S02]  /*73d0*/  F2FP.SATFINITE.RELU.E4M3.F32.PACK_AB_MERGE_C R155, R24, R155, RZ ;  /* 0x0000009b189b723e */ /* 0x000fe400048078ff */
[----:B------:R-:W-:Y:S02]  /*73e0*/  F2FP.SATFINITE.RELU.E4M3.F32.PACK_AB_MERGE_C R153, R26, R153, RZ ;  /* 0x000000991a99723e */ /* 0x000fe400048078ff */
[----:B------:R-:W-:Y:S02]  /*73f0*/  F2FP.SATFINITE.RELU.E4M3.F32.PACK_AB_MERGE_C R23, R18, R23, RZ ;  /* 0x000000171217723e */ /* 0x000fe400048078ff */
[----:B------:R-:W-:Y:S01]  /*7400*/  F2FP.SATFINITE.RELU.E4M3.F32.PACK_AB_MERGE_C R19, R22, R19, RZ ;  /* 0x000000131613723e */ /* 0x000fe200048078ff */
[----:B------:R-:W-:Y:S06]  /*7410*/  @P1 BRA `(.L_x_70) ;  /* 0x0000000000041947 */ /* 0x000fec0003800000 */
[----:B------:R-:W-:-:S04]  /*7420*/  DEPBAR.LE SB0, 0x1 ;  /* 0x000080400000791a */ /* 0x000fc80000000000 */
.L_x_70:
[----:B------:R-:W-:Y:S05]  /*7430*/  WARPSYNC.ALL ;  /* 0x0000000000007948 */ /* 0x000fea0003800000 */
[----:B------:R-:W-:Y:S06]  /*7440*/  BAR.SYNC.DEFER_BLOCKING 0x1, 0x100 ;  /* 0x0044000000007b1d */ /* 0x000fec0000010000 */
        /* <DEDUP_REMOVED lines=19> */
[----:B------:R-:W-:Y:S02]  /*7580*/  UIADD3 UR4, UR51, 0x5100, URZ ;  /* 0x0000510033047890 */ /* 0x000fe4000fffe03f */
[----:B------:R-:W-:Y:S01]  /*7590*/  UIADD3.X UR9, URZ, UR61, URZ, UP0, !UPT ;  /* 0x0000003d3f097290 */ /* 0x000fe200087fe43f */
[----:B------:R-:W-:Y:S01]  /*75a0*/  UMOV UR5, UR45 ;  /* 0x0000002d00057c82 */ /* 0x000fe20008000000 */
[----:B------:R-:W-:-:S07]  /*75b0*/  UMOV UR7, UR47 ;  /* 0x0000002f00077c82 */ /* 0x000fce0008000000 */
[----:B------:R1:W-:Y:S02]  /*75c0*/  UTMASTG.3D [UR4], [UR8] ;  /* 0x00000004080073b5 */ /* 0x0003e40008010000 */
[----:B-1----:R0:W-:Y:S02]  /*75d0*/  UTMACMDFLUSH ;  /* 0x00000000000079b7 */ /* 0x0021e40000000000 */
.L_x_72:
[----:B------:R-:W-:Y:S05]  /*75e0*/  BSYNC B0 ;  /* 0x0000000000007941 */ /* 0x000fea0003800000 */
.L_x_71:
[----:B------:R-:W4:Y:S04]  /*75f0*/  LDL R12, [R1+0xb4] ;  /* 0x0000b400010c7983 */ /* 0x000f280000100800 */
[----:B------:R-:W5:Y:S01]  /*7600*/  LDL R11, [R1+0xb8] ;  /* 0x0000b800010b7983 */ /* 0x000f620000100800 */
[----:B------:R-:W-:Y:S01]  /*7610*/  BSSY B0, `(.L_x_73) ;  /* 0x0000036000007945 */ /* 0x000fe20003800000 */
[----:B----4-:R-:W-:Y:S01]  /*7620*/  MOV R10, R12 ;  /* 0x0000000c000a7202 */ /* 0x010fe20000000f00 */
[----:B-----5:R-:W-:Y:S02]  /*7630*/  IMAD.MOV.U32 R9, RZ, RZ, R11 ;  /* 0x000000ffff097224 */ /* 0x020fe400078e000b */
[----:B------:R-:W-:Y:S05]  /*7640*/  @P0 BRA `(.L_x_74) ;  /* 0x0000000000c80947 */ /* 0x000fea0003800000 */
[----:B------:R-:W-:-:S04]  /*7650*/  MOV R9, UR50 ;  /* 0x0000003200097c02 */ /* 0x000fc80008000f00 */
[----:B------:R-:W-:-:S13]  /*7660*/  ISETP.NE.AND P2, PT, R9, 0x3, PT ;  /* 0x000000030900780c */ /* 0x000fda0003f45270 */
[----:B------:R-:W-:Y:S05]  /*7670*/  @!P2 BRA `(.L_x_75) ;  /* 0x000000000004a947 */ /* 0x000fea0003800000 */
[----:B------:R-:W-:Y:S01]  /*7680*/  BPT.TRAP 0x1 ;  /* 0x000000040000795c */ /* 0x000fe20000300000 */
.L_x_75:
[----:B------:R-:W-:Y:S01]  /*7690*/  LEA R13, R12, UR51, 0x3 ;  /* 0x000000330c0d7c11 */ /* 0x000fe2000f8e18ff */
[----:B------:R-:W-:Y:S01]  /*76a0*/  BSSY B1, `(.L_x_76) ;  /* 0x0000004000017945 */ /* 0x000fe20003800000 */
[----:B------:R-:W-:-:S04]  /*76b0*/  SHF.L.U32 R10, R11, 0x1f, RZ ;  /* 0x0000001f0b0a7819 */ /* 0x000fc800000006ff */
[----:B------:R-:W1:Y:S02]  /*76c0*/  SYNCS.PHASECHK.TRANS64.TRYWAIT P3, [R13+URZ+0x80], R10 ;  /* 0x0000800a0d0075a7 */ /* 0x000e64000806017f */
[----:B-1----:R-:W-:Y:S05]  /*76d0*/  @!P3 BRA `(.L_x_77) ;  /* 0x000000740090b947 */ /* 0x002fea0003800000 */
.L_x_244:
[----:B------:R-:W-:Y:S05]  /*76e0*/  BSYNC B1 ;  /* 0x0000000000017941 */ /* 0x000fea0003800000 */
.L_x_76:
        /* <DEDUP_REMOVED lines=10> */
[----:B------:R-:W-:Y:S04]  /*7790*/  LDS.U16 R9, [R15+0x200] ;  /* 0x000200000f097984 */ /* 0x000fe80000000400 */
[----:B-1----:R-:W1:Y:S04]  /*77a0*/  LDS.U16 R10, [R15+0x100] ;  /* 0x000100000f0a7984 */ /* 0x002e680000000400 */
[----:B------:R-:W-:Y:S04]  /*77b0*/  LDS.U16 R11, [R15+0x208] ;  /* 0x000208000f0b7984 */ /* 0x000fe80000000400 */
[----:B------:R-:W2:Y:S01]  /*77c0*/  LDS.U16 R12, [R15+0x108] ;  /* 0x000108000f0c7984 */ /* 0x000ea20000000400 */
[----:B----4-:R-:W-:-:S02]  /*77d0*/  PRMT R0, R3, 0x5410, R0 ;  /* 0x0000541003007816 */ /* 0x010fc40000000000 */
[----:B-----5:R-:W-:Y:S02]  /*77e0*/  PRMT R3, R5, 0x5410, R4 ;  /* 0x0000541005037816 */ /* 0x020fe40000000004 */
[----:B-1----:R-:W-:Y:S02]  /*77f0*/  PRMT R4, R10, 0x5410, R9 ;  /* 0x000054100a047816 */ /* 0x002fe40000000009 */
[----:B--2---:R-:W-:-:S07]  /*7800*/  PRMT R5, R12, 0x5410, R11 ;  /* 0x000054100c057816 */ /* 0x004fce000000000b */
.L_x_79:
[----:B------:R-:W-:Y:S05]  /*7810*/  BSYNC B1 ;  /* 0x0000000000017941 */ /* 0x000fea0003800000 */
.L_x_78:
        /* <DEDUP_REMOVED lines=8> */
.L_x_80:
[----:B------:R-:W5:Y:S04]  /*78a0*/  LDL.LU R12, [R1+0xb4] ;  /* 0x0000b400010c7983 */ /* 0x000f680000300800 */
[----:B------:R-:W2:Y:S01]  /*78b0*/  LDL.LU R11, [R1+0xb8] ;  /* 0x0000b800010b7983 */ /* 0x000ea20000300800 */
[----:B------:R-:W-:Y:S01]  /*78c0*/  IADD3 R9, R13, 0xa0, RZ ;  /* 0x000000a00d097810 */ /* 0x000fe20007ffe0ff */
[----:B-1----:R-:W1:Y:S03]  /*78d0*/  S2R R10, SR_CgaCtaId ;  /* 0x00000000000a7919 */ /* 0x002e660000008800 */
[----:B-1----:R-:W-:-:S04]  /*78e0*/  PRMT R9, R10, 0x654, R9 ;  /* 0x000006540a097816 */ /* 0x002fc80000000009 */
[----:B----4-:R1:W-:Y:S01]  /*78f0*/  SYNCS.ARRIVE.TRANS64.RED.A1T0 RZ, [R9+URZ], RZ ;  /* 0x000000ff09ff79a7 */ /* 0x0103e2000810043f */
[----:B-----5:R-:W-:-:S05]  /*7900*/  VIADD R10, R12, 0x1 ;  /* 0x000000010c0a7836 */ /* 0x020fca0000000000 */
[----:B------:R-:W-:-:S04]  /*7910*/  ISETP.NE.AND P2, PT, R10, 0x4, PT ;  /* 0x000000040a00780c */ /* 0x000fc80003f45270 */
[----:B-1----:R-:W-:Y:S02]  /*7920*/  SEL R9, RZ, 0x1, P2 ;  /* 0x00000001ff097807 */ /* 0x002fe40001000000 */
[----:B------:R-:W-:Y:S02]  /*7930*/  SEL R10, R10, RZ, P2 ;  /* 0x000000ff0a0a7207 */ /* 0x000fe40001000000 */
[----:B--2---:R-:W-:-:S03]  /*7940*/  LOP3.LUT R9, R11, R9, RZ, 0x3c, !PT ;  /* 0x000000090b097212 */ /* 0x004fc600078e3cff */
[----:B------:R1:W-:Y:S04]  /*7950*/  STL [R1+0xb4], R10 ;  /* 0x0000b40a01007387 */ /* 0x0003e80000100800 */
[----:B------:R1:W-:Y:S02]  /*7960*/  STL [R1+0xb8], R9 ;  /* 0x0000b80901007387 */ /* 0x0003e40000100800 */
.L_x_74:
[----:B------:R-:W-:Y:S05]  /*7970*/  BSYNC B0 ;  /* 0x0000000000007941 */ /* 0x000fea0003800000 */
.L_x_73:
[-C--:B------:R-:W-:Y:S01]  /*7980*/  F2FP.F16.E4M3.UNPACK_B R11, R0.reuse ;  /* 0x00000000ff0b723e */ /* 0x080fe200020006ff */
        /* <DEDUP_REMOVED lines=25> */
[----:B------:R-:W-:Y:S02]  /*7b20*/  HADD2.F32 R13, -RZ, R15.H0_H0 ;  /* 0x2000000fff0d7230 */ /* 0x000fe40000004100 */
[----:B------:R-:W-:Y:S01]  /*7b30*/  FMUL R203, R2, R203 ;  /* 0x000000cb02cb7220 */ /* 0x000fe20000400000 */
[----:B------:R-:W-:Y:S01]  /*7b40*/  F2FP.F16.E4M3.UNPACK_B R15, R4.H1 ;  /* 0x00000004ff0f723e */ /* 0x000fe200030006ff */
[----:B------:R-:W-:Y:S01]  /*7b50*/  FFMA R20, R16, R20, R11 ;  /* 0x0000001410147223 */ /* 0x000fe2000000000b */
[----:B------:R-:W-:-:S02]  /*7b60*/  HADD2.F32 R19, -RZ, R19.H1_H1 ;  /* 0x30000013ff137230 */ /* 0x000fc40000004100 */
[C---:B------:R-:W-:Y:S01]  /*7b70*/  FMUL R11, R2.reuse, R202 ;  /* 0x000000ca020b7220 */ /* 0x040fe20000400000 */
[----:B------:R-:W-:Y:S01]  /*7b80*/  FMUL R205, R2, R205 ;  /* 0x000000cd02cd7220 */ /* 0x000fe20000400000 */
[C---:B------:R-:W-:Y:S01]  /*7b90*/  FFMA R203, R16.reuse, R22, R203 ;  /* 0x0000001610cb7223 */ /* 0x040fe200000000cb */
[--C-:B------:R-:W-:Y:S02]  /*7ba0*/  HADD2.F32 R24, -RZ, R15.reuse.H0_H0 ;  /* 0x2000000fff187230 */ /* 0x100fe40000004100 */
[C---:B------:R-:W-:Y:S01]  /*7bb0*/  FFMA R22, R16.reuse, R19, R11 ;  /* 0x0000001310167223 */ /* 0x040fe2000000000b */
[----:B------:R-:W-:Y:S01]  /*7bc0*/  FFMA R205, R16, R13, R205 ;  /* 0x0000000d10cd7223 */ /* 0x000fe200000000cd */
[----:B------:R-:W-:Y:S02]  /*7bd0*/  HADD2.F32 R26, -RZ, R15.H1_H1 ;  /* 0x3000000fff1a7230 */ /* 0x000fe40000004100 */
[C---:B------:R-:W-:Y:S01]  /*7be0*/  FMUL R201, R2.reuse, R201 ;  /* 0x000000c902c97220 */ /* 0x040fe20000400000 */
[-C--:B------:R-:W-:Y:S01]  /*7bf0*/  F2FP.F16.E4M3.UNPACK_B R11, R5.reuse.H1 ;  /* 0x00000005ff0b723e */ /* 0x080fe200030006ff */
[----:B------:R-:W-:Y:S01]  /*7c00*/  FMUL R13, R2, R200 ;  /* 0x000000c8020d7220 */ /* 0x000fe20000400000 */
[----:B------:R-:W-:Y:S01]  /*7c10*/  F2FP.F16.E4M3.UNPACK_B R15, R5 ;  /* 0x00000005ff0f723e */ /* 0x000fe200020006ff */
[----:B------:R-:W-:Y:S01]  /*7c20*/  FFMA R201, R16, R24, R201 ;  /* 0x0000001810c97223 */ /* 0x000fe200000000c9 */
[----:B------:R-:W-:Y:S01]  /*7c30*/  FMUL R197, R2, R197 ;  /* 0x000000c502c57220 */ /* 0x000fe20000400000 */
[----:B------:R-:W-:Y:S01]  /*7c40*/  FFMA R24, R16, R26, R13 ;  /* 0x0000001a10187223 */ /* 0x000fe2000000000d */
[----:B------:R-:W-:-:S02]  /*7c50*/  HADD2.F32 R28, -RZ, R11.H0_H0 ;  /* 0x2000000bff1c7230 */ /* 0x000fc40000004100 */
[C---:B------:R-:W-:Y:S01]  /*7c60*/  FMUL R199, R2.reuse, R199 ;  /* 0x000000c702c77220 */ /* 0x040fe20000400000 */
[--C-:B------:R-:W-:Y:S02]  /*7c70*/  HADD2.F32 R19, -RZ, R15.reuse.H0_H0 ;  /* 0x2000000fff137230 */ /* 0x100fe40000004100 */
[----:B------:R-:W-:Y:S01]  /*7c80*/  FMUL R13, R2, R196 ;  /* 0x000000c4020d7220 */ /* 0x000fe20000400000 */
[----:B------:R-:W-:Y:S02]  /*7c90*/  HADD2.F32 R26, -RZ, R15.H1_H1 ;  /* 0x3000000fff1a7230 */ /* 0x000fe40000004100 */
[----:B------:R-:W-:Y:S01]  /*7ca0*/  FFMA R197, R16, R28, R197 ;  /* 0x0000001c10c57223 */ /* 0x000fe200000000c5 */
[----:B------:R-:W-:Y:S02]  /*7cb0*/  HADD2.F32 R30, -RZ, R11.H1_H1 ;  /* 0x3000000bff1e7230 */ /* 0x000fe40000004100 */
[----:B------:R-:W-:Y:S01]  /*7cc0*/  FMUL R11, R2, R198 ;  /* 0x000000c6020b7220 */ /* 0x000fe20000400000 */
[----:B------:R-:W-:Y:S01]  /*7cd0*/  FFMA R199, R16, R19, R199 ;  /* 0x0000001310c77223 */ /* 0x000fe200000000c7 */
[----:B------:R-:W-:-:S02]  /*7ce0*/  F2FP.SATFINITE.RELU.E4M3.F32.PACK_AB_MERGE_C R211, R12, R211, RZ ;  /* 0x000000d30cd3723e */ /* 0x000fc400048078ff */
[C---:B------:R-:W-:Y:S01]  /*7cf0*/  FFMA R26, R16.reuse, R26, R11 ;  /* 0x0000001a101a7223 */ /* 0x040fe2000000000b */
[----:B------:R-:W-:Y:S01]  /*7d00*/  FFMA R28, R16, R30, R13 ;  /* 0x0000001e101c7223 */ /* 0x000fe2000000000d */
[----:B------:R-:W-:Y:S02]  /*7d10*/  F2FP.SATFINITE.RELU.E4M3.F32.PACK_AB_MERGE_C R209, R14, R209, RZ ;  /* 0x000000d10ed1723e */ /* 0x000fe400048078ff */
[----:B------:R-:W-:Y:S02]  /*7d20*/  F2FP.SATFINITE.RELU.E4M3.F32.PACK_AB_MERGE_C R207, R18, R207, RZ ;  /* 0x000000cf12cf723e */ /* 0x000fe400048078ff */
[----:B------:R-:W-:Y:S02]  /*7d30*/  F2FP.SATFINITE.RELU.E4M3.F32.PACK_AB_MERGE_C R205, R20, R205, RZ ;  /* 0x000000cd14cd723e */ /* 0x000fe400048078ff */
[----:B------:R-:W-:Y:S02]  /*7d40*/  F2FP.SATFINITE.RELU.E4M3.F32.PACK_AB_MERGE_C R203, R22, R203, RZ ;  /* 0x000000cb16cb723e */ /* 0x000fe400048078ff */
[----:B------:R-:W-:-:S02]  /*7d50*/  F2FP.SATFINITE.RELU.E4M3.F32.PACK_AB_MERGE_C R201, R24, R201, RZ ;  /* 0x000000c918c9723e */ /* 0x000fc400048078ff */
[----:B------:R-:W-:Y:S02]  /*7d60*/  F2FP.SATFINITE.RELU.E4M3.F32.PACK_AB_MERGE_C R199, R26, R199, RZ ;  /* 0x000000c71ac7723e */ /* 0x000fe400048078ff */
[----:B------:R-:W-:Y:S01]  /*7d70*/  F2FP.SATFINITE.RELU.E4M3.F32.PACK_AB_MERGE_C R197, R28, R197, RZ ;  /* 0x000000c51cc5723e */ /* 0x000fe200048078ff */
[----:B------:R-:W-:Y:S06]  /*7d80*/  @P1 BRA `(.L_x_81) ;  /* 0x0000000000041947 */ /* 0x000fec0003800000 */
[----:B------:R-:W-:-:S04]  /*7d90*/  DEPBAR.LE SB0, 0x1 ;  /* 0x000080400000791a */ /* 0x000fc80000000000 */
.L_x_81:
        /* <DEDUP_REMOVED lines=16> */
[----:B-----5:R-:W5:Y:S02]  /*7ea0*/  FENCE.VIEW.ASYNC.S ;  /* 0x00000000000073c6 */ /* 0x020f640000000000 */
[----:B-----5:R-:W-:Y:S06]  /*7eb0*/  BAR.SYNC.DEFER_BLOCKING 0x1, 0x100 ;  /* 0x0044000000007b1d */ /* 0x020fec0000010000 */
[----:B----4-:R-:W-:Y:S05]  /*7ec0*/  @P1 BRA `(.L_x_83) ;  /* 0x0000000000201947 */ /* 0x010fea0003800000 */
[----:B------:R-:W-:Y:S02]  /*7ed0*/  UIADD3 UR8, UP0, UR60, 0x4f0, URZ ;  /* 0x000004f03c087890 */ /* 0x000fe4000ff1e03f */
[----:B------:R-:W-:Y:S02]  /*7ee0*/  UIADD3 UR5, UR45, 0x20, URZ ;  /* 0x000000202d057890 */ /* 0x000fe4000fffe03f */
[----:B------:R-:W-:Y:S02]  /*7ef0*/  UIADD3 UR4, UR51, 0x4100, URZ ;  /* 0x0000410033047890 */ /* 0x000fe4000fffe03f */
[----:B------:R-:W-:Y:S01]  /*7f00*/  UIADD3.X UR9, URZ, UR61, URZ, UP0, !UPT ;  /* 0x0000003d3f097290 */ /* 0x000fe200087fe43f */
[----:B------:R-:W-:Y:S01]  /*7f10*/  UMOV UR6, UR46 ;  /* 0x0000002e00067c82 */ /* 0x000fe20008000000 */
[----:B------:R-:W-:-:S07]  /*7f20*/  UMOV UR7, UR47 ;  /* 0x0000002f00077c82 */ /* 0x000fce0008000000 */
[----:B------:R4:W-:Y:S02]  /*7f30*/  UTMASTG.3D [UR4], [UR8] ;  /* 0x00000004080073b5 */ /* 0x0009e40008010000 */
[----:B----4-:R0:W-:Y:S02]  /*7f40*/  UTMACMDFLUSH ;  /* 0x00000000000079b7 */ /* 0x0101e40000000000 */
.L_x_83:
[----:B------:R-:W-:Y:S05]  /*7f50*/  BSYNC B0 ;  /* 0x0000000000007941 */ /* 0x000fea0003800000 */
.L_x_82:
[----:B------:R-:W-:Y:S04]  /*7f60*/  BSSY B0, `(.L_x_84) ;  /* 0x000003c000007945 */ /* 0x000fe80003800000 */
[----:B------:R-:W-:Y:S05]  /*7f70*/  @P0 BRA `(.L_x_85) ;  /* 0x0000000000e80947 */ /* 0x000fea0003800000 */
[----:B------:R-:W-:-:S04]  /*7f80*/  MOV R11, UR50 ;  /* 0x00000032000b7c02 */ /* 0x000fc80008000f00 */
[----:B------:R-:W-:-:S13]  /*7f90*/  ISETP.NE.AND P2, PT, R11, 0x3, PT ;  /* 0x000000030b00780c */ /* 0x000fda0003f45270 */
[----:B------:R-:W-:Y:S05]  /*7fa0*/  @!P2 BRA `(.L_x_86) ;  /* 0x000000000004a947 */ /* 0x000fea0003800000 */
[----:B------:R-:W-:Y:S01]  /*7fb0*/  BPT.TRAP 0x1 ;  /* 0x000000040000795c */ /* 0x000fe20000300000 */
.L_x_86:
[----:B------:R-:W4:Y:S04]  /*7fc0*/  LDL R12, [R1+0xb8] ;  /* 0x0000b800010c7983 */ /* 0x000f280000100800 */
[----:B------:R-:W5:Y:S01]  /*7fd0*/  LDL R11, [R1+0xb4] ;  /* 0x0000b400010b7983 */ /* 0x000f620000100800 */
[----:B------:R-:W-:Y:S01]  /*7fe0*/  BSSY B1, `(.L_x_87) ;  /* 0x0000005000017945 */ /* 0x000fe20003800000 */
[----:B----4-:R-:W-:Y:S02]  /*7ff0*/  SHF.L.U32 R12, R12, 0x1f, RZ ;  /* 0x0000001f0c0c7819 */ /* 0x010fe400000006ff */
[----:B-----5:R-:W-:-:S04]  /*8000*/  LEA R11, R11, UR51, 0x3 ;  /* 0x000000330b0b7c11 */ /* 0x020fc8000f8e18ff */
[----:B------:R-:W4:Y:S02]  /*8010*/  SYNCS.PHASECHK.TRANS64.TRYWAIT P3, [R11+URZ+0x80], R12 ;  /* 0x0000800c0b0075a7 */ /* 0x000f24000806017f */
[----:B----4-:R-:W-:Y:S05]  /*8020*/  @!P3 BRA `(.L_x_88) ;  /* 0x0000006c0050b947 */ /* 0x010fea0003800000 */
.L_x_245:
[----:B------:R-:W-:Y:S05]  /*8030*/  BSYNC B1 ;  /* 0x0000000000017941 */ /* 0x000fea0003800000 */
.L_x_87:
[----:B------:R-:W-:Y:S04]  /*8040*/  BSSY B1, `(.L_x_89) ;  /* 0x0000012000017945 */ /* 0x000fe80003800000 */
[----:B------:R-:W-:Y:S05]  /*8050*/  @P4 BRA `(.L_x_90) ;  /* 0x0000000000404947 */ /* 0x000fea0003800000 */
[----:B------:R-:W5:Y:S02]  /*8060*/  LDL R13, [R1+0xb4] ;  /* 0x0000b400010d7983 */ /* 0x000f640000100800 */
[----:B-----5:R-:W-:-:S05]  /*8070*/  IMAD R15, R13, 0x1000, R6 ;  /* 0x000010000d0f7824 */ /* 0x020fca00078e0206 */
[----:B------:R-:W-:Y:S01]  /*8080*/  IADD3 R0, R15, UR51, RZ ;  /* 0x000000330f007c10 */ /* 0x000fe2000fffe0ff */
[----:B------:R-:W-:Y:S04]  /*8090*/  LDS.U16 R3, [R15+UR51+0x100] ;  /* 0x000100330f037984 */ /* 0x000fe80008000400 */
[----:B------:R-:W-:Y:S01]  /*80a0*/  IMAD.IADD R18, R0, 0x1, R7 ;  /* 0x0000000100127824 */ /* 0x000fe200078e0207 */
[----:B------:R-:W-:Y:S04]  /*80b0*/  LDS.U16 R4, [R15+UR51+0x208] ;  /* 0x000208330f047984 */ /* 0x000fe80008000400 */
[----:B------:R-:W5:Y:S04]  /*80c0*/  LDS.U16 R0, [R15+UR51+0x200] ;  /* 0x000200330f007984 */ /* 0x000f680008000400 */
[----:B------:R-:W1:Y:S04]  /*80d0*/  LDS.U16 R5, [R15+UR51+0x108] ;  /* 0x000108330f057984 */ /* 0x000e680008000400 */
[----:B----4-:R-:W-:Y:S04]  /*80e0*/  LDS.U16 R11, [R18+0x200] ;  /* 0x00020000120b7984 */ /* 0x010fe80000000400 */
[----:B------:R-:W4:Y:S04]  /*80f0*/  LDS.U16 R12, [R18+0x100] ;  /* 0x00010000120c7984 */ /* 0x000f280000000400 */
[----:B------:R-:W-:Y:S04]  /*8100*/  LDS.U16 R13, [R18+0x208] ;  /* 0x00020800120d7984 */ /* 0x000fe80000000400 */
[----:B------:R-:W2:Y:S01]  /*8110*/  LDS.U16 R14, [R18+0x108] ;  /* 0x00010800120e7984 */ /* 0x000ea20000000400 */
[----:B-----5:R-:W-:-:S02]  /*8120*/  PRMT R0, R3, 0x5410, R0 ;  /* 0x0000541003007816 */ /* 0x020fc40000000000 */
[----:B-1----:R-:W-:Y:S02]  /*8130*/  PRMT R3, R5, 0x5410, R4 ;  /* 0x0000541005037816 */ /* 0x002fe40000000004 */
[----:B----4-:R-:W-:Y:S02]  /*8140*/  PRMT R4, R12, 0x5410, R11 ;  /* 0x000054100c047816 */ /* 0x010fe4000000000b */
[----:B--2---:R-:W-:-:S07]  /*8150*/  PRMT R5, R14, 0x5410, R13 ;  /* 0x000054100e057816 */ /* 0x004fce000000000d */
.L_x_90:
[----:B------:R-:W-:Y:S05]  /*8160*/  BSYNC B1 ;  /* 0x0000000000017941 */ /* 0x000fea0003800000 */
.L_x_89:
[----:B------:R-:W-:Y:S01]  /*8170*/  @!PT LDS RZ, [RZ] ;  /* 0x00000000fffff984 */ /* 0x000fe20000000800 */
[----:B------:R-:W-:Y:S01]  /*8180*/  @!PT LDS RZ, [RZ] ;  /* 0x00000000fffff984 */ /* 0x000fe20000000800 */
[----:B------:R-:W-:Y:S01]  /*8190*/  @!PT LDS RZ, [RZ] ;  /* 0x00000000fffff984 */ /* 0x000fe20000000800 */
[----:B------:R-:W-:Y:S01]  /*81a0*/  @!PT LDS RZ, [RZ] ;  /* 0x00000000fffff984 */ /* 0x000fe20000000800 */
[----:B------:R5:W-:Y:S06]  /*81b0*/  MEMBAR.ALL.CTA ;  /* 0x0000000000007992 */ /* 0x000bec0000008000 */
[----:B-----5:R-:W1:Y:S01]  /*81c0*/  FENCE.VIEW.ASYNC.S ;  /* 0x00000000000073c6 */ /* 0x020e620000000000 */
[----:B------:R-:W-:Y:S05]  /*81d0*/  @!P2 BRA `(.L_x_91) ;  /* 0x000000000004a947 */ /* 0x000fea0003800000 */
[----:B------:R-:W-:Y:S01]  /*81e0*/  BPT.TRAP 0x1 ;  /* 0x000000040000795c */ /* 0x000fe20000300000 */
.L_x_91:
[----:B------:R-:W5:Y:S04]  /*81f0*/  LDL.LU R13, [R1+0xb4] ;  /* 0x0000b400010d7983 */ /* 0x000f680000300800 */
[----:B------:R-:W2:Y:S01]  /*8200*/  LDL.LU R14, [R1+0xb8] ;  /* 0x0000b800010e7983 */ /* 0x000ea20000300800 */
[C---:B----4-:R-:W-:Y:S01]  /*8210*/  LEA R11, R10.reuse, UR51, 0x3 ;  /* 0x000000330a0b7c11 */ /* 0x050fe2000f8e18ff */
[----:B-1----:R-:W-:Y:S01]  /*8220*/  VIADD R10, R10, 0x1 ;  /* 0x000000010a0a7836 */ /* 0x002fe20000000000 */
[----:B------:R-:W1:Y:S02]  /*8230*/  S2R R12, SR_CgaCtaId ;  /* 0x00000000000c7919 */ /* 0x000e640000008800 */
[----:B------:R-:W-:Y:S02]  /*8240*/  IADD3 R11, R11, 0xa0, RZ ;  /* 0x000000a00b0b7810 */ /* 0x000fe40007ffe0ff */
[----:B------:R-:W-:-:S04]  /*8250*/  ISETP.NE.AND P2, PT, R10, 0x4, PT ;  /* 0x000000040a00780c */ /* 0x000fc80003f45270 */
[----:B------:R-:W-:Y:S02]  /*8260*/  SEL R10, R10, RZ, P2 ;  /* 0x000000ff0a0a7207 */ /* 0x000fe40001000000 */
[----:B-1----:R-:W-:Y:S02]  /*8270*/  PRMT R11, R12, 0x654, R11 ;  /* 0x000006540c0b7816 */ /* 0x002fe4000000000b */
[----:B------:R-:W-:Y:S02]  /*8280*/  SEL R12, RZ, 0x1, P2 ;  /* 0x00000001ff0c7807 */ /* 0x000fe40001000000 */
[----:B------:R5:W-:Y:S02]  /*8290*/  SYNCS.ARRIVE.TRANS64.RED.A1T0 RZ, [R11+URZ], RZ ;  /* 0x000000ff0bff79a7 */ /* 0x000be4000810043f */
[----:B------:R-:W-:Y:S02]  /*82a0*/  LOP3.LUT R9, R9, R12, RZ, 0x3c, !PT ;  /* 0x0000000c09097212 */ /* 0x000fe400078e3cff */
[----:B-----5:R-:W-:-:S04]  /*82b0*/  IADD3 R11, R13, 0x1, RZ ;  /* 0x000000010d0b7810 */ /* 0x020fc80007ffe0ff */
[----:B------:R-:W-:-:S04]  /*82c0*/  ISETP.NE.AND P3, PT, R11, 0x4, PT ;  /* 0x000000040b00780c */ /* 0x000fc80003f65270 */
[----:B------:R-:W-:Y:S02]  /*82d0*/  SEL R13, RZ, 0x1, P3 ;  /* 0x00000001ff0d7807 */ /* 0x000fe40001800000 */
[----:B------:R-:W-:Y:S02]  /*82e0*/  SEL R11, R11, RZ, P3 ;  /* 0x000000ff0b0b7207 */ /* 0x000fe40001800000 */
[----:B--2---:R-:W-:-:S03]  /*82f0*/  LOP3.LUT R14, R14, R13, RZ, 0x3c, !PT ;  /* 0x0000000d0e0e7212 */ /* 0x004fc600078e3cff */
[----:B------:R4:W-:Y:S04]  /*8300*/  STL [R1+0xb4], R11 ;  /* 0x0000b40b01007387 */ /* 0x0009e80000100800 */
[----:B------:R4:W-:Y:S02]  /*8310*/  STL [R1+0xb8], R14 ;  /* 0x0000b80e01007387 */ /* 0x0009e40000100800 */
.L_x_85:
[----:B------:R-:W-:Y:S05]  /*8320*/  BSYNC B0 ;  /* 0x0000000000007941 */ /* 0x000fea0003800000 */
.L_x_84:
[----:B------:R-:W5:Y:S04]  /*8330*/  LDL.LU R29, [R1] ;  /* 0x00000000011d7983 */ /* 0x000f680000300800 */
[----:B------:R-:W2:Y:S04]  /*8340*/  LDL.LU R27, [R1+0x4] ;  /* 0x00000400011b7983 */ /* 0x000ea80000300800 */
[----:B------:R-:W3:Y:S04]  /*8350*/  LDL.LU R22, [R1+0x8] ;  /* 0x0000080001167983 */ /* 0x000ee80000300800 */
[----:B------:R-:W3:Y:S04]  /*8360*/  LDL.LU R34, [R1+0xc] ;  /* 0x00000c0001227983 */ /* 0x000ee80000300800 */
[----:B------:R-:W3:Y:S01]  /*8370*/  LDL.LU R24, [R1+0x10] ;  /* 0x0000100001187983 */ /* 0x000ee20000300800 */
[----:B----4-:R-:W-:-:S03]  /*8380*/  F2FP.F16.E4M3.UNPACK_B R11, R0 ;  /* 0x00000000ff0b723e */ /* 0x010fc600020006ff */
[----:B------:R-:W4:Y:S04]  /*8390*/  LDL.LU R26, [R1+0x14] ;  /* 0x00001400011a7983 */ /* 0x000f280000300800 */
[----:B------:R-:W4:Y:S01]  /*83a0*/  LDL.LU R32, [R1+0x18] ;  /* 0x0000180001207983 */ /* 0x000f220000300800 */
[--C-:B------:R-:W-:Y:S02]  /*83b0*/  HADD2.F32 R12, -RZ, R11.reuse.H0_H0 ;  /* 0x2000000bff0c7230 */ /* 0x100fe40000004100 */
[C---:B------:R-:W-:Y:S01]  /*83c0*/  FMUL R17, R2.reuse, R17 ;  /* 0x0000001102117220 */ /* 0x040fe20000400000 */
[----:B------:R-:W-:Y:S01]  /*83d0*/  HADD2.F32 R14, -RZ, R11.H1_H1 ;  /* 0x3000000bff0e7230 */ /* 0x000fe20000004100 */
[----:B------:R-:W4:Y:S01]  /*83e0*/  LDL.LU R30, [R1+0x1c] ;  /* 0x00001c00011e7983 */ /* 0x000f220000300800 */
[----:B------:R-:W-:Y:S01]  /*83f0*/  F2FP.F16.E4M3.UNPACK_B R13, R0.H1 ;  /* 0x00000000ff0d723e */ /* 0x000fe200030006ff */
[----:B------:R-:W-:-:S02]  /*8400*/  FMUL R11, R2, R228 ;  /* 0x000000e4020b7220 */ /* 0x000fc40000400000 */
[----:B------:R-:W4:Y:S01]  /*8410*/  LDL.LU R28, [R1+0x20] ;  /* 0x00002000011c7983 */ /* 0x000f220000300800 */
[C---:B------:R-:W-:Y:S01]  /*8420*/  FFMA R17, R16.reuse, R12, R17 ;  /* 0x0000000c10117223 */ /* 0x040fe20000000011 */
[----:B------:R-:W-:Y:S01]  /*8430*/  FFMA R12, R16, R14, R11 ;  /* 0x0000000e100c7223 */ /* 0x000fe2000000000b */
[--C-:B------:R-:W-:Y:S01]  /*8440*/  HADD2.F32 R18, -RZ, R13.reuse.H0_H0 ;  /* 0x2000000dff127230 */ /* 0x100fe20000004100 */
[----:B------:R-:W4:Y:S01]  /*8450*/  LDL.LU R33, [R1+0x24] ;  /* 0x0000240001217983 */ /* 0x000f220000300800 */
[----:B------:R-:W-:Y:S02]  /*8460*/  HADD2.F32 R14, -RZ, R13.H1_H1 ;  /* 0x3000000dff0e7230 */ /* 0x000fe40000004100 */
[----:B------:R-:W-:Y:S01]  /*8470*/  FMUL R229, R2, R229 ;  /* 0x000000e502e57220 */ /* 0x000fe20000400000 */
[----:B------:R-:W-:Y:S01]  /*8480*/  F2FP.F16.E4M3.UNPACK_B R15, R3 ;  /* 0x00000003ff0f723e */ /* 0x000fe200020006ff */
[----:B------:R-:W4:Y:S02]  /*8490*/  LDL.LU R31, [R1+0x28] ;  /* 0x00002800011f7983 */ /* 0x000f240000300800 */
[----:B------:R-:W-:-:S02]  /*84a0*/  FFMA R229, R16, R18, R229 ;  /* 0x0000001210e57223 */ /* 0x000fc400000000e5 */
[--C-:B------:R-:W-:Y:S01]  /*84b0*/  HADD2.F32 R18, -RZ, R15.reuse.H0_H0 ;  /* 0x2000000fff127230 */ /* 0x100fe20000004100 */
[----:B------:R-:W-:Y:S01]  /*84c0*/  F2FP.F16.E4M3.UNPACK_B R19, R3.H1 ;  /* 0x00000003ff13723e */ /* 0x000fe200030006ff */
[----:B------:R-:W-:Y:S02]  /*84d0*/  HADD2.F32 R20, -RZ, R15.H1_H1 ;  /* 0x3000000fff147230 */ /* 0x000fe40000004100 */
[C---:B-----5:R-:W-:Y:S02]  /*84e0*/  FMUL R11, R2.reuse, R29 ;  /* 0x0000001d020b7220 */ /* 0x060fe40000400000 */
[----:B------:R-:W5:Y:S01]  /*84f0*/  LDL.LU R29, [R1+0x2c] ;  /* 0x00002c00011d7983 */ /* 0x000f620000300800 */
[----:B--2---:R-:W-:-:S03]  /*8500*/  FMUL R13, R2, R27 ;  /* 0x0000001b020d7220 */ /* 0x004fc60000400000 */
[----:B------:R-:W2:Y:S01]  /*8510*/  LDL.LU R27, [R1+0x30] ;  /* 0x00003000011b7983 */ /* 0x000ea20000300800 */
[----:B---3--:R-:W-:Y:S01]  /*8520*/  FMUL R15, R2, R22 ;  /* 0x00000016020f7220 */ /* 0x008fe20000400000 */
[C---:B------:R-:W-:Y:S01]  /*8530*/  FFMA R13, R16.reuse, R18, R13 ;  /* 0x00000012100d7223 */ /* 0x040fe2000000000d */
[C---:B------:R-:W-:Y:S01]  /*8540*/  FFMA R14, R16.reuse, R14, R11 ;  /* 0x0000000e100e7223 */ /* 0x040fe2000000000b */
[----:B------:R-:W-:Y:S01]  /*8550*/  F2FP.F16.E4M3.UNPACK_B R21, R4 ;  /* 0x00000004ff15723e */ /* 0x000fe200020006ff */
[----:B------:R-:W-:Y:S01]  /*8560*/  FFMA R18, R16, R20, R15 ;  /* 0x0000001410127223 */ /* 0x000fe2000000000f */
[--C-:B------:R-:W-:Y:S02]  /*8570*/  HADD2.F32 R20, -RZ, R19.reuse.H0_H0 ;  /* 0x20000013ff147230 */ /* 0x100fe40000004100 */
[C---:B------:R-:W-:Y:S01]  /*8580*/  FMUL R11, R2.reuse, R34 ;  /* 0x00000022020b7220 */ /* 0x040fe20000400000 */
[----:B------:R-:W-:Y:S02]  /*8590*/  HADD2.F32 R22, -RZ, R19.H1_H1 ;  /* 0x30000013ff167230 */ /* 0x000fe40000004100 */
[----:B------:R-:W-:Y:S01]  /*85a0*/  FMUL R15, R2, R24 ;  /* 0x00000018020f7220 */ /* 0x000fe20000400000 */
[----:B------:R-:W-:-:S02]  /*85b0*/  HADD2.F32 R24, -RZ, R21.H0_H0 ;  /* 0x20000015ff187230 */ /* 0x000fc40000004100 */
[----:B------:R-:W-:Y:S01]  /*85c0*/  FFMA R11, R16, R20, R11 ;  /* 0x00000014100b7223 */ /* 0x000fe2000000000b */
[----:B------:R-:W-:Y:S01]  /*85d0*/  F2FP.F16.E4M3.UNPACK_B R23, R4.H1 ;  /* 0x00000004ff17723e */ /* 0x000fe200030006ff */
[----:B----4-:R-:W-:Y:S01]  /*85e0*/  FMUL R19, R2, R26 ;  /* 0x0000001a02137220 */ /* 0x010fe20000400000 */
[----:B------:R-:W-:Y:S01]  /*85f0*/  FFMA R20, R16, R22, R15 ;  /* 0x0000001610147223 */ /* 0x000fe2000000000f */
[----:B------:R-:W-:Y:S02]  /*8600*/  HADD2.F32 R22, -RZ, R21.H1_H1 ;  /* 0x30000015ff167230 */ /* 0x000fe40000004100 */
[----:B------:R-:W-:Y:S01]  /*8610*/  FMUL R15, R2, R32 ;  /* 0x00000020020f7220 */ /* 0x000fe20000400000 */
[----:B------:R-:W-:Y:S01]  /*8620*/  FFMA R19, R16, R24, R19 ;  /* 0x0000001810137223 */ /* 0x000fe20000000013 */
[--C-:B------:R-:W-:Y:S01]  /*8630*/  HADD2.F32 R24, -RZ, R23.reuse.H0_H0 ;  /* 0x20000017ff187230 */ /* 0x100fe20000004100 */
[----:B------:R-:W-:Y:S01]  /*8640*/  F2FP.F16.E4M3.UNPACK_B R25, R5 ;  /* 0x00000005ff19723e */ /* 0x000fe200020006ff */
[----:B------:R-:W-:-:S02]  /*8650*/  HADD2.F32 R26, -RZ, R23.H1_H1 ;  /* 0x30000017ff1a7230 */ /* 0x000fc40000004100 */
[----:B------:R-:W-:Y:S01]  /*8660*/  FMUL R21, R2, R30 ;  /* 0x0000001e02157220 */ /* 0x000fe20000400000 */
[----:B------:R-:W-:Y:S01]  /*8670*/  FFMA R22, R16, R22, R15 ;  /* 0x0000001610167223 */ /* 0x000fe2000000000f */
[----:B------:R-:W-:Y:S01]  /*8680*/  F2FP.F16.E4M3.UNPACK_B R15, R5.H1 ;  /* 0x00000005ff0f723e */ /* 0x000fe200030006ff */
[----:B------:R-:W-:Y:S01]  /*8690*/  FMUL R23, R2, R28 ;  /* 0x0000001c02177220 */ /* 0x000fe20000400000 */
[C---:B------:R-:W-:Y:S01]  /*86a0*/  FFMA R21, R16.reuse, R24, R21 ;  /* 0x0000001810157223 */ /* 0x040fe20000000015 */
[--C-:B------:R-:W-:Y:S02]  /*86b0*/  HADD2.F32 R28, -RZ, R25.reuse.H1_H1 ;  /* 0x30000019ff1c7230 */ /* 0x100fe40000004100 */
[----:B------:R-:W-:Y:S01]  /*86c0*/  FFMA R24, R16, R26, R23 ;  /* 0x0000001a10187223 */ /* 0x000fe20000000017 */
[----:B------:R-:W-:Y:S02]  /*86d0*/  HADD2.F32 R26, -RZ, R25.H0_H0 ;  /* 0x20000019ff1a7230 */ /* 0x000fe40000004100 */
[----:B------:R-:W-:-:S02]  /*86e0*/  HADD2.F32 R30, -RZ, R15.H0_H0 ;  /* 0x2000000fff1e7230 */ /* 0x000fc40000004100 */
[----:B------:R-:W-:Y:S02]  /*86f0*/  HADD2.F32 R32, -RZ, R15.H1_H1 ;  /* 0x3000000fff207230 */ /* 0x000fe40000004100 */
[C---:B------:R-:W-:Y:S01]  /*8700*/  FMUL R15, R2.reuse, R33 ;  /* 0x00000021020f7220 */ /* 0x040fe20000400000 */
[----:B------:R-:W-:-:S03]  /*8710*/  FMUL R23, R2, R31 ;  /* 0x0000001f02177220 */ /* 0x000fc60000400000 */
        /* <DEDUP_REMOVED lines=9> */
[C---:B-----5:R-:W-:Y:S01]  /*87b0*/  FMUL R25, R2.reuse, R29 ;  /* 0x0000001d02197220 */ /* 0x060fe20000400000 */
[----:B--2---:R-:W-:-:S03]  /*87c0*/  FMUL R27, R2, R27 ;  /* 0x0000001b021b7220 */ /* 0x004fc60000400000 */
[C---:B------:R-:W-:Y:S01]  /*87d0*/  FFMA R25, R16.reuse, R30, R25 ;  /* 0x0000001e10197223 */ /* 0x040fe20000000019 */
[----:B------:R-:W-:-:S05]  /*87e0*/  FFMA R28, R16, R32, R27 ;  /* 0x00000020101c7223 */ /* 0x000fca000000001b */
[----:B------:R-:W-:Y:S01]  /*87f0*/  F2FP.SATFINITE.RELU.E4M3.F32.PACK_AB_MERGE_C R25, R28, R25, RZ ;  /* 0x000000191c19723e */ /* 0x000fe200048078ff */
[----:B------:R-:W-:Y:S06]  /*8800*/  @P1 BRA `(.L_x_92) ;  /* 0x0000000000041947 */ /* 0x000fec0003800000 */
[----:B------:R-:W-:-:S04]  /*8810*/  DEPBAR.LE SB0, 0x1 ;  /* 0x000080400000791a */ /* 0x000fc80000000000 */
.L_x_92:
        /* <DEDUP_REMOVED lines=16> */
[----:B---3--:R-:W3:Y:S02]  /*8920*/  FENCE.VIEW.ASYNC.S ;  /* 0x00000000000073c6 */ /* 0x008ee40000000000 */
[----:B---3--:R-:W-:Y:S06]  /*8930*/  BAR.SYNC.DEFER_BLOCKING 0x1, 0x100 ;  /* 0x0044000000007b1d */ /* 0x008fec0000010000 */
[----:B--2---:R-:W-:Y:S05]  /*8940*/  @P1 BRA `(.L_x_94) ;  /* 0x0000000000201947 */ /* 0x004fea0003800000 */
[----:B------:R-:W-:Y:S02]  /*8950*/  UIADD3 UR8, UP0, UR60, 0x4f0, URZ ;  /* 0x000004f03c087890 */ /* 0x000fe4000ff1e03f */
[----:B------:R-:W-:Y:S02]  /*8960*/  UIADD3 UR6, UR46, 0x80, URZ ;  /* 0x000000802e067890 */ /* 0x000fe4000fffe03f */
[----:B------:R-:W-:Y:S02]  /*8970*/  UIADD3 UR5, UR45, 0x20, URZ ;  /* 0x000000202d057890 */ /* 0x000fe4000fffe03f */
[----:B------:R-:W-:Y:S02]  /*8980*/  UIADD3 UR4, UR51, 0x5100, URZ ;  /* 0x0000510033047890 */ /* 0x000fe4000fffe03f */
[----:B------:R-:W-:Y:S01]  /*8990*/  UIADD3.X UR9, URZ, UR61, URZ, UP0, !UPT ;  /* 0x0000003d3f097290 */ /* 0x000fe200087fe43f */
[----:B------:R-:W-:-:S08]  /*89a0*/  UMOV UR7, UR47 ;  /* 0x0000002f00077c82 */ /* 0x000fd00008000000 */
[----:B------:R2:W-:Y:S02]  /*89b0*/  UTMASTG.3D [UR4], [UR8] ;  /* 0x00000004080073b5 */ /* 0x0005e40008010000 */
[----:B--2---:R0:W-:Y:S02]  /*89c0*/  UTMACMDFLUSH ;  /* 0x00000000000079b7 */ /* 0x0041e40000000000 */
.L_x_94:
[----:B------:R-:W-:Y:S05]  /*89d0*/  BSYNC B0 ;  /* 0x0000000000007941 */ /* 0x000fea0003800000 */
.L_x_93:
[----:B------:R-:W-:Y:S04]  /*89e0*/  BSSY B0, `(.L_x_95) ;  /* 0x000003c000007945 */ /* 0x000fe80003800000 */
[----:B------:R-:W-:Y:S05]  /*89f0*/  @P0 BRA `(.L_x_96) ;  /* 0x0000000000e80947 */ /* 0x000fea0003800000 */
[----:B------:R-:W-:-:S05]  /*8a00*/  IMAD.U32 R11, RZ, RZ, UR50 ;  /* 0x00000032ff0b7e24 */ /* 0x000fca000f8e00ff */
[----:B------:R-:W-:-:S13]  /*8a10*/  ISETP.NE.AND P2, PT, R11, 0x3, PT ;  /* 0x000000030b00780c */ /* 0x000fda0003f45270 */
[----:B------:R-:W-:Y:S05]  /*8a20*/  @!P2 BRA `(.L_x_97) ;  /* 0x000000000004a947 */ /* 0x000fea0003800000 */
[----:B------:R-:W-:Y:S01]  /*8a30*/  BPT.TRAP 0x1 ;  /* 0x000000040000795c */ /* 0x000fe20000300000 */
.L_x_97:
[----:B------:R-:W2:Y:S04]  /*8a40*/  LDL R12, [R1+0xb8] ;  /* 0x0000b800010c7983 */ /* 0x000ea80000100800 */
[----:B------:R-:W3:Y:S01]  /*8a50*/  LDL R11, [R1+0xb4] ;  /* 0x0000b400010b7983 */ /* 0x000ee20000100800 */
[----:B------:R-:W-:Y:S01]  /*8a60*/  BSSY B1, `(.L_x_98) ;  /* 0x0000005000017945 */ /* 0x000fe20003800000 */
[----:B--2---:R-:W-:Y:S02]  /*8a70*/  SHF.L.U32 R12, R12, 0x1f, RZ ;  /* 0x0000001f0c0c7819 */ /* 0x004fe400000006ff */
[----:B---3--:R-:W-:-:S04]  /*8a80*/  LEA R11, R11, UR51, 0x3 ;  /* 0x000000330b0b7c11 */ /* 0x008fc8000f8e18ff */
[----:B------:R-:W2:Y:S02]  /*8a90*/  SYNCS.PHASECHK.TRANS64.TRYWAIT P3, [R11+URZ+0x80], R12 ;  /* 0x0000800c0b0075a7 */ /* 0x000ea4000806017f */
[----:B--2---:R-:W-:Y:S05]  /*8aa0*/  @!P3 BRA `(.L_x_99) ;  /* 0x0000006000c4b947 */ /* 0x004fea0003800000 */
.L_x_246:
[----:B------:R-:W-:Y:S05]  /*8ab0*/  BSYNC B1 ;  /* 0x0000000000017941 */ /* 0x000fea0003800000 */
.L_x_98:
[----:B------:R-:W-:Y:S04]  /*8ac0*/  BSSY B1, `(.L_x_100) ;  /* 0x0000012000017945 */ /* 0x000fe80003800000 */
[----:B------:R-:W-:Y:S05]  /*8ad0*/  @P4 BRA `(.L_x_101) ;  /* 0x0000000000404947 */ /* 0x000fea0003800000 */
[----:B------:R-:W3:Y:S02]  /*8ae0*/  LDL R13, [R1+0xb4] ;  /* 0x0000b400010d7983 */ /* 0x000ee40000100800 */
[----:B---3--:R-:W-:-:S05]  /*8af0*/  LEA R15, R13, R6, 0xc ;  /* 0x000000060d0f7211 */ /* 0x008fca00078e60ff */
[----:B------:R-:W-:Y:S01]  /*8b00*/  VIADD R0, R15, UR51 ;  /* 0x000000330f007c36 */ /* 0x000fe20008000000 */
[----:B------:R-:W-:Y:S04]  /*8b10*/  LDS.U16 R3, [R15+UR51+0x100] ;  /* 0x000100330f037984 */ /* 0x000fe80008000400 */
[----:B------:R-:W-:Y:S01]  /*8b20*/  IADD3 R17, R0, R7, RZ ;  /* 0x0000000700117210 */ /* 0x000fe20007ffe0ff */
[----:B------:R-:W-:Y:S04]  /*8b30*/  LDS.U16 R4, [R15+UR51+0x208] ;  /* 0x000208330f047984 */ /* 0x000fe80008000400 */
[----:B------:R-:W3:Y:S04]  /*8b40*/  LDS.U16 R0, [R15+UR51+0x200] ;  /* 0x000200330f007984 */ /* 0x000ee80008000400 */
[----:B------:R-:W4:Y:S04]  /*8b50*/  LDS.U16 R5, [R15+UR51+0x108] ;  /* 0x000108330f057984 */ /* 0x000f280008000400 */
[----:B--2---:R-:W-:Y:S04]  /*8b60*/  LDS.U16 R11, [R17+0x200] ;  /* 0x00020000110b7984 */ /* 0x004fe80000000400 */
[----:B------:R-:W2:Y:S04]  /*8b70*/  LDS.U16 R12, [R17+0x100] ;  /* 0x00010000110c7984 */ /* 0x000ea80000000400 */
[----:B------:R-:W-:Y:S04]  /*8b80*/  LDS.U16 R13, [R17+0x208] ;  /* 0x00020800110d7984 */ /* 0x000fe80000000400 */
[----:B------:R-:W5:Y:S01]  /*8b90*/  LDS.U16 R14, [R17+0x108] ;  /* 0x00010800110e7984 */ /* 0x000f620000000400 */
[----:B---3--:R-:W-:-:S02]  /*8ba0*/  PRMT R0, R3, 0x5410, R0 ;  /* 0x0000541003007816 */ /* 0x008fc40000000000 */
[----:B----4-:R-:W-:Y:S02]  /*8bb0*/  PRMT R3, R5, 0x5410, R4 ;  /* 0x0000541005037816 */ /* 0x010fe40000000004 */
[----:B--2---:R-:W-:Y:S02]  /*8bc0*/  PRMT R4, R12, 0x5410, R11 ;  /* 0x000054100c047816 */ /* 0x004fe4000000000b */
[----:B-----5:R-:W-:-:S07]  /*8bd0*/  PRMT R5, R14, 0x5410, R13 ;  /* 0x000054100e057816 */ /* 0x020fce000000000d */
.L_x_101:
[----:B------:R-:W-:Y:S05]  /*8be0*/  BSYNC B1 ;  /* 0x0000000000017941 */ /* 0x000fea0003800000 */
.L_x_100:
[----:B------:R-:W-:Y:S01]  /*8bf0*/  @!PT LDS RZ, [RZ] ;  /* 0x00000000fffff984 */ /* 0x000fe20000000800 */
[----:B------:R-:W-:Y:S01]  /*8c00*/  @!PT LDS RZ, [RZ] ;  /* 0x00000000fffff984 */ /* 0x000fe20000000800 */
[----:B------:R-:W-:Y:S01]  /*8c10*/  @!PT LDS RZ, [RZ] ;  /* 0x00000000fffff984 */ /* 0x000fe20000000800 */
[----:B------:R-:W-:Y:S01]  /*8c20*/  @!PT LDS RZ, [RZ] ;  /* 0x00000000fffff984 */ /* 0x000fe20000000800 */
[----:B------:R3:W-:Y:S06]  /*8c30*/  MEMBAR.ALL.CTA ;  /* 0x0000000000007992 */ /* 0x0007ec0000008000 */
[----:B---3--:R-:W3:Y:S01]  /*8c40*/  FENCE.VIEW.ASYNC.S ;  /* 0x00000000000073c6 */ /* 0x008ee20000000000 */
[----:B------:R-:W-:Y:S05]  /*8c50*/  @!P2 BRA `(.L_x_102) ;  /* 0x000000000004a947 */ /* 0x000fea0003800000 */
[----:B------:R-:W-:Y:S01]  /*8c60*/  BPT.TRAP 0x1 ;  /* 0x000000040000795c */ /* 0x000fe20000300000 */
.L_x_102:
[----:B------:R-:W4:Y:S04]  /*8c70*/  LDL.LU R13, [R1+0xb4] ;  /* 0x0000b400010d7983 */ /* 0x000f280000300800 */
[----:B------:R-:W5:Y:S01]  /*8c80*/  LDL.LU R14, [R1+0xb8] ;  /* 0x0000b800010e7983 */ /* 0x000f620000300800 */
[C---:B--2---:R-:W-:Y:S02]  /*8c90*/  LEA R11, R10.reuse, UR51, 0x3 ;  /* 0x000000330a0b7c11 */ /* 0x044fe4000f8e18ff */
[----:B-1----:R-:W-:Y:S01]  /*8ca0*/  IADD3 R10, R10, 0x1, RZ ;  /* 0x000000010a0a7810 */ /* 0x002fe20007ffe0ff */
[----:B------:R-:W1:Y:S02]  /*8cb0*/  S2R R12, SR_CgaCtaId ;  /* 0x00000000000c7919 */ /* 0x000e640000008800 */
[----:B------:R-:W-:Y:S01]  /*8cc0*/  VIADD R11, R11, 0xa0 ;  /* 0x000000a00b0b7836 */ /* 0x000fe20000000000 */
[----:B------:R-:W-:-:S04]  /*8cd0*/  ISETP.NE.AND P2, PT, R10, 0x4, PT ;  /* 0x000000040a00780c */ /* 0x000fc80003f45270 */
[----:B------:R-:W-:Y:S02]  /*8ce0*/  SEL R10, R10, RZ, P2 ;  /* 0x000000ff0a0a7207 */ /* 0x000fe40001000000 */
[----:B-1----:R-:W-:Y:S02]  /*8cf0*/  PRMT R11, R12, 0x654, R11 ;  /* 0x000006540c0b7816 */ /* 0x002fe4000000000b */
[----:B------:R-:W-:Y:S02]  /*8d00*/  SEL R12, RZ, 0x1, P2 ;  /* 0x00000001ff0c7807 */ /* 0x000fe40001000000 */
[----:B---3--:R4:W-:Y:S02]  /*8d10*/  SYNCS.ARRIVE.TRANS64.RED.A1T0 RZ, [R11+URZ], RZ ;  /* 0x000000ff0bff79a7 */ /* 0x0089e4000810043f */
[----:B------:R-:W-:Y:S01]  /*8d20*/  LOP3.LUT R9, R9, R12, RZ, 0x3c, !PT ;  /* 0x0000000c09097212 */ /* 0x000fe200078e3cff */
[----:B----4-:R-:W-:-:S05]  /*8d30*/  VIADD R11, R13, 0x1 ;  /* 0x000000010d0b7836 */ /* 0x010fca0000000000 */
[----:B------:R-:W-:-:S04]  /*8d40*/  ISETP.NE.AND P3, PT, R11, 0x4, PT ;  /* 0x000000040b00780c */ /* 0x000fc80003f65270 */
[----:B------:R-:W-:Y:S02]  /*8d50*/  SEL R13, RZ, 0x1, P3 ;  /* 0x00000001ff0d7807 */ /* 0x000fe40001800000 */
[----:B------:R-:W-:Y:S02]  /*8d60*/  SEL R11, R11, RZ, P3 ;  /* 0x000000ff0b0b7207 */ /* 0x000fe40001800000 */
[----:B-----5:R-:W-:-:S03]  /*8d70*/  LOP3.LUT R14, R14, R13, RZ, 0x3c, !PT ;  /* 0x0000000d0e0e7212 */ /* 0x020fc600078e3cff */
[----:B------:R2:W-:Y:S04]  /*8d80*/  STL [R1+0xb4], R11 ;  /* 0x0000b40b01007387 */ /* 0x0005e80000100800 */
[----:B------:R2:W-:Y:S02]  /*8d90*/  STL [R1+0xb8], R14 ;  /* 0x0000b80e01007387 */ /* 0x0005e40000100800 */
.L_x_96:
[----:B------:R-:W-:Y:S05]  /*8da0*/  BSYNC B0 ;  /* 0x0000000000007941 */ /* 0x000fea0003800000 */
.L_x_95:
[-C--:B--2---:R-:W-:Y:S01]  /*8db0*/  F2FP.F16.E4M3.UNPACK_B R11, R0.reuse ;  /* 0x00000000ff0b723e */ /* 0x084fe200020006ff */
        /* <DEDUP_REMOVED lines=65> */
.L_x_103:
        /* <DEDUP_REMOVED lines=22> */
[----:B------:R-:W-:Y:S01]  /*9330*/  UIADD3.X UR9, URZ, UR61, URZ, UP0, !UPT ;  /* 0x0000003d3f097290 */ /* 0x000fe200087fe43f */
[----:B------:R-:W-:Y:S01]  /*9340*/  UMOV UR6, UR46 ;  /* 0x0000002e00067c82 */ /* 0x000fe20008000000 */
[----:B------:R-:W-:-:S07]  /*9350*/  UMOV UR7, UR47 ;  /* 0x0000002f00077c82 */ /* 0x000fce0008000000 */
[----:B------:R2:W-:Y:S02]  /*9360*/  UTMASTG.3D [UR4], [UR8] ;  /* 0x00000004080073b5 */ /* 0x0005e40008010000 */
[----:B--2---:R0:W-:Y:S02]  /*9370*/  UTMACMDFLUSH ;  /* 0x00000000000079b7 */ /* 0x0041e40000000000 */
.L_x_105:
[----:B------:R-:W-:Y:S05]  /*9380*/  BSYNC B0 ;  /* 0x0000000000007941 */ /* 0x000fea0003800000 */
.L_x_104:
[----:B------:R-:W-:Y:S04]  /*9390*/  BSSY B0, `(.L_x_106) ;  /* 0x000003c000007945 */ /* 0x000fe80003800000 */
[----:B------:R-:W-:Y:S05]  /*93a0*/  @P0 BRA `(.L_x_107) ;  /* 0x0000000000e80947 */ /* 0x000fea0003800000 */
[----:B------:R-:W-:-:S04]  /*93b0*/  MOV R11, UR50 ;  /* 0x00000032000b7c02 */ /* 0x000fc80008000f00 */
[----:B------:R-:W-:-:S13]  /*93c0*/  ISETP.NE.AND P2, PT, R11, 0x3, PT ;  /* 0x000000030b00780c */ /* 0x000fda0003f45270 */
[----:B------:R-:W-:Y:S05]  /*93d0*/  @!P2 BRA `(.L_x_108) ;  /* 0x000000000004a947 */ /* 0x000fea0003800000 */
[----:B------:R-:W-:Y:S01]  /*93e0*/  BPT.TRAP 0x1 ;  /* 0x000000040000795c */ /* 0x000fe20000300000 */
.L_x_108:
[----:B------:R-:W2:Y:S04]  /*93f0*/  LDL R12, [R1+0xb8] ;  /* 0x0000b800010c7983 */ /* 0x000ea80000100800 */
[----:B------:R-:W3:Y:S01]  /*9400*/  LDL R11, [R1+0xb4] ;  /* 0x0000b400010b7983 */ /* 0x000ee20000100800 */
[----:B------:R-:W-:Y:S01]  /*9410*/  BSSY B1, `(.L_x_109) ;  /* 0x0000005000017945 */ /* 0x000fe20003800000 */
[----:B--2---:R-:W-:Y:S02]  /*9420*/  SHF.L.U32 R12, R12, 0x1f, RZ ;  /* 0x0000001f0c0c7819 */ /* 0x004fe400000006ff */
[----:B---3--:R-:W-:-:S04]  /*9430*/  LEA R11, R11, UR51, 0x3 ;  /* 0x000000330b0b7c11 */ /* 0x008fc8000f8e18ff */
[----:B------:R-:W2:Y:S02]  /*9440*/  SYNCS.PHASECHK.TRANS64.TRYWAIT P3, [R11+URZ+0x80], R12 ;  /* 0x0000800c0b0075a7 */ /* 0x000ea4000806017f */
[----:B--2---:R-:W-:Y:S05]  /*9450*/  @!P3 BRA `(.L_x_110) ;  /* 0x00000058006cb947 */ /* 0x004fea0003800000 */
.L_x_247:
[----:B------:R-:W-:Y:S05]  /*9460*/  BSYNC B1 ;  /* 0x0000000000017941 */ /* 0x000fea0003800000 */
.L_x_109:
[----:B------:R-:W-:Y:S04]  /*9470*/  BSSY B1, `(.L_x_111) ;  /* 0x0000012000017945 */ /* 0x000fe80003800000 */
[----:B------:R-:W-:Y:S05]  /*9480*/  @P4 BRA `(.L_x_112) ;  /* 0x0000000000404947 */ /* 0x000fea0003800000 */
[----:B------:R-:W3:Y:S02]  /*9490*/  LDL R13, [R1+0xb4] ;  /* 0x0000b400010d7983 */ /* 0x000ee40000100800 */
[----:B---3--:R-:W-:-:S05]  /*94a0*/  IMAD R15, R13, 0x1000, R6 ;  /* 0x000010000d0f7824 */ /* 0x008fca00078e0206 */
[----:B------:R-:W-:Y:S01]  /*94b0*/  IADD3 R0, R15, UR51, RZ ;  /* 0x000000330f007c10 */ /* 0x000fe2000fffe0ff */
[----:B------:R-:W-:Y:S03]  /*94c0*/  LDS.U16 R3, [R15+UR51+0x100] ;  /* 0x000100330f037984 */ /* 0x000fe60008000400 */
        /* <DEDUP_REMOVED lines=12> */
.L_x_112:
[----:B------:R-:W-:Y:S05]  /*9590*/  BSYNC B1 ;  /* 0x0000000000017941 */ /* 0x000fea0003800000 */
.L_x_111:
        /* <DEDUP_REMOVED lines=8> */
.L_x_113:
        /* <DEDUP_REMOVED lines=11> */
[----:B------:R-:W-:Y:S02]  /*96d0*/  LOP3.LUT R9, R9, R12, RZ, 0x3c, !PT ;  /* 0x0000000c09097212 */ /* 0x000fe400078e3cff */
[----:B----4-:R-:W-:-:S04]  /*96e0*/  IADD3 R11, R13, 0x1, RZ ;  /* 0x000000010d0b7810 */ /* 0x010fc80007ffe0ff */
[----:B------:R-:W-:-:S04]  /*96f0*/  ISETP.NE.AND P3, PT, R11, 0x4, PT ;  /* 0x000000040b00780c */ /* 0x000fc80003f65270 */
[----:B------:R-:W-:Y:S02]  /*9700*/  SEL R13, RZ, 0x1, P3 ;  /* 0x00000001ff0d7807 */ /* 0x000fe40001800000 */
[----:B------:R-:W-:Y:S02]  /*9710*/  SEL R11, R11, RZ, P3 ;  /* 0x000000ff0b0b7207 */ /* 0x000fe40001800000 */
[----:B-----5:R-:W-:-:S03]  /*9720*/  LOP3.LUT R14, R14, R13, RZ, 0x3c, !PT ;  /* 0x0000000d0e0e7212 */ /* 0x020fc600078e3cff */
[----:B------:R2:W-:Y:S04]  /*9730*/  STL [R1+0xb4], R11 ;  /* 0x0000b40b01007387 */ /* 0x0005e80000100800 */
[----:B------:R2:W-:Y:S02]  /*9740*/  STL [R1+0xb8], R14 ;  /* 0x0000b80e01007387 */ /* 0x0005e40000100800 */
.L_x_107:
[----:B------:R-:W-:Y:S05]  /*9750*/  BSYNC B0 ;  /* 0x0000000000007941 */ /* 0x000fea0003800000 */
.L_x_106:
[----:B------:R-:W3:Y:S04]  /*9760*/  LDL.LU R20, [R1+0x34] ;  /* 0x0000340001147983 */ /* 0x000ee80000300800 */
[----:B------:R-:W4:Y:S04]  /*9770*/  LDL.LU R13, [R1+0x38] ;  /* 0x00003800010d7983 */ /* 0x000f280000300800 */
[----:B------:R-:W5:Y:S04]  /*9780*/  LDL.LU R15, [R1+0x3c] ;  /* 0x00003c00010f7983 */ /* 0x000f680000300800 */
[----:B------:R-:W5:Y:S04]  /*9790*/  LDL.LU R31, [R1+0x40] ;  /* 0x00004000011f7983 */ /* 0x000f680000300800 */
[----:B------:R-:W5:Y:S04]  /*97a0*/  LDL.LU R29, [R1+0x44] ;  /* 0x00004400011d7983 */ /* 0x000f680000300800 */
[----:B------:R-:W5:Y:S04]  /*97b0*/  LDL.LU R19, [R1+0x48] ;  /* 0x0000480001137983 */ /* 0x000f680000300800 */
[----:B------:R-:W5:Y:S04]  /*97c0*/  LDL.LU R32, [R1+0x4c] ;  /* 0x00004c0001207983 */ /* 0x000f680000300800 */
[----:B------:R-:W5:Y:S01]  /*97d0*/  LDL.LU R26, [R1+0x50] ;  /* 0x00005000011a7983 */ /* 0x000f620000300800 */
[----:B--2---:R-:W-:-:S02]  /*97e0*/  F2FP.F16.E4M3.UNPACK_B R11, R0 ;  /* 0x00000000ff0b723e */ /* 0x004fc400020006ff */
[----:B------:R-:W-:Y:S01]  /*97f0*/  F2FP.F16.E4M3.UNPACK_B R14, R0.H1 ;  /* 0x00000000ff0e723e */ /* 0x000fe200030006ff */
[----:B------:R-:W2:Y:S02]  /*9800*/  LDL.LU R21, [R1+0x54] ;  /* 0x0000540001157983 */ /* 0x000ea40000300800 */
[--C-:B------:R-:W-:Y:S02]  /*9810*/  HADD2.F32 R12, -RZ, R11.reuse.H0_H0 ;  /* 0x2000000bff0c7230 */ /* 0x100fe40000004100 */
[----:B------:R-:W2:Y:S01]  /*9820*/  LDL.LU R30, [R1+0x58] ;  /* 0x00005800011e7983 */ /* 0x000ea20000300800 */
[----:B------:R-:W-:Y:S01]  /*9830*/  HADD2.F32 R18, -RZ, R11.H1_H1 ;  /* 0x3000000bff127230 */ /* 0x000fe20000004100 */
[----:B------:R-:W-:Y:S02]  /*9840*/  F2FP.F16.E4M3.UNPACK_B R17, R3 ;  /* 0x00000003ff11723e */ /* 0x000fe400020006ff */
[----:B------:R-:W2:Y:S04]  /*9850*/  LDL.LU R28, [R1+0x5c] ;  /* 0x00005c00011c7983 */ /* 0x000ea80000300800 */
[----:B------:R-:W2:Y:S01]  /*9860*/  LDL.LU R25, [R1+0x60] ;  /* 0x0000600001197983 */ /* 0x000ea20000300800 */
[----:B------:R-:W-:-:S03]  /*9870*/  HADD2.F32 R22, -RZ, R17.H1_H1 ;  /* 0x30000011ff167230 */ /* 0x000fc60000004100 */
[----:B------:R-:W2:Y:S04]  /*9880*/  LDL.LU R34, [R1+0x64] ;  /* 0x0000640001227983 */ /* 0x000ea80000300800 */
[----:B------:R-:W2:Y:S01]  /*9890*/  LDL.LU R33, [R1+0x68] ;  /* 0x0000680001217983 */ /* 0x000ea20000300800 */
[C---:B---3--:R-:W-:Y:S01]  /*98a0*/  FMUL R11, R2.reuse, R20 ;  /* 0x00000014020b7220 */ /* 0x048fe20000400000 */
[----:B----4-:R-:W-:-:S03]  /*98b0*/  FMUL R13, R2, R13 ;  /* 0x0000000d020d7220 */ /* 0x010fc60000400000 */
[C---:B------:R-:W-:Y:S01]  /*98c0*/  FFMA R11, R16.reuse, R12, R11 ;  /* 0x0000000c100b7223 */ /* 0x040fe2000000000b */
[----:B------:R-:W-:Y:S01]  /*98d0*/  FFMA R12, R16, R18, R13 ;  /* 0x00000012100c7223 */ /* 0x000fe2000000000d */
[----:B------:R-:W-:Y:S02]  /*98e0*/  HADD2.F32 R18, -RZ, R17.H0_H0 ;  /* 0x20000011ff127230 */ /* 0x000fe40000004100 */
[C---:B-----5:R-:W-:Y:S02]  /*98f0*/  FMUL R13, R2.reuse, R31 ;  /* 0x0000001f020d7220 */ /* 0x060fe40000400000 */
[----:B------:R-:W3:Y:S01]  /*9900*/  LDL.LU R31, [R1+0x6c] ;  /* 0x00006c00011f7983 */ /* 0x000ee20000300800 */
[----:B------:R-:W-:-:S03]  /*9910*/  FMUL R17, R2, R29 ;  /* 0x0000001d02117220 */ /* 0x000fc60000400000 */
[----:B------:R-:W4:Y:S01]  /*9920*/  LDL.LU R29, [R1+0x70] ;  /* 0x00007000011d7983 */ /* 0x000f220000300800 */
[--C-:B------:R-:W-:Y:S02]  /*9930*/  HADD2.F32 R20, -RZ, R14.reuse.H0_H0 ;  /* 0x2000000eff147230 */ /* 0x100fe40000004100 */
[C---:B------:R-:W-:Y:S01]  /*9940*/  FMUL R15, R2.reuse, R15 ;  /* 0x0000000f020f7220 */ /* 0x040fe20000400000 */
[----:B------:R-:W-:Y:S02]  /*9950*/  HADD2.F32 R14, -RZ, R14.H1_H1 ;  /* 0x3000000eff0e7230 */ /* 0x000fe40000004100 */
[----:B------:R-:W-:Y:S01]  /*9960*/  FMUL R19, R2, R19 ;  /* 0x0000001302137220 */ /* 0x000fe20000400000 */
[C---:B------:R-:W-:Y:S01]  /*9970*/  FFMA R15, R16.reuse, R20, R15 ;  /* 0x00000014100f7223 */ /* 0x040fe2000000000f */
[----:B------:R-:W-:Y:S01]  /*9980*/  F2FP.F16.E4M3.UNPACK_B R20, R3.H1 ;  /* 0x00000003ff14723e */ /* 0x000fe200030006ff */
[C---:B------:R-:W-:Y:S01]  /*9990*/  FFMA R17, R16.reuse, R18, R17 ;  /* 0x0000001210117223 */ /* 0x040fe20000000011 */
[C---:B------:R-:W-:Y:S01]  /*99a0*/  FFMA R18, R16.reuse, R22, R19 ;  /* 0x0000001610127223 */ /* 0x040fe20000000013 */
[----:B------:R-:W-:Y:S01]  /*99b0*/  FFMA R14, R16, R14, R13 ;  /* 0x0000000e100e7223 */ /* 0x000fe2000000000d */
[----:B------:R-:W-:Y:S01]  /*99c0*/  F2FP.F16.E4M3.UNPACK_B R23, R4 ;  /* 0x00000004ff17723e */ /* 0x000fe200020006ff */
[----:B------:R-:W-:-:S02]  /*99d0*/  HADD2.F32 R22, -RZ, R20.H0_H0 ;  /* 0x20000014ff167230 */ /* 0x000fc40000004100 */
[C---:B------:R-:W-:Y:S01]  /*99e0*/  FMUL R13, R2.reuse, R32 ;  /* 0x00000020020d7220 */ /* 0x040fe20000400000 */
[----:B------:R-:W-:Y:S02]  /*99f0*/  HADD2.F32 R20, -RZ, R20.H1_H1 ;  /* 0x30000014ff147230 */ /* 0x000fe40000004100 */
[----:B------:R-:W-:Y:S01]  /*9a00*/  FMUL R19, R2, R26 ;  /* 0x0000001a02137220 */ /* 0x000fe20000400000 */
[--C-:B------:R-:W-:Y:S02]  /*9a10*/  HADD2.F32 R26, -RZ, R23.reuse.H0_H0 ;  /* 0x20000017ff1a7230 */ /* 0x100fe40000004100 */
[----:B------:R-:W-:Y:S01]  /*9a20*/  FFMA R13, R16, R22, R13 ;  /* 0x00000016100d7223 */ /* 0x000fe2000000000d */
[----:B--2---:R-:W-:Y:S01]  /*9a30*/  FMUL R21, R2, R21 ;  /* 0x0000001502157220 */ /* 0x004fe20000400000 */
[----:B------:R-:W-:Y:S01]  /*9a40*/  F2FP.F16.E4M3.UNPACK_B R24, R4.H1 ;  /* 0x00000004ff18723e */ /* 0x000fe200030006ff */
[----:B------:R-:W-:Y:S01]  /*9a50*/  FFMA R20, R16, R20, R19 ;  /* 0x0000001410147223 */ /* 0x000fe20000000013 */
[----:B------:R-:W-:-:S02]  /*9a60*/  HADD2.F32 R22, -RZ, R23.H1_H1 ;  /* 0x30000017ff167230 */ /* 0x000fc40000004100 */
[----:B------:R-:W-:Y:S01]  /*9a70*/  FMUL R19, R2, R30 ;  /* 0x0000001e02137220 */ /* 0x000fe20000400000 */
[----:B------:R-:W-:Y:S01]  /*9a80*/  FFMA R21, R16, R26, R21 ;  /* 0x0000001a10157223 */ /* 0x000fe20000000015 */
[--C-:B------:R-:W-:Y:S02]  /*9a90*/  HADD2.F32 R26, -RZ, R24.reuse.H0_H0 ;  /* 0x20000018ff1a7230 */ /* 0x100fe40000004100 */
[----:B------:R-:W-:Y:S01]  /*9aa0*/  FMUL R23, R2, R28 ;  /* 0x0000001c02177220 */ /* 0x000fe20000400000 */
[----:B------:R-:W-:Y:S01]  /*9ab0*/  FFMA R22, R16, R22, R19 ;  /* 0x0000001610167223 */ /* 0x000fe20000000013 */
[-C--:B------:R-:W-:Y:S01]  /*9ac0*/  F2FP.F16.E4M3.UNPACK_B R27, R5.reuse ;  /* 0x00000005ff1b723e */ /* 0x080fe200020006ff */
[----:B------:R-:W-:Y:S01]  /*9ad0*/  HADD2.F32 R24, -RZ, R24.H1_H1 ;  /* 0x30000018ff187230 */ /* 0x000fe20000004100 */
[----:B------:R-:W-:Y:S01]  /*9ae0*/  F2FP.F16.E4M3.UNPACK_B R19, R5.H1 ;  /* 0x00000005ff13723e */ /* 0x000fe200030006ff */
[----:B------:R-:W-:Y:S01]  /*9af0*/  FMUL R25, R2, R25 ;  /* 0x0000001902197220 */ /* 0x000fe20000400000 */
[----:B------:R-:W-:Y:S01]  /*9b00*/  FFMA R23, R16, R26, R23 ;  /* 0x0000001a10177223 */ /* 0x000fe20000000017 */
[----:B------:R-:W-:-:S02]  /*9b10*/  HADD2.F32 R26, -RZ, R27.H0_H0 ;  /* 0x2000001bff1a7230 */ /* 0x000fc40000004100 */
[--C-:B------:R-:W-:Y:S02]  /*9b20*/  HADD2.F32 R30, -RZ, R19.reuse.H0_H0 ;  /* 0x20000013ff1e7230 */ /* 0x100fe40000004100 */
[----:B------:R-:W-:Y:S01]  /*9b30*/  FFMA R24, R16, R24, R25 ;  /* 0x0000001810187223 */ /* 0x000fe20000000019 */
[----:B------:R-:W-:Y:S02]  /*9b40*/  HADD2.F32 R32, -RZ, R19.H1_H1 ;  /* 0x30000013ff207230 */ /* 0x000fe40000004100 */
[C---:B------:R-:W-:Y:S01]  /*9b50*/  FMUL R19, R2.reuse, R34 ;  /* 0x0000002202137220 */ /* 0x040fe20000400000 */
[----:B------:R-:W-:Y:S02]  /*9b60*/  HADD2.F32 R28, -RZ, R27.H1_H1 ;  /* 0x3000001bff1c7230 */ /* 0x000fe40000004100 */
[----:B------:R-:W-:Y:S01]  /*9b70*/  FMUL R25, R2, R33 ;  /* 0x0000002102197220 */ /* 0x000fe20000400000 */
[----:B------:R-:W-:-:S03]  /*9b80*/  FFMA R19, R16, R26, R19 ;  /* 0x0000001a10137223 */ /* 0x000fc60000000013 */
[----:B------:R-:W-:Y:S01]  /*9b90*/  FFMA R26, R16, R28, R25 ;  /* 0x0000001c101a7223 */ /* 0x000fe20000000019 */
[----:B------:R-:W-:Y:S02]  /*9ba0*/  F2FP.SATFINITE.RELU.E4M3.F32.PACK_AB_MERGE_C R11, R12, R11, RZ ;  /* 0x0000000b0c0b723e */ /* 0x000fe400048078ff */
[----:B------:R-:W-:Y:S02]  /*9bb0*/  F2FP.SATFINITE.RELU.E4M3.F32.PACK_AB_MERGE_C R15, R14, R15, RZ ;  /* 0x0000000f0e0f723e */ /* 0x000fe400048078ff */
[----:B------:R-:W-:Y:S02]  /*9bc0*/  F2FP.SATFINITE.RELU.E4M3.F32.PACK_AB_MERGE_C R17, R18, R17, RZ ;  /* 0x000000111211723e */ /* 0x000fe400048078ff */
[----:B------:R-:W-:Y:S02]  /*9bd0*/  F2FP.SATFINITE.RELU.E4M3.F32.PACK_AB_MERGE_C R13, R20, R13, RZ ;  /* 0x0000000d140d723e */ /* 0x000fe400048078ff */
[----:B------:R-:W-:Y:S02]  /*9be0*/  F2FP.SATFINITE.RELU.E4M3.F32.PACK_AB_MERGE_C R21, R22, R21, RZ ;  /* 0x000000151615723e */ /* 0x000fe400048078ff */
[----:B------:R-:W-:-:S02]  /*9bf0*/  F2FP.SATFINITE.RELU.E4M3.F32.PACK_AB_MERGE_C R23, R24, R23, RZ ;  /* 0x000000171817723e */ /* 0x000fc400048078ff */
[----:B------:R-:W-:Y:S01]  /*9c00*/  F2FP.SATFINITE.RELU.E4M3.F32.PACK_AB_MERGE_C R19, R26, R19, RZ ;  /* 0x000000131a13723e */ /* 0x000fe200048078ff */
[C---:B---3--:R-:W-:Y:S01]  /*9c10*/  FMUL R27, R2.reuse, R31 ;  /* 0x0000001f021b7220 */ /* 0x048fe20000400000 */
[----:B----4-:R-:W-:-:S03]  /*9c20*/  FMUL R29, R2, R29 ;  /* 0x0000001d021d7220 */ /* 0x010fc60000400000 */
[C---:B------:R-:W-:Y:S01]  /*9c30*/  FFMA R27, R16.reuse, R30, R27 ;  /* 0x0000001e101b7223 */ /* 0x040fe2000000001b */
[----:B------:R-:W-:-:S05]  /*9c40*/  FFMA R28, R16, R32, R29 ;  /* 0x00000020101c7223 */ /* 0x000fca000000001d */
[----:B------:R-:W-:Y:S01]  /*9c50*/  F2FP.SATFINITE.RELU.E4M3.F32.PACK_AB_MERGE_C R27, R28, R27, RZ ;  /* 0x0000001b1c1b723e */ /* 0x000fe200048078ff */
[----:B------:R-:W-:Y:S06]  /*9c60*/  @P1 BRA `(.L_x_114) ;  /* 0x0000000000041947 */ /* 0x000fec0003800000 */
[----:B------:R-:W-:-:S04]  /*9c70*/  DEPBAR.LE SB0, 0x1 ;  /* 0x000080400000791a */ /* 0x000fc80000000000 */
.L_x_114:
        /* <DEDUP_REMOVED lines=27> */
.L_x_116:
[----:B------:R-:W-:Y:S05]  /*9e30*/  BSYNC B0 ;  /* 0x0000000000007941 */ /* 0x000fea0003800000 */
.L_x_115:
[----:B------:R-:W-:Y:S04]  /*9e40*/  BSSY B0, `(.L_x_117) ;  /* 0x000003c000007945 */ /* 0x000fe80003800000 */
[----:B------:R-:W-:Y:S05]  /*9e50*/  @P0 BRA `(.L_x_118) ;  /* 0x0000000000e80947 */ /* 0x000fea0003800000 */
[----:B------:R-:W-:-:S05]  /*9e60*/  IMAD.U32 R11, RZ, RZ, UR50 ;  /* 0x00000032ff0b7e24 */ /* 0x000fca000f8e00ff */
[----:B------:R-:W-:-:S13]  /*9e70*/  ISETP.NE.AND P2, PT, R11, 0x3, PT ;  /* 0x000000030b00780c */ /* 0x000fda0003f45270 */
[----:B------:R-:W-:Y:S05]  /*9e80*/  @!P2 BRA `(.L_x_119) ;  /* 0x000000000004a947 */ /* 0x000fea0003800000 */
[----:B------:R-:W-:Y:S01]  /*9e90*/  BPT.TRAP 0x1 ;  /* 0x000000040000795c */ /* 0x000fe20000300000 */
.L_x_119:
[----:B------:R-:W2:Y:S04]  /*9ea0*/  LDL R12, [R1+0xb8] ;  /* 0x0000b800010c7983 */ /* 0x000ea80000100800 */
[----:B------:R-:W3:Y:S01]  /*9eb0*/  LDL R11, [R1+0xb4] ;  /* 0x0000b400010b7983 */ /* 0x000ee20000100800 */
[----:B------:R-:W-:Y:S01]  /*9ec0*/  BSSY B1, `(.L_x_120) ;  /* 0x0000005000017945 */ /* 0x000fe20003800000 */
[----:B--2---:R-:W-:Y:S02]  /*9ed0*/  SHF.L.U32 R12, R12, 0x1f, RZ ;  /* 0x0000001f0c0c7819 */ /* 0x004fe400000006ff */
[----:B---3--:R-:W-:-:S04]  /*9ee0*/  LEA R11, R11, UR51, 0x3 ;  /* 0x000000330b0b7c11 */ /* 0x008fc8000f8e18ff */
[----:B------:R-:W2:Y:S02]  /*9ef0*/  SYNCS.PHASECHK.TRANS64.TRYWAIT P3, [R11+URZ+0x80], R12 ;  /* 0x0000800c0b0075a7 */ /* 0x000ea4000806017f */
[----:B--2---:R-:W-:Y:S05]  /*9f00*/  @!P3 BRA `(.L_x_121) ;  /* 0x0000004c00d4b947 */ /* 0x004fea0003800000 */
.L_x_248:
[----:B------:R-:W-:Y:S05]  /*9f10*/  BSYNC B1 ;  /* 0x0000000000017941 */ /* 0x000fea0003800000 */
.L_x_120:
[----:B------:R-:W-:Y:S04]  /*9f20*/  BSSY B1, `(.L_x_122) ;  /* 0x0000012000017945 */ /* 0x000fe80003800000 */
[----:B------:R-:W-:Y:S05]  /*9f30*/  @P4 BRA `(.L_x_123) ;  /* 0x0000000000404947 */ /* 0x000fea0003800000 */
[----:B------:R-:W3:Y:S02]  /*9f40*/  LDL R13, [R1+0xb4] ;  /* 0x0000b400010d7983 */ /* 0x000ee40000100800 */
[----:B---3--:R-:W-:-:S04]  /*9f50*/  LEA R15, R13, R6, 0xc ;  /* 0x000000060d0f7211 */ /* 0x008fc800078e60ff */
[----:B------:R-:W-:Y:S01]  /*9f60*/  IADD3 R0, R15, UR51, RZ ;  /* 0x000000330f007c10 */ /* 0x000fe2000fffe0ff */
[----:B------:R-:W-:Y:S04]  /*9f70*/  LDS.U16 R3, [R15+UR51+0x100] ;  /* 0x000100330f037984 */ /* 0x000fe80008000400 */
[----:B------:R-:W-:Y:S01]  /*9f80*/  IMAD.IADD R17, R0, 0x1, R7 ;  /* 0x0000000100117824 */ /* 0x000fe200078e0207 */
        /* <DEDUP_REMOVED lines=11> */
.L_x_123:
[----:B------:R-:W-:Y:S05]  /*a040*/  BSYNC B1 ;  /* 0x0000000000017941 */ /* 0x000fea0003800000 */
.L_x_122:
        /* <DEDUP_REMOVED lines=8> */
.L_x_124:
[----:B------:R-:W4:Y:S04]  /*a0d0*/  LDL.LU R13, [R1+0xb4] ;  /* 0x0000b400010d7983 */ /* 0x000f280000300800 */
[----:B------:R-:W5:Y:S01]  /*a0e0*/  LDL.LU R14, [R1+0xb8] ;  /* 0x0000b800010e7983 */ /* 0x000f620000300800 */
[C---:B--2---:R-:W-:Y:S02]  /*a0f0*/  LEA R11, R10.reuse, UR51, 0x3 ;  /* 0x000000330a0b7c11 */ /* 0x044fe4000f8e18ff */
[----:B-1----:R-:W-:Y:S01]  /*a100*/  IADD3 R10, R10, 0x1, RZ ;  /* 0x000000010a0a7810 */ /* 0x002fe20007ffe0ff */
[----:B------:R-:W1:Y:S01]  /*a110*/  S2R R12, SR_CgaCtaId ;  /* 0x00000000000c7919 */ /* 0x000e620000008800 */
[----:B------:R-:W-:Y:S02]  /*a120*/  IADD3 R11, R11, 0xa0, RZ ;  /* 0x000000a00b0b7810 */ /* 0x000fe40007ffe0ff */
        /* <DEDUP_REMOVED lines=13> */
.L_x_118:
[----:B------:R-:W-:Y:S05]  /*a200*/  BSYNC B0 ;  /* 0x0000000000007941 */ /* 0x000fea0003800000 */
.L_x_117:
        /* <DEDUP_REMOVED lines=66> */
.L_x_125:
        /* <DEDUP_REMOVED lines=27> */
.L_x_127:
[----:B------:R-:W-:Y:S05]  /*a7e0*/  BSYNC B0 ;  /* 0x0000000000007941 */ /* 0x000fea0003800000 */
.L_x_126:
[----:B------:R-:W-:Y:S04]  /*a7f0*/  BSSY B0, `(.L_x_128) ;  /* 0x0000033000007945 */ /* 0x000fe80003800000 */
[----:B------:R-:W-:Y:S05]  /*a800*/  @P0 BRA `(.L_x_129) ;  /* 0x0000000000c40947 */ /* 0x000fea0003800000 */
[----:B------:R-:W-:-:S04]  /*a810*/  MOV R11, UR50 ;  /* 0x00000032000b7c02 */ /* 0x000fc80008000f00 */
[----:B------:R-:W-:-:S13]  /*a820*/  ISETP.NE.AND P2, PT, R11, 0x3, PT ;  /* 0x000000030b00780c */ /* 0x000fda0003f45270 */
[----:B------:R-:W-:Y:S05]  /*a830*/  @!P2 BRA `(.L_x_130) ;  /* 0x000000000004a947 */ /* 0x000fea0003800000 */
[----:B------:R-:W-:Y:S01]  /*a840*/  BPT.TRAP 0x1 ;  /* 0x000000040000795c */ /* 0x000fe20000300000 */
.L_x_130:
[----:B------:R-:W2:Y:S04]  /*a850*/  LDL R12, [R1+0xb4] ;  /* 0x0000b400010c7983 */ /* 0x000ea80000100800 */
[----:B------:R-:W3:Y:S01]  /*a860*/  LDL.LU R11, [R1+0xb8] ;  /* 0x0000b800010b7983 */ /* 0x000ee20000300800 */
[----:B------:R-:W-:Y:S01]  /*a870*/  BSSY B1, `(.L_x_131) ;  /* 0x0000005000017945 */ /* 0x000fe20003800000 */
[----:B--2---:R-:W-:Y:S02]  /*a880*/  LEA R12, R12, UR51, 0x3 ;  /* 0x000000330c0c7c11 */ /* 0x004fe4000f8e18ff */
[----:B---3--:R-:W-:-:S04]  /*a890*/  SHF.L.U32 R11, R11, 0x1f, RZ ;  /* 0x0000001f0b0b7819 */ /* 0x008fc800000006ff */
[----:B------:R-:W2:Y:S02]  /*a8a0*/  SYNCS.PHASECHK.TRANS64.TRYWAIT P0, [R12+URZ+0x80], R11 ;  /* 0x0000800b0c0075a7 */ /* 0x000ea4000800017f */
[----:B--2---:R-:W-:Y:S05]  /*a8b0*/  @!P0 BRA `(.L_x_132) ;  /* 0x00000044007c8947 */ /* 0x004fea0003800000 */
.L_x_249:
[----:B------:R-:W-:Y:S05]  /*a8c0*/  BSYNC B1 ;  /* 0x0000000000017941 */ /* 0x000fea0003800000 */
.L_x_131:
[----:B------:R-:W-:Y:S04]  /*a8d0*/  BSSY B1, `(.L_x_133) ;  /* 0x0000012000017945 */ /* 0x000fe80003800000 */
[----:B------:R-:W-:Y:S05]  /*a8e0*/  @P4 BRA `(.L_x_134) ;  /* 0x0000000000404947 */ /* 0x000fea0003800000 */
[----:B------:R-:W3:Y:S02]  /*a8f0*/  LDL.LU R13, [R1+0xb4] ;  /* 0x0000b400010d7983 */ /* 0x000ee40000300800 */
[----:B---3--:R-:W-:-:S05]  /*a900*/  LEA R0, R13, R6, 0xc ;  /* 0x000000060d007211 */ /* 0x008fca00078e60ff */
[----:B------:R-:W-:Y:S01]  /*a910*/  VIADD R4, R0, UR51 ;  /* 0x0000003300047c36 */ /* 0x000fe20008000000 */
[----:B------:R-:W-:Y:S04]  /*a920*/  LDS.U16 R3, [R0+UR51+0x200] ;  /* 0x0002003300037984 */ /* 0x000fe80008000400 */
[----:B------:R-:W-:Y:S01]  /*a930*/  IADD3 R13, R7, R4, RZ ;  /* 0x00000004070d7210 */ /* 0x000fe20007ffe0ff */
[----:B------:R-:W-:Y:S04]  /*a940*/  LDS.U16 R5, [R0+UR51+0x208] ;  /* 0x0002083300057984 */ /* 0x000fe80008000400 */
[----:B------:R-:W3:Y:S04]  /*a950*/  LDS.U16 R4, [R0+UR51+0x100] ;  /* 0x0001003300047984 */ /* 0x000ee80008000400 */
[----:B--2---:R3:W2:Y:S04]  /*a960*/  LDS.U16 R12, [R0+UR51+0x108] ;  /* 0x00010833000c7984 */ /* 0x0046a80008000400 */
[----:B------:R-:W-:Y:S04]  /*a970*/  LDS.U16 R7, [R13+0x200] ;  /* 0x000200000d077984 */ /* 0x000fe80000000400 */
[----:B------:R-:W4:Y:S04]  /*a980*/  LDS.U16 R14, [R13+0x100] ;  /* 0x000100000d0e7984 */ /* 0x000f280000000400 */
[----:B------:R-:W-:Y:S04]  /*a990*/  LDS.U16 R11, [R13+0x208] ;  /* 0x000208000d0b7984 */ /* 0x000fe80000000400 */
[----:B------:R-:W5:Y:S01]  /*a9a0*/  LDS.U16 R18, [R13+0x108] ;  /* 0x000108000d127984 */ /* 0x000f620000000400 */
[----:B---3--:R-:W-:-:S02]  /*a9b0*/  PRMT R0, R4, 0x5410, R3 ;  /* 0x0000541004007816 */ /* 0x008fc40000000003 */
[----:B--2---:R-:W-:Y:S02]  /*a9c0*/  PRMT R3, R12, 0x5410, R5 ;  /* 0x000054100c037816 */ /* 0x004fe40000000005 */
[----:B----4-:R-:W-:Y:S02]  /*a9d0*/  PRMT R4, R14, 0x5410, R7 ;  /* 0x000054100e047816 */ /* 0x010fe40000000007 */
[----:B-----5:R-:W-:-:S07]  /*a9e0*/  PRMT R5, R18, 0x5410, R11 ;  /* 0x0000541012057816 */ /* 0x020fce000000000b */
.L_x_134:
[----:B------:R-:W-:Y:S05]  /*a9f0*/  BSYNC B1 ;  /* 0x0000000000017941 */ /* 0x000fea0003800000 */
.L_x_133:
        /* <DEDUP_REMOVED lines=8> */
.L_x_135:
[----:B--2---:R-:W2:Y:S01]  /*aa80*/  S2R R12, SR_CgaCtaId ;  /* 0x00000000000c7919 */ /* 0x004ea20000008800 */
[C---:B------:R-:W-:Y:S01]  /*aa90*/  LEA R7, R10.reuse, UR51, 0x3 ;  /* 0x000000330a077c11 */ /* 0x040fe2000f8e18ff */
[----:B-1----:R-:W-:-:S03]  /*aaa0*/  VIADD R10, R10, 0x1 ;  /* 0x000000010a0a7836 */ /* 0x002fc60000000000 */
[----:B------:R-:W-:Y:S02]  /*aab0*/  IADD3 R7, R7, 0xa0, RZ ;  /* 0x000000a007077810 */ /* 0x000fe40007ffe0ff */
[----:B------:R-:W-:-:S04]  /*aac0*/  ISETP.NE.AND P0, PT, R10, 0x4, PT ;  /* 0x000000040a00780c */ /* 0x000fc80003f05270 */
[----:B------:R-:W-:Y:S02]  /*aad0*/  SEL R10, R10, RZ, P0 ;  /* 0x000000ff0a0a7207 */ /* 0x000fe40000000000 */
[----:B--2---:R-:W-:Y:S02]  /*aae0*/  PRMT R7, R12, 0x654, R7 ;  /* 0x000006540c077816 */ /* 0x004fe40000000007 */
[----:B------:R-:W-:Y:S02]  /*aaf0*/  SEL R12, RZ, 0x1, P0 ;  /* 0x00000001ff0c7807 */ /* 0x000fe40000000000 */
[----:B---3--:R2:W-:Y:S02]  /*ab00*/  SYNCS.ARRIVE.TRANS64.RED.A1T0 RZ, [R7+URZ], RZ ;  /* 0x000000ff07ff79a7 */ /* 0x0085e4000810043f */
[----:B------:R-:W-:-:S07]  /*ab10*/  LOP3.LUT R9, R9, R12, RZ, 0x3c, !PT ;  /* 0x0000000c09097212 */ /* 0x000fce00078e3cff */
.L_x_129:
[----:B------:R-:W-:Y:S05]  /*ab20*/  BSYNC B0 ;  /* 0x0000000000007941 */ /* 0x000fea0003800000 */
.L_x_128:
[----:B------:R-:W3:Y:S04]  /*ab30*/  LDL.LU R14, [R1+0x74] ;  /* 0x00007400010e7983 */ /* 0x000ee80000300800 */
[----:B------:R-:W4:Y:S04]  /*ab40*/  LDL.LU R13, [R1+0x78] ;  /* 0x00007800010d7983 */ /* 0x000f280000300800 */
[----:B------:R-:W5:Y:S04]  /*ab50*/  LDL.LU R18, [R1+0x7c] ;  /* 0x00007c0001127983 */ /* 0x000f680000300800 */
[----:B------:R-:W5:Y:S04]  /*ab60*/  LDL.LU R17, [R1+0x80] ;  /* 0x0000800001117983 */ /* 0x000f680000300800 */
[----:B------:R-:W5:Y:S01]  /*ab70*/  LDL.LU R25, [R1+0x84] ;  /* 0x0000840001197983 */ /* 0x000f620000300800 */
[----:B--2---:R-:W-:-:S03]  /*ab80*/  F2FP.F16.E4M3.UNPACK_B R7, R0 ;  /* 0x00000000ff07723e */ /* 0x004fc600020006ff */
[----:B------:R-:W2:Y:S04]  /*ab90*/  LDL.LU R20, [R1+0x88] ;  /* 0x0000880001147983 */ /* 0x000ea80000300800 */
[----:B------:R-:W2:Y:S01]  /*aba0*/  LDL.LU R19, [R1+0x8c] ;  /* 0x00008c0001137983 */ /* 0x000ea20000300800 */
[----:B------:R-:W-:-:S03]  /*abb0*/  HADD2.F32 R11, -RZ, R7.H0_H0 ;  /* 0x20000007ff0b7230 */ /* 0x000fc60000004100 */
[----:B------:R-:W2:Y:S01]  /*abc0*/  LDL.LU R29, [R1+0x90] ;  /* 0x00009000011d7983 */ /* 0x000ea20000300800 */
[----:B------:R-:W-:Y:S01]  /*abd0*/  HADD2.F32 R7, -RZ, R7.H1_H1 ;  /* 0x30000007ff077230 */ /* 0x000fe20000004100 */
[----:B------:R-:W-:Y:S02]  /*abe0*/  F2FP.F16.E4M3.UNPACK_B R0, R0.H1 ;  /* 0x00000000ff00723e */ /* 0x000fe400030006ff */
[----:B------:R-:W2:Y:S04]  /*abf0*/  LDL.LU R22, [R1+0x94] ;  /* 0x0000940001167983 */ /* 0x000ea80000300800 */
[----:B------:R-:W2:Y:S04]  /*ac00*/  LDL.LU R21, [R1+0x98] ;  /* 0x0000980001157983 */ /* 0x000ea80000300800 */
[----:B------:R-:W2:Y:S04]  /*ac10*/  LDL.LU R24, [R1+0x9c] ;  /* 0x00009c0001187983 */ /* 0x000ea80000300800 */
[----:B------:R-:W2:Y:S01]  /*ac20*/  LDL.LU R23, [R1+0xa0] ;  /* 0x0000a00001177983 */ /* 0x000ea20000300800 */
[C---:B---3--:R-:W-:Y:S01]  /*ac30*/  FMUL R15, R2.reuse, R14 ;  /* 0x0000000e020f7220 */ /* 0x048fe20000400000 */
[----:B----4-:R-:W-:Y:S01]  /*ac40*/  FMUL R14, R2, R13 ;  /* 0x0000000d020e7220 */ /* 0x010fe20000400000 */
[----:B------:R-:W-:-:S03]  /*ac50*/  HADD2.F32 R13, -RZ, R0.H0_H0 ;  /* 0x20000000ff0d7230 */ /* 0x000fc60000004100 */
[----:B------:R-:W-:Y:S01]  /*ac60*/  FFMA R14, R16, R7, R14 ;  /* 0x00000007100e7223 */ /* 0x000fe2000000000e */
[----:B------:R-:W-:Y:S02]  /*ac70*/  HADD2.F32 R7, -RZ, R0.H1_H1 ;  /* 0x30000000ff077230 */ /* 0x000fe40000004100 */
[C---:B-----5:R-:W-:Y:S02]  /*ac80*/  FMUL R0, R2.reuse, R25 ;  /* 0x0000001902007220 */ /* 0x060fe40000400000 */
[----:B------:R-:W3:Y:S04]  /*ac90*/  LDL.LU R25, [R1+0xa4] ;  /* 0x0000a40001197983 */ /* 0x000ee80000300800 */
[----:B------:R-:W4:Y:S04]  /*aca0*/  LDL.LU R28, [R1+0xa8] ;  /* 0x0000a800011c7983 */ /* 0x000f280000300800 */
[----:B------:R-:W5:Y:S04]  /*acb0*/  LDL.LU R27, [R1+0xac] ;  /* 0x0000ac00011b7983 */ /* 0x000f680000300800 */
[----:B------:R-:W5:Y:S01]  /*acc0*/  LDL.LU R26, [R1+0xb0] ;  /* 0x0000b000011a7983 */ /* 0x000f620000300800 */
[----:B------:R-:W-:Y:S01]  /*acd0*/  F2FP.F16.E4M3.UNPACK_B R12, R3 ;  /* 0x00000003ff0c723e */ /* 0x000fe200020006ff */
[----:B------:R-:W-:Y:S01]  /*ace0*/  FMUL R18, R2, R18 ;  /* 0x0000001202127220 */ /* 0x000fe20000400000 */
[----:B------:R-:W-:-:S03]  /*acf0*/  FFMA R15, R16, R11, R15 ;  /* 0x0000000b100f7223 */ /* 0x000fc6000000000f */
[--C-:B------:R-:W-:Y:S02]  /*ad00*/  HADD2.F32 R11, -RZ, R12.reuse.H0_H0 ;  /* 0x2000000cff0b7230 */ /* 0x100fe40000004100 */
[----:B------:R-:W-:Y:S01]  /*ad10*/  FFMA R18, R16, R13, R18 ;  /* 0x0000000d10127223 */ /* 0x000fe20000000012 */
[----:B------:R-:W-:Y:S02]  /*ad20*/  HADD2.F32 R13, -RZ, R12.H1_H1 ;  /* 0x3000000cff0d7230 */ /* 0x000fe40000004100 */
[----:B------:R-:W-:Y:S01]  /*ad30*/  FMUL R17, R2, R17 ;  /* 0x0000001102117220 */ /* 0x000fe20000400000 */
[----:B------:R-:W-:Y:S01]  /*ad40*/  F2FP.F16.E4M3.UNPACK_B R3, R3.H1 ;  /* 0x00000003ff03723e */ /* 0x000fe200030006ff */
[----:B------:R-:W-:Y:S01]  /*ad50*/  FFMA R12, R16, R11, R0 ;  /* 0x0000000b100c7223 */ /* 0x000fe20000000000 */
[----:B------:R-:W-:Y:S01]  /*ad60*/  F2FP.F16.E4M3.UNPACK_B R0, R4 ;  /* 0x00000004ff00723e */ /* 0x000fe200020006ff */
[----:B--2---:R-:W-:Y:S01]  /*ad70*/  FMUL R20, R2, R20 ;  /* 0x0000001402147220 */ /* 0x004fe20000400000 */
[----:B------:R-:W-:Y:S01]  /*ad80*/  FFMA R17, R16, R7, R17 ;  /* 0x0000000710117223 */ /* 0x000fe20000000011 */
[----:B------:R-:W-:-:S02]  /*ad90*/  HADD2.F32 R7, -RZ, R3.H0_H0 ;  /* 0x20000003ff077230 */ /* 0x000fc40000004100 */
[----:B------:R-:W-:Y:S01]  /*ada0*/  FMUL R19, R2, R19 ;  /* 0x0000001302137220 */ /* 0x000fe20000400000 */
[----:B------:R-:W-:Y:S01]  /*adb0*/  FFMA R13, R16, R13, R20 ;  /* 0x0000000d100d7223 */ /* 0x000fe20000000014 */
[----:B------:R-:W-:Y:S02]  /*adc0*/  HADD2.F32 R3, -RZ, R3.H1_H1 ;  /* 0x30000003ff037230 */ /* 0x000fe40000004100 */
[C---:B------:R-:W-:Y:S01]  /*add0*/  FMUL R20, R2.reuse, R29 ;  /* 0x0000001d02147220 */ /* 0x040fe20000400000 */
[--C-:B------:R-:W-:Y:S02]  /*ade0*/  HADD2.F32 R11, -RZ, R0.reuse.H0_H0 ;  /* 0x20000000ff0b7230 */ /* 0x100fe40000004100 */
[----:B------:R-:W-:Y:S01]  /*adf0*/  FMUL R22, R2, R22 ;  /* 0x0000001602167220 */ /* 0x000fe20000400000 */
[----:B------:R-:W-:Y:S01]  /*ae00*/  F2FP.F16.E4M3.UNPACK_B R4, R4.H1 ;  /* 0x00000004ff04723e */ /* 0x000fe200030006ff */
[C---:B------:R-:W-:Y:S01]  /*ae10*/  FFMA R19, R16.reuse, R7, R19 ;  /* 0x0000000710137223 */ /* 0x040fe20000000013 */
[C---:B------:R-:W-:Y:S01]  /*ae20*/  FFMA R20, R16.reuse, R3, R20 ;  /* 0x0000000310147223 */ /* 0x040fe20000000014 */
[----:B------:R-:W-:Y:S01]  /*ae30*/  FFMA R22, R16, R11, R22 ;  /* 0x0000000b10167223 */ /* 0x000fe20000000016 */
[----:B------:R-:W-:Y:S01]  /*ae40*/  HADD2.F32 R3, -RZ, R0.H1_H1 ;  /* 0x30000000ff037230 */ /* 0x000fe20000004100 */
[----:B------:R-:W-:Y:S01]  /*ae50*/  F2FP.F16.E4M3.UNPACK_B R0, R5 ;  /* 0x00000005ff00723e */ /* 0x000fe200020006ff */
[----:B------:R-:W-:-:S02]  /*ae60*/  HADD2.F32 R7, -RZ, R4.H0_H0 ;  /* 0x20000004ff077230 */ /* 0x000fc40000004100 */
[----:B------:R-:W-:Y:S02]  /*ae70*/  HADD2.F32 R11, -RZ, R4.H1_H1 ;  /* 0x30000004ff0b7230 */ /* 0x000fe40000004100 */
[C---:B------:R-:W-:Y:S01]  /*ae80*/  FMUL R4, R2.reuse, R24 ;  /* 0x0000001802047220 */ /* 0x040fe20000400000 */
[C---:B------:R-:W-:Y:S01]  /*ae90*/  FMUL R24, R2.reuse, R23 ;  /* 0x0000001702187220 */ /* 0x040fe20000400000 */
[----:B------:R-:W-:Y:S01]  /*aea0*/  F2FP.F16.E4M3.UNPACK_B R5, R5.H1 ;  /* 0x00000005ff05723e */ /* 0x000fe200030006ff */
[----:B------:R-:W-:Y:S01]  /*aeb0*/  FMUL R21, R2, R21 ;  /* 0x0000001502157220 */ /* 0x000fe20000400000 */
[C---:B------:R-:W-:Y:S01]  /*aec0*/  FFMA R4, R16.reuse, R7, R4 ;  /* 0x0000000710047223 */ /* 0x040fe20000000004 */
[C---:B------:R-:W-:Y:S01]  /*aed0*/  FFMA R23, R16.reuse, R11, R24 ;  /* 0x0000000b10177223 */ /* 0x040fe20000000018 */
[----:B------:R-:W-:Y:S02]  /*aee0*/  HADD2.F32 R7, -RZ, R0.H1_H1 ;  /* 0x30000000ff077230 */ /* 0x000fe40000004100 */
[----:B------:R-:W-:Y:S01]  /*aef0*/  FFMA R21, R16, R3, R21 ;  /* 0x0000000310157223 */ /* 0x000fe20000000015 */
[----:B------:R-:W-:-:S02]  /*af00*/  HADD2.F32 R11, -RZ, R5.H0_H0 ;  /* 0x20000005ff0b7230 */ /* 0x000fc40000004100 */
[----:B------:R-:W-:Y:S02]  /*af10*/  HADD2.F32 R3, -RZ, R0.H0_H0 ;  /* 0x20000000ff037230 */ /* 0x000fe40000004100 */
[----:B------:R-:W-:Y:S01]  /*af20*/  HADD2.F32 R5, -RZ, R5.H1_H1 ;  /* 0x30000005ff057230 */ /* 0x000fe20000004100 */
[----:B------:R-:W-:Y:S02]  /*af30*/  F2FP.SATFINITE.RELU.E4M3.F32.PACK_AB_MERGE_C R15, R14, R15, RZ ;  /* 0x0000000f0e0f723e */ /* 0x000fe400048078ff */
[----:B------:R-:W-:Y:S02]  /*af40*/  F2FP.SATFINITE.RELU.E4M3.F32.PACK_AB_MERGE_C R17, R17, R18, RZ ;  /* 0x000000121111723e */ /* 0x000fe400048078ff */
[----:B------:R-:W-:Y:S02]  /*af50*/  F2FP.SATFINITE.RELU.E4M3.F32.PACK_AB_MERGE_C R13, R13, R12, RZ ;  /* 0x0000000c0d0d723e */ /* 0x000fe400048078ff */
[----:B------:R-:W-:Y:S02]  /*af60*/  F2FP.SATFINITE.RELU.E4M3.F32.PACK_AB_MERGE_C R19, R20, R19, RZ ;  /* 0x000000131413723e */ /* 0x000fe400048078ff */
[----:B------:R-:W-:-:S02]  /*af70*/  F2FP.SATFINITE.RELU.E4M3.F32.PACK_AB_MERGE_C R21, R21, R22, RZ ;  /* 0x000000161515723e */ /* 0x000fc400048078ff */
[----:B------:R-:W-:Y:S01]  /*af80*/  F2FP.SATFINITE.RELU.E4M3.F32.PACK_AB_MERGE_C R23, R23, R4, RZ ;  /* 0x000000041717723e */ /* 0x000fe200048078ff */
[C---:B---3--:R-:W-:Y:S01]  /*af90*/  FMUL R25, R2.reuse, R25 ;  /* 0x0000001902197220 */ /* 0x048fe20000400000 */
[C---:B----4-:R-:W-:Y:S01]  /*afa0*/  FMUL R0, R2.reuse, R28 ;  /* 0x0000001c02007220 */ /* 0x050fe20000400000 */
[C---:B-----5:R-:W-:Y:S01]  /*afb0*/  FMUL R24, R2.reuse, R27 ;  /* 0x0000001b02187220 */ /* 0x060fe20000400000 */
[----:B------:R-:W-:Y:S01]  /*afc0*/  FMUL R26, R2, R26 ;  /* 0x0000001a021a7220 */ /* 0x000fe20000400000 */
[C---:B------:R-:W-:Y:S01]  /*afd0*/  FFMA R3, R16.reuse, R3, R25 ;  /* 0x0000000310037223 */ /* 0x040fe20000000019 */
[C---:B------:R-:W-:Y:S01]  /*afe0*/  FFMA R0, R16.reuse, R7, R0 ;  /* 0x0000000710007223 */ /* 0x040fe20000000000 */
[C---:B------:R-:W-:Y:S01]  /*aff0*/  FFMA R11, R16.reuse, R11, R24 ;  /* 0x0000000b100b7223 */ /* 0x040fe20000000018 */
[----:B------:R-:W-:-:S03]  /*b000*/  FFMA R26, R16, R5, R26 ;  /* 0x00000005101a7223 */ /* 0x000fc6000000001a */
[----:B------:R-:W-:Y:S02]  /*b010*/  F2FP.SATFINITE.RELU.E4M3.F32.PACK_AB_MERGE_C R3, R0, R3, RZ ;  /* 0x000000030003723e */ /* 0x000fe400048078ff */
[----:B------:R-:W-:Y:S01]  /*b020*/  F2FP.SATFINITE.RELU.E4M3.F32.PACK_AB_MERGE_C R11, R26, R11, RZ ;  /* 0x0000000b1a0b723e */ /* 0x000fe200048078ff */
[----:B------:R-:W-:Y:S06]  /*b030*/  @P1 BRA `(.L_x_136) ;  /* 0x0000000000041947 */ /* 0x000fec0003800000 */
[----:B------:R-:W-:-:S04]  /*b040*/  DEPBAR.LE SB0, 0x1 ;  /* 0x000080400000791a */ /* 0x000fc80000000000 */
.L_x_136:
[----:B------:R-:W2:Y:S01]  /*b050*/  LDL.LU R25, [R1+0xc4] ;  /* 0x0000c40001197983 */ /* 0x000ea20000300800 */
        /* <DEDUP_REMOVED lines=17> */
[----:B----4-:R-:W-:Y:S01]  /*b170*/  BAR.SYNC.DEFER_BLOCKING 0x1, 0x100 ;  /* 0x0044000000007b1d */ /* 0x010fe20000010000 */
[----:B--2---:R-:W-:-:S05]  /*b180*/  IADD3 R25, P0, R25, UR56, RZ ;  /* 0x0000003819197c10 */ /* 0x004fca000ff1e0ff */
[----:B------:R3:W-:Y:S01]  /*b190*/  STL [R1+0xc4], R25 ;  /* 0x0000c41901007387 */ /* 0x0007e20000100800 */
[----:B------:R-:W-:Y:S07]  /*b1a0*/  @P1 BRA `(.L_x_138) ;  /* 0x0000000000201947 */ /* 0x000fee0003800000 */
        /* <DEDUP_REMOVED lines=8> */
.L_x_138:
[----:B------:R-:W-:Y:S05]  /*b230*/  BSYNC B0 ;  /* 0x0000000000007941 */ /* 0x000fea0003800000 */
.L_x_137:
[----:B------:R-:W2:Y:S01]  /*b240*/  LDL.LU R27, [R1+0xc8] ;  /* 0x0000c800011b7983 */ /* 0x000ea20000300800 */
[----:B------:R-:W-:Y:S01]  /*b250*/  ULDC.64 UR4, c[0x0][0x8f8] ;  /* 0x00023e0000047ab9 */ /* 0x000fe20000000a00 */
[----:B------:R-:W-:Y:S01]  /*b260*/  UMOV UR45, 0xffffffff ;  /* 0xffffffff002d7882 */ /* 0x000fe20000000000 */
[----:B------:R-:W-:Y:S01]  /*b270*/  UMOV UR47, 0xffffffff ;  /* 0xffffffff002f7882 */ /* 0x000fe20000000000 */
[----:B------:R-:W-:Y:S02]  /*b280*/  PRMT R0, RZ, 0x7610, R0 ;  /* 0x00007610ff007816 */ /* 0x000fe40000000000 */
[----:B------:R-:W-:Y:S02]  /*b290*/  MOV R4, 0xffffffff ;  /* 0xffffffff00047802 */ /* 0x000fe40000000f00 */
[----:B--2---:R-:W-:Y:S02]  /*b2a0*/  IADD3.X R27, R27, UR38, RZ, P0, !PT ;  /* 0x000000261b1b7c10 */ /* 0x004fe400087fe4ff */
[----:B------:R-:W-:-:S03]  /*b2b0*/  ISETP.GE.U32.AND P0, PT, R25, UR4, PT ;  /* 0x0000000419007c0c */ /* 0x000fc6000bf06070 */
[----:B------:R2:W-:Y:S01]  /*b2c0*/  STL [R1+0xc8], R27 ;  /* 0x0000c81b01007387 */ /* 0x0005e20000100800 */
[----:B------:R-:W-:-:S13]  /*b2d0*/  ISETP.GE.U32.AND.EX P0, PT, R27, UR5, PT, P0 ;  /* 0x000000051b007c0c */ /* 0x000fda000bf06100 */
[----:B--2---:R-:W-:Y:S05]  /*b2e0*/  @P0 BRA `(.L_x_139) ;  /* 0x0000000400740947 */ /* 0x004fea0003800000 */
[----:B---3--:R-:W2:Y:S01]  /*b2f0*/  S2R R17, SR_CTAID.X ;  /* 0x0000000000117919 */ /* 0x008ea20000002500 */
[----:B------:R-:W3:Y:S01]  /*b300*/  LDC.64 R14, c[0x0][0x8d0] ;  /* 0x00023400ff0e7b82 */ /* 0x000ee20000000a00 */
[----:B------:R-:W-:Y:S01]  /*b310*/  ULDC UR4, c[0x0][0x150] ;  /* 0x0000540000047ab9 */ /* 0x000fe20000000800 */
[----:B------:R-:W-:Y:S01]  /*b320*/  MOV R12, R25 ;  /* 0x00000019000c7202 */ /* 0x000fe20000000f00 */
[----:B------:R-:W4:Y:S01]  /*b330*/  S2R R23, SR_CTAID.Y ;  /* 0x0000000000177919 */ /* 0x000f220000002600 */
[----:B------:R-:W-:-:S04]  /*b340*/  IMAD.MOV.U32 R13, RZ, RZ, R27 ;  /* 0x000000ffff0d7224 */ /* 0x000fc800078e001b */
[----:B------:R-:W1:Y:S08]  /*b350*/  LDC R24, c[0x0][0x144] ;  /* 0x00005100ff187b82 */ /* 0x000e700000000800 */
[----:B------:R-:W1:Y:S08]  /*b360*/  LDC R8, c[0x0][0x8d8] ;  /* 0x00023600ff087b82 */ /* 0x000e700000000800 */
[----:B------:R-:W1:Y:S01]  /*b370*/  LDC.64 R18, c[0x0][0x8c8] ;  /* 0x00023200ff127b82 */ /* 0x000e620000000a00 */
[----:B---3--:R-:W-:-:S04]  /*b380*/  ISETP.NE.U32.AND P0, PT, R14, RZ, PT ;  /* 0x000000ff0e00720c */ /* 0x008fc80003f05070 */
[----:B------:R-:W-:Y:S02]  /*b390*/  ISETP.NE.AND.EX P0, PT, R15, RZ, PT, P0 ;  /* 0x000000ff0f00720c */ /* 0x000fe40003f05300 */
[----:B--2---:R-:W-:-:S05]  /*b3a0*/  I2FP.F32.U32 R0, R17 ;  /* 0x0000001100007245 */ /* 0x004fca0000201000 */
[----:B------:R-:W-:-:S04]  /*b3b0*/  FMUL R0, R0, UR4 ;  /* 0x0000000400007c20 */ /* 0x000fc80008400000 */
[----:B------:R2:W3:Y:S02]  /*b3c0*/  F2I.U32.TRUNC.NTZ R22, R0 ;  /* 0x0000000000167305 */ /* 0x0004e4000020f000 */
[----:B----4-:R-:W-:Y:S05]  /*b3d0*/  @!P0 BRA `(.L_x_140) ;  /* 0x0000000000288947 */ /* 0x010fea0003800000 */
[----:B--2---:R-:W2:Y:S02]  /*b3e0*/  LDC R0, c[0x0][0x8dc] ;  /* 0x00023700ff007b82 */ /* 0x004ea40000000800 */
[----:B--2---:R-:W-:-:S04]  /*b3f0*/  IADD3 R3, P0, R25, R0, RZ ;  /* 0x0000000019037210 */ /* 0x004fc80007f1e0ff */
[----:B------:R-:W-:-:S05]  /*b400*/  IADD3.X R11, RZ, R27, RZ, P0, !PT ;  /* 0x0000001bff0b7210 */ /* 0x000fca00007fe4ff */
[----:B------:R-:W-:-:S04]  /*b410*/  IMAD.WIDE.U32 R4, R11, R14, RZ ;  /* 0x0000000e0b047225 */ /* 0x000fc800078e00ff */
[----:B------:R-:W-:-:S04]  /*b420*/  IMAD.WIDE.U32 R6, P0, R3, R15, R4 ;  /* 0x0000000f03067225 */ /* 0x000fc80007800004 */
[----:B------:R-:W-:Y:S01]  /*b430*/  IMAD.WIDE.U32 R4, R3, R14, RZ ;  /* 0x0000000e03047225 */ /* 0x000fe200078e00ff */
[----:B------:R-:W-:-:S03]  /*b440*/  IADD3.X R13, RZ, RZ, RZ, P0, !PT ;  /* 0x000000ffff0d7210 */ /* 0x000fc600007fe4ff */
[----:B------:R-:W-:Y:S01]  /*b450*/  IMAD.MOV.U32 R12, RZ, RZ, R7 ;  /* 0x000000ffff0c7224 */ /* 0x000fe200078e0007 */
[----:B------:R-:W-:-:S05]  /*b460*/  IADD3 RZ, P0, R5, R6, RZ ;  /* 0x0000000605ff7210 */ /* 0x000fca0007f1e0ff */
[----:B------:R-:W-:-:S08]  /*b470*/  IMAD.WIDE.U32.X R12, R11, R15, R12, P0 ;  /* 0x0000000f0b0c7225 */ /* 0x000fd000000e040c */
.L_x_140:
[-CC-:B-1----:R-:W-:Y:S01]  /*b480*/  SHF.R.U64 R29, R12, R8.reuse, R13.reuse ;  /* 0x000000080c1d7219 */ /* 0x182fe2000000120d */
[----:B------:R-:W1:Y:S01]  /*b490*/  LDC.64 R20, c[0x0][0x8e8] ;  /* 0x00023a00ff147b82 */ /* 0x000e620000000a00 */
[----:B--2---:R-:W-:Y:S01]  /*b4a0*/  SHF.R.U32.HI R0, RZ, R8, R13 ;  /* 0x00000008ff007219 */ /* 0x004fe2000001160d */
[----:B------:R-:W-:Y:S01]  /*b4b0*/  IMAD.MOV.U32 R4, RZ, RZ, R25 ;  /* 0x000000ffff047224 */ /* 0x000fe200078e0019 */
[----:B------:R-:W-:Y:S01]  /*b4c0*/  IADD3 R3, P0, RZ, -R29, RZ ;  /* 0x8000001dff037210 */ /* 0x000fe20007f1e0ff */
[----:B------:R-:W-:Y:S01]  /*b4d0*/  ULDC UR4, c[0x0][0x154] ;  /* 0x0000550000047ab9 */ /* 0x000fe20000000800 */
[----:B---3--:R-:W-:Y:S02]  /*b4e0*/  IADD3 R22, -R22, RZ, RZ ;  /* 0x000000ff16167210 */ /* 0x008fe40007ffe1ff */
[----:B------:R-:W-:Y:S01]  /*b4f0*/  IADD3.X R5, RZ, ~R0, RZ, P0, !PT ;  /* 0x80000000ff057210 */ /* 0x000fe200007fe4ff */
[----:B------:R-:W2:Y:S01]  /*b500*/  LDC R6, c[0x0][0x8c0] ;  /* 0x00023000ff067b82 */ /* 0x000ea20000000800 */
[----:B------:R-:W-:-:S03]  /*b510*/  MOV R7, 0x1 ;  /* 0x0000000100077802 */ /* 0x000fc60000000f00 */
[----:B------:R-:W-:Y:S01]  /*b520*/  IMAD R0, R5, R18, RZ ;  /* 0x0000001205007224 */ /* 0x000fe200078e02ff */
[----:B------:R-:W-:-:S03]  /*b530*/  MOV R5, R27 ;  /* 0x0000001b00057202 */ /* 0x000fc60000000f00 */
[----:B------:R-:W3:Y:S01]  /*b540*/  LDC R12, c[0x0][0x8b0] ;  /* 0x00022c00ff0c7b82 */ /* 0x000ee20000000800 */
[----:B------:R-:W-:-:S04]  /*b550*/  IMAD.WIDE.U32 R4, R3, R18, R4 ;  /* 0x0000001203047225 */ /* 0x000fc800078e0004 */
[----:B------:R-:W-:Y:S01]  /*b560*/  IMAD R3, R3, R19, R0 ;  /* 0x0000001303037224 */ /* 0x000fe200078e0200 */
[----:B------:R-:W-:Y:S02]  /*b570*/  I2FP.F32.U32 R0, R23 ;  /* 0x0000001700007245 */ /* 0x000fe40000201000 */
[----:B------:R-:W4:Y:S01]  /*b580*/  LDC R26, c[0x0][0x900] ;  /* 0x00024000ff1a7b82 */ /* 0x000f220000000800 */
[----:B------:R-:W-:Y:S01]  /*b590*/  IMAD R19, R24, R22, R17 ;  /* 0x0000001618137224 */ /* 0x000fe200078e0211 */
[----:B-1----:R-:W-:Y:S02]  /*b5a0*/  ISETP.NE.U32.AND P0, PT, R20, RZ, PT ;  /* 0x000000ff1400720c */ /* 0x002fe40003f05070 */
[----:B------:R-:W-:Y:S01]  /*b5b0*/  IADD3 R3, R5, R3, RZ ;  /* 0x0000000305037210 */ /* 0x000fe20007ffe0ff */
[----:B------:R-:W-:Y:S01]  /*b5c0*/  FMUL R0, R0, UR4 ;  /* 0x0000000400007c20 */ /* 0x000fe20008400000 */
[----:B------:R-:W-:Y:S01]  /*b5d0*/  ISETP.NE.AND.EX P0, PT, R21, RZ, PT, P0 ;  /* 0x000000ff1500720c */ /* 0x000fe20003f05300 */
[----:B------:R-:W-:Y:S01]  /*b5e0*/  IMAD.MOV.U32 R5, RZ, RZ, -0x1 ;  /* 0xffffffffff057424 */ /* 0x000fe200078e00ff */
[----:B------:R-:W1:Y:S01]  /*b5f0*/  LDC R22, c[0x0][0x148] ;  /* 0x00005200ff167b82 */ /* 0x000e620000000800 */
[-CC-:B--2---:R-:W-:Y:S01]  /*b600*/  SHF.R.U64 R14, R4, R6.reuse, R3.reuse ;  /* 0x00000006040e7219 */ /* 0x184fe20000001203 */
[----:B------:R2:W1:Y:S01]  /*b610*/  F2I.U32.TRUNC.NTZ R15, R0 ;  /* 0x00000000000f7305 */ /* 0x000462000020f000 */
[----:B------:R-:W-:-:S05]  /*b620*/  SHF.R.U32.HI R3, RZ, R6, R3 ;  /* 0x00000006ff037219 */ /* 0x000fca0000011603 */
[----:B------:R-:W1:Y:S01]  /*b630*/  LDC R17, c[0x0][0x8a8] ;  /* 0x00022a00ff117b82 */ /* 0x000e620000000800 */
[-CC-:B---3--:R-:W-:Y:S02]  /*b640*/  SHF.R.U64 R8, R14, R12.reuse, R3.reuse ;  /* 0x0000000c0e087219 */ /* 0x188fe40000001203 */
[----:B------:R-:W-:-:S05]  /*b650*/  SHF.R.U32.HI R3, RZ, R12, R3 ;  /* 0x0000000cff037219 */ /* 0x000fca0000011603 */
[----:B------:R-:W3:Y:S01]  /*b660*/  LDC R24, c[0x0][0x8f0] ;  /* 0x00023c00ff187b82 */ /* 0x000ee20000000800 */
[-C--:B----4-:R-:W-:Y:S02]  /*b670*/  SHF.L.U32 R4, R5, R26.reuse, RZ ;  /* 0x0000001a05047219 */ /* 0x090fe400000006ff */
[-CC-:B------:R-:W-:Y:S02]  /*b680*/  SHF.R.U64 R18, R8, R26.reuse, R3.reuse ;  /* 0x0000001a08127219 */ /* 0x180fe40000001203 */
[----:B------:R-:W-:Y:S02]  /*b690*/  SHF.R.U32.HI R5, RZ, R26, R3 ;  /* 0x0000001aff057219 */ /* 0x000fe40000011603 */
[----:B------:R-:W-:Y:S01]  /*b6a0*/  LOP3.LUT R25, RZ, R4, RZ, 0x33, !PT ;  /* 0x00000004ff197212 */ /* 0x000fe200078e33ff */
[----:B------:R-:W4:Y:S01]  /*b6b0*/  LDC R27, c[0x0][0x8e0] ;  /* 0x00023800ff1b7b82 */ /* 0x000f220000000800 */
[----:B------:R-:W-:Y:S02]  /*b6c0*/  SHF.L.U32 R26, R7, R26, RZ ;  /* 0x0000001a071a7219 */ /* 0x000fe400000006ff */
[----:B------:R-:W-:-:S05]  /*b6d0*/  MOV R4, R18 ;  /* 0x0000001200047202 */ /* 0x000fca0000000f00 */
[----:B------:R-:W1:Y:S01]  /*b6e0*/  LDC R28, c[0x0][0x8b8] ;  /* 0x00022e00ff1c7b82 */ /* 0x000e620000000800 */
[----:B--2---:R-:W-:Y:S05]  /*b6f0*/  @!P0 BRA `(.L_x_141) ;  /* 0x0000000000288947 */ /* 0x004fea0003800000 */
[----:B------:R-:W2:Y:S02]  /*b700*/  LDC R3, c[0x0][0x8f4] ;  /* 0x00023d00ff037b82 */ /* 0x000ea40000000800 */
[----:B--2---:R-:W-:-:S05]  /*b710*/  IADD3 R3, P0, R18, R3, RZ ;  /* 0x0000000312037210 */ /* 0x004fca0007f1e0ff */
[----:B------:R-:W-:-:S04]  /*b720*/  IMAD.X R11, RZ, RZ, R5, P0 ;  /* 0x000000ffff0b7224 */ /* 0x000fc800000e0605 */
[----:B------:R-:W-:-:S04]  /*b730*/  IMAD.WIDE.U32 R4, R11, R20, RZ ;  /* 0x000000140b047225 */ /* 0x000fc800078e00ff */
[----:B------:R-:W-:-:S04]  /*b740*/  IMAD.WIDE.U32 R6, P0, R3, R21, R4 ;  /* 0x0000001503067225 */ /* 0x000fc80007800004 */
[----:B------:R-:W-:Y:S01]  /*b750*/  IMAD.WIDE.U32 R4, R3, R20, RZ ;  /* 0x0000001403047225 */ /* 0x000fe200078e00ff */
[----:B------:R-:W-:Y:S02]  /*b760*/  IADD3.X R13, RZ, RZ, RZ, P0, !PT ;  /* 0x000000ffff0d7210 */ /* 0x000fe400007fe4ff */
[----:B------:R-:W-:Y:S02]  /*b770*/  MOV R12, R7 ;  /* 0x00000007000c7202 */ /* 0x000fe40000000f00 */
[----:B------:R-:W-:-:S05]  /*b780*/  IADD3 RZ, P0, R5, R6, RZ ;  /* 0x0000000605ff7210 */ /* 0x000fca0007f1e0ff */
[----:B------:R-:W-:-:S08]  /*b790*/  IMAD.WIDE.U32.X R4, R11, R21, R12, P0 ;  /* 0x000000150b047225 */ /* 0x000fd000000e040c */
.L_x_141:
[----:B------:R-:W2:Y:S01]  /*b7a0*/  LDC R3, c[0x0][0x904] ;  /* 0x00024100ff037b82 */ /* 0x000ea20000000800 */
[----:B---3--:R-:W-:Y:S01]  /*b7b0*/  SHF.R.U64 R0, R4, R24, R5 ;  /* 0x0000001804007219 */ /* 0x008fe20000001205 */
[----:B-1----:R-:W-:Y:S01]  /*b7c0*/  IMAD.MOV R15, RZ, RZ, -R15 ;  /* 0x000000ffff0f7224 */ /* 0x002fe200078e0a0f */
[----:B------:R-:W-:Y:S02]  /*b7d0*/  LOP3.LUT R7, R8, R25, RZ, 0xc0, !PT ;  /* 0x0000001908077212 */ /* 0x000fe400078ec0ff */
[----:B------:R-:W-:Y:S02]  /*b7e0*/  IADD3 R5, R17, -0x1, RZ ;  /* 0xffffffff11057810 */ /* 0x000fe40007ffe0ff */
[----:B------:R-:W-:Y:S01]  /*b7f0*/  R2UR UR47, R29 ;  /* 0x000000001d2f72ca */ /* 0x000fe200000e0000 */
[----:B------:R-:W-:Y:S01]  /*b800*/  IMAD R4, R26, R0, R7 ;  /* 0x000000001a047224 */ /* 0x000fe200078e0207 */
[----:B------:R-:W-:Y:S02]  /*b810*/  LOP3.LUT R5, R14, R5, RZ, 0xc0, !PT ;  /* 0x000000050e057212 */ /* 0x000fe400078ec0ff */
[----:B--2---:R-:W-:-:S02]  /*b820*/  ISETP.NE.AND P0, PT, R3, 0x1, PT ;  /* 0x000000010300780c */ /* 0x004fc40003f05270 */
[----:B------:R-:W-:-:S05]  /*b830*/  IADD3 R3, -R0, RZ, RZ ;  /* 0x000000ff00037210 */ /* 0x000fca0007ffe1ff */
[----:B----4-:R-:W-:-:S04]  /*b840*/  IMAD R0, R3, R27, R18 ;  /* 0x0000001b03007224 */ /* 0x010fc800078e0212 */
[----:B------:R-:W-:Y:S02]  /*b850*/  IMAD R3, R0, R17, R5 ;  /* 0x0000001100037224 */ /* 0x000fe400078e0205 */
[----:B------:R-:W-:-:S04]  /*b860*/  @P0 IMAD R19, R22, R15, R23 ;  /* 0x0000000f16130224 */ /* 0x000fc800078e0217 */
[----:B------:R-:W-:-:S05]  /*b870*/  IMAD R4, R4, R28, R19 ;  /* 0x0000001c04047224 */ /* 0x000fca00078e0213 */
[----:B------:R-:W-:Y:S02]  /*b880*/  SEL R0, R3, R4, !P0 ;  /* 0x0000000403007207 */ /* 0x000fe40004000000 */
[----:B------:R-:W-:Y:S02]  /*b890*/  SEL R4, R4, R3, !P0 ;  /* 0x0000000304047207 */ /* 0x000fe40004000000 */
[----:B------:R-:W-:Y:S01]  /*b8a0*/  R2UR UR45, R0 ;  /* 0x00000000002d72ca */ /* 0x000fe200000e0000 */
[----:B------:R-:W-:-:S14]  /*b8b0*/  IMAD.MOV.U32 R0, RZ, RZ, 0x1 ;  /* 0x00000001ff007424 */ /* 0x000fdc00078e00ff */
.L_x_139:
[----:B------:R-:W-:Y:S01]  /*b8c0*/  UIADD3 UR48, UR52, UR48, URZ ;  /* 0x0000003034307290 */ /* 0x000fe2000fffe03f */
[----:B------:R2:W-:Y:S01]  /*b8d0*/  STL [R1+0xb8], R9 ;  /* 0x0000b80901007387 */ /* 0x0005e20000100800 */
[----:B------:R-:W-:Y:S02]  /*b8e0*/  LOP3.LUT P0, RZ, R0, 0xff, RZ, 0xc0, !PT ;  /* 0x000000ff00ff7812 */ /* 0x000fe4000780c0ff */
[----:B------:R-:W-:Y:S01]  /*b8f0*/  USHF.R.U32.HI UR4, URZ, 0x3, UR48 ;  /* 0x000000033f047899 */ /* 0x000fe20008011630 */
[----:B------:R2:W-:Y:S01]  /*b900*/  STL [R1+0xb4], R10 ;  /* 0x0000b40a01007387 */ /* 0x0005e20000100800 */
[----:B------:R-:W-:Y:S02]  /*b910*/  UISETP.GT.U32.AND UP0, UPT, UR48, 0x7, UPT ;  /* 0x000000073000788c */ /* 0x000fe4000bf04070 */
[----:B------:R-:W-:Y:S02]  /*b920*/  ULOP3.LUT UR4, UR4, 0x1, URZ, 0xc0, !UPT ;  /* 0x0000000104047892 */ /* 0x000fe4000f8ec03f */
[----:B------:R-:W-:-:S02]  /*b930*/  UISETP.LT.U32.AND UP1, UPT, UR52, 0x8, UP0 ;  /* 0x000000083400788c */ /* 0x000fc40008721070 */
[----:B------:R-:W-:Y:S02]  /*b940*/  UISETP.NE.U32.AND UP2, UPT, UR4, 0x1, UPT ;  /* 0x000000010400788c */ /* 0x000fe4000bf45070 */
[----:B------:R-:W-:Y:S02]  /*b950*/  USEL UR5, URZ, 0x1, !UP1 ;  /* 0x000000013f057887 */ /* 0x000fe4000c800000 */
[----:B------:R-:W-:Y:S02]  /*b960*/  UISETP.GT.U32.AND UP0, UPT, UR52, 0x7, !UP2 ;  /* 0x000000073400788c */ /* 0x000fe4000d704070 */
[----:B------:R-:W-:Y:S02]  /*b970*/  ULOP3.LUT UR48, UR48, 0x7, URZ, 0xc0, !UPT ;  /* 0x0000000730307892 */ /* 0x000fe4000f8ec03f */
[----:B------:R-:W-:-:S04]  /*b980*/  USEL UR4, URZ, 0x1, !UP0 ;  /* 0x000000013f047887 */ /* 0x000fc8000c000000 */
[----:B------:R-:W-:Y:S01]  /*b990*/  ULOP3.LUT UR36, UR4, UR36, UR5, 0x96, !UPT ;  /* 0x0000002404247292 */ /* 0x000fe2000f8e9605 */
[----:B--2---:R-:W-:Y:S11]  /*b9a0*/  @P0 BRA `(.L_x_142) ;  /* 0xffffff5c00c40947 */ /* 0x004ff6000383ffff */
[----:B------:R-:W-:-:S04]  /*b9b0*/  DEPBAR.LE SB0, 0x0 ;  /* 0x000080000000791a */ /* 0x000fc80000000000 */
[----:B------:R-:W-:Y:S05]  /*b9c0*/  EXIT ;  /* 0x000000000000794d */ /* 0x000fea0003800000 */
.L_x_13:
[----:B------:R-:W3:Y:S01]  /*b9d0*/  LDL R22, [R1+0xc4] ;  /* 0x0000c40001167983 */ /* 0x000ee20000100800 */
[----:B------:R-:W-:-:S03]  /*b9e0*/  ULDC.64 UR4, c[0x0][0x8f8] ;  /* 0x00023e0000047ab9 */ /* 0x000fc60000000a00 */
[----:B-1----:R-:W4:Y:S01]  /*b9f0*/  LDL R23, [R1+0xc8] ;  /* 0x0000c80001177983 */ /* 0x002f220000100800 */
[----:B------:R-:W-:Y:S01]  /*ba00*/  PRMT R6, RZ, 0x7610, R6 ;  /* 0x00007610ff067816 */ /* 0x000fe20000000006 */
[----:B------:R-:W-:Y:S01]  /*ba10*/  IMAD.MOV.U32 R4, RZ, RZ, -0x1 ;  /* 0xffffffffff047424 */ /* 0x000fe200078e00ff */
[----:B------:R-:W-:Y:S02]  /*ba20*/  MOV R7, 0xffffffff ;  /* 0xffffffff00077802 */ /* 0x000fe40000000f00 */
[----:B------:R-:W-:Y:S02]  /*ba30*/  MOV R5, 0xffffffff ;  /* 0xffffffff00057802 */ /* 0x000fe40000000f00 */
[----:B---3--:R-:W-:-:S04]  /*ba40*/  ISETP.GE.U32.AND P0, PT, R22, UR4, PT ;  /* 0x0000000416007c0c */ /* 0x008fc8000bf06070 */
[----:B----4-:R-:W-:-:S13]  /*ba50*/  ISETP.GE.U32.AND.EX P0, PT, R23, UR5, PT, P0 ;  /* 0x0000000517007c0c */ /* 0x010fda000bf06100 */
[----:B------:R-:W-:Y:S05]  /*ba60*/  @P0 BRA `(.L_x_143) ;  /* 0x0000000400340947 */ /* 0x000fea0003800000 */
[----:B------:R-:W1:Y:S01]  /*ba70*/  LDC.64 R14, c[0x0][0x8d0] ;  /* 0x00023400ff0e7b82 */ /* 0x000e620000000a00 */
[----:B------:R-:W-:Y:S02]  /*ba80*/  MOV R8, R22 ;  /* 0x0000001600087202 */ /* 0x000fe40000000f00 */
[----:B------:R-:W-:-:S05]  /*ba90*/  MOV R9, R23 ;  /* 0x0000001700097202 */ /* 0x000fca0000000f00 */
[----:B------:R-:W3:Y:S08]  /*baa0*/  LDC R10, c[0x0][0x8d8] ;  /* 0x00023600ff0a7b82 */ /* 0x000ef00000000800 */
[----:B------:R-:W4:Y:S01]  /*bab0*/  LDC.64 R16, c[0x0][0x8c8] ;  /* 0x00023200ff107b82 */ /* 0x000f220000000a00 */
[----:B-1----:R-:W-:-:S04]  /*bac0*/  ISETP.NE.U32.AND P0, PT, R14, RZ, PT ;  /* 0x000000ff0e00720c */ /* 0x002fc80003f05070 */
[----:B------:R-:W-:-:S13]  /*bad0*/  ISETP.NE.AND.EX P0, PT, R15, RZ, PT, P0 ;  /* 0x000000ff0f00720c */ /* 0x000fda0003f05300 */
[----:B---34-:R-:W-:Y:S05]  /*bae0*/  @!P0 BRA `(.L_x_144) ;  /* 0x0000000000288947 */ /* 0x018fea0003800000 */
[----:B------:R-:W1:Y:S02]  /*baf0*/  LDC R4, c[0x0][0x8dc] ;  /* 0x00023700ff047b82 */ /* 0x000e640000000800 */
[----:B-1----:R-:W-:-:S05]  /*bb00*/  IADD3 R9, P0, R22, R4, RZ ;  /* 0x0000000416097210 */ /* 0x002fca0007f1e0ff */
        /* <DEDUP_REMOVED lines=8> */
.L_x_144:
[-CC-:B------:R-:W-:Y:S01]  /*bb90*/  SHF.R.U64 R14, R8, R10.reuse, R9.reuse ;  /* 0x0000000a080e7219 */ /* 0x180fe20000001209 */
[----:B------:R-:W1:Y:S01]  /*bba0*/  LDC.64 R20, c[0x0][0x8e8] ;  /* 0x00023a00ff147b82 */ /* 0x000e620000000a00 */
[----:B------:R-:W-:Y:S02]  /*bbb0*/  SHF.R.U32.HI R4, RZ, R10, R9 ;  /* 0x0000000aff047219 */ /* 0x000fe40000011609 */
[----:B------:R-:W-:-:S05]  /*bbc0*/  IADD3 R7, P0, RZ, -R14, RZ ;  /* 0x8000000eff077210 */ /* 0x000fca0007f1e0ff */
[----:B------:R-:W3:Y:S01]  /*bbd0*/  LDC R8, c[0x0][0x8c0] ;  /* 0x00023000ff087b82 */ /* 0x000ee20000000800 */
[----:B------:R-:W-:Y:S01]  /*bbe0*/  IMAD.X R5, RZ, RZ, ~R4, P0 ;  /* 0x000000ffff057224 */ /* 0x000fe200000e0e04 */
[----:B------:R-:W-:-:S03]  /*bbf0*/  MOV R4, R22 ;  /* 0x0000001600047202 */ /* 0x000fc60000000f00 */
[-C--:B------:R-:W-:Y:S01]  /*bc00*/  IMAD R6, R5, R16.reuse, RZ ;  /* 0x0000001005067224 */ /* 0x080fe200078e02ff */
[----:B------:R-:W-:Y:S02]  /*bc10*/  MOV R5, R23 ;  /* 0x0000001700057202 */ /* 0x000fe40000000f00 */
[----:B------:R-:W4:Y:S01]  /*bc20*/  LDC R18, c[0x0][0x8b0] ;  /* 0x00022c00ff127b82 */ /* 0x000f220000000800 */
[----:B------:R-:W-:-:S04]  /*bc30*/  IMAD.WIDE.U32 R4, R7, R16, R4 ;  /* 0x0000001007047225 */ /* 0x000fc800078e0004 */
[----:B------:R-:W-:-:S03]  /*bc40*/  IMAD R7, R7, R17, R6 ;  /* 0x0000001107077224 */ /* 0x000fc600078e0206 */
[----:B------:R-:W5:Y:S01]  /*bc50*/  LDC R19, c[0x0][0x900] ;  /* 0x00024000ff137b82 */ /* 0x000f620000000800 */
[----:B-1----:R-:W-:Y:S01]  /*bc60*/  ISETP.NE.U32.AND P0, PT, R20, RZ, PT ;  /* 0x000000ff1400720c */ /* 0x002fe20003f05070 */
[----:B------:R-:W-:Y:S01]  /*bc70*/  IMAD.IADD R5, R5, 0x1, R7 ;  /* 0x0000000105057824 */ /* 0x000fe200078e0207 */
[----:B------:R-:W-:Y:S02]  /*bc80*/  MOV R6, 0xffffffff ;  /* 0xffffffff00067802 */ /* 0x000fe40000000f00 */
[----:B------:R-:W-:-:S03]  /*bc90*/  ISETP.NE.AND.EX P0, PT, R21, RZ, PT, P0 ;  /* 0x000000ff1500720c */ /* 0x000fc60003f05300 */
[----:B------:R-:W1:Y:S01]  /*bca0*/  LDC R17, c[0x0][0x8a8] ;  /* 0x00022a00ff117b82 */ /* 0x000e620000000800 */
[-CC-:B---3--:R-:W-:Y:S02]  /*bcb0*/  SHF.R.U64 R10, R4, R8.reuse, R5.reuse ;  /* 0x00000008040a7219 */ /* 0x188fe40000001205 */
[----:B------:R-:W-:-:S05]  /*bcc0*/  SHF.R.U32.HI R5, RZ, R8, R5 ;  /* 0x00000008ff057219 */ /* 0x000fca0000011605 */
[----:B------:R-:W3:Y:S01]  /*bcd0*/  LDC R22, c[0x0][0x8f0] ;  /* 0x00023c00ff167b82 */ /* 0x000ee20000000800 */
[-CC-:B----4-:R-:W-:Y:S02]  /*bce0*/  SHF.R.U64 R15, R10, R18.reuse, R5.reuse ;  /* 0x000000120a0f7219 */ /* 0x190fe40000001205 */
[----:B------:R-:W-:Y:S02]  /*bcf0*/  SHF.R.U32.HI R4, RZ, R18, R5 ;  /* 0x00000012ff047219 */ /* 0x000fe40000011605 */
[----:B------:R-:W-:-:S03]  /*bd00*/  MOV R18, 0x1 ;  /* 0x0000000100127802 */ /* 0x000fc60000000f00 */
[----:B------:R-:W4:Y:S01]  /*bd10*/  LDC R23, c[0x0][0x8e0] ;  /* 0x00023800ff177b82 */ /* 0x000f220000000800 */
[-CC-:B-----5:R-:W-:Y:S02]  /*bd20*/  SHF.R.U64 R16, R15, R19.reuse, R4.reuse ;  /* 0x000000130f107219 */ /* 0x1a0fe40000001204 */
[-C--:B------:R-:W-:Y:S02]  /*bd30*/  SHF.L.U32 R6, R6, R19.reuse, RZ ;  /* 0x0000001306067219 */ /* 0x080fe400000006ff */
[----:B------:R-:W-:Y:S01]  /*bd40*/  SHF.R.U32.HI R5, RZ, R19, R4 ;  /* 0x00000013ff057219 */ /* 0x000fe20000011604 */
[----:B------:R-:W-:Y:S01]  /*bd50*/  IMAD.MOV.U32 R4, RZ, RZ, R16 ;  /* 0x000000ffff047224 */ /* 0x000fe200078e0010 */
[----:B------:R-:W-:Y:S01]  /*bd60*/  LOP3.LUT R24, RZ, R6, RZ, 0x33, !PT ;  /* 0x00000006ff187212 */ /* 0x000fe200078e33ff */
[----:B------:R-:W1:Y:S01]  /*bd70*/  LDC R25, c[0x0][0x8b8] ;  /* 0x00022e00ff197b82 */ /* 0x000e620000000800 */
[----:B------:R-:W-:Y:S05]  /*bd80*/  @!P0 BRA `(.L_x_145) ;  /* 0x0000000000288947 */ /* 0x000fea0003800000 */
[----:B------:R-:W5:Y:S02]  /*bd90*/  LDC R9, c[0x0][0x8f4] ;  /* 0x00023d00ff097b82 */ /* 0x000f640000000800 */
[----:B-----5:R-:W-:-:S04]  /*bda0*/  IADD3 R9, P0, R16, R9, RZ ;  /* 0x0000000910097210 */ /* 0x020fc80007f1e0ff */
        /* <DEDUP_REMOVED lines=8> */
.L_x_145:
[----:B------:R-:W5:Y:S01]  /*be30*/  LDC R6, c[0x0][0x904] ;  /* 0x00024100ff067b82 */ /* 0x000f620000000800 */
[----:B---3--:R-:W-:Y:S02]  /*be40*/  SHF.R.U64 R4, R4, R22, R5 ;  /* 0x0000001604047219 */ /* 0x008fe40000001205 */
[----:B------:R-:W-:Y:S02]  /*be50*/  SHF.L.U32 R18, R18, R19, RZ ;  /* 0x0000001312127219 */ /* 0x000fe400000006ff */
[----:B------:R-:W-:Y:S02]  /*be60*/  LOP3.LUT R3, R15, R24, RZ, 0xc0, !PT ;  /* 0x000000180f037212 */ /* 0x000fe400078ec0ff */
[----:B-1----:R-:W-:Y:S02]  /*be70*/  IADD3 R7, R17, -0x1, RZ ;  /* 0xffffffff11077810 */ /* 0x002fe40007ffe0ff */
[----:B------:R-:W-:Y:S01]  /*be80*/  IADD3 R5, -R4, RZ, RZ ;  /* 0x000000ff04057210 */ /* 0x000fe20007ffe1ff */
[----:B------:R-:W-:Y:S01]  /*be90*/  IMAD R3, R18, R4, R3 ;  /* 0x0000000412037224 */ /* 0x000fe200078e0203 */
[----:B------:R-:W-:-:S02]  /*bea0*/  LOP3.LUT R7, R10, R7, RZ, 0xc0, !PT ;  /* 0x000000070a077212 */ /* 0x000fc400078ec0ff */
[----:B------:R-:W-:Y:S02]  /*beb0*/  MOV R4, R14 ;  /* 0x0000000e00047202 */ /* 0x000fe40000000f00 */
[----:B-----5:R-:W-:Y:S01]  /*bec0*/  ISETP.NE.AND P0, PT, R6, 0x1, PT ;  /* 0x000000010600780c */ /* 0x020fe20003f05270 */
[----:B------:R-:W-:-:S12]  /*bed0*/  IMAD.MOV.U32 R6, RZ, RZ, 0x1 ;  /* 0x00000001ff067424 */ /* 0x000fd800078e00ff */
[----:B------:R-:W-:Y:S02]  /*bee0*/  @P0 IMAD R0, R11, R12, R2 ;  /* 0x0000000c0b000224 */ /* 0x000fe400078e0202 */
[----:B----4-:R-:W-:Y:S02]  /*bef0*/  IMAD R2, R5, R23, R16 ;  /* 0x0000001705027224 */ /* 0x010fe400078e0210 */
[----:B------:R-:W-:Y:S02]  /*bf00*/  IMAD R0, R3, R25, R0 ;  /* 0x0000001903007224 */ /* 0x000fe400078e0200 */
[----:B------:R-:W-:-:S05]  /*bf10*/  IMAD R7, R2, R17, R7 ;  /* 0x0000001102077224 */ /* 0x000fca00078e0207 */
[----:B------:R-:W-:Y:S02]  /*bf20*/  SEL R5, R7, R0, !P0 ;  /* 0x0000000007057207 */ /* 0x000fe40004000000 */
[----:B------:R-:W-:-:S07]  /*bf30*/  SEL R7, R0, R7, !P0 ;  /* 0x0000000700077207 */ /* 0x000fce0004000000 */
.L_x_143:
[----:B------:R-:W-:-:S08]  /*bf40*/  NOP ;  /* 0x0000000000007918 */ /* 0x000fd00000000000 */
[----:B------:R-:W1:-:S00]  /*bf50*/  USETMAXREG.DEALLOC.CTAPOOL 0x28 ;  /* 0x00000028000079c8 */ /* 0x000e4000080e0500 */
[----:B------:R-:W-:-:S06]  /*bf60*/  UISETP.NE.AND UP0, UPT, UR41, 0x1, UPT ;  /* 0x000000012900788c */ /* 0x000fcc000bf05270 */
[----:B------:R-:W-:-:S13]  /*bf70*/  PLOP3.LUT P0, PT, PT, PT, UP0, 0x80, 0x0 ;  /* 0x000000000000781c */ /* 0x000fda0003f0f008 */
[----:B--2---:R-:W-:Y:S05]  /*bf80*/  @!P0 EXIT ;  /* 0x000000000000894d */ /* 0x004fea0003800000 */
[----:B------:R-:W-:-:S06]  /*bf90*/  UISETP.NE.AND UP0, UPT, UR41, URZ, UPT ;  /* 0x0000003f2900728c */ /* 0x000fcc000bf05270 */
[----:B------:R-:W-:-:S13]  /*bfa0*/  PLOP3.LUT P0, PT, PT, PT, UP0, 0x80, 0x0 ;  /* 0x000000000000781c */ /* 0x000fda0003f0f008 */
[----:B-1----:R-:W-:Y:S05]  /*bfb0*/  @!P0 BRA `(.L_x_146) ;  /* 0x00000018004c8947 */ /* 0x002fea0003800000 */
[----:B------:R-:W-:-:S04]  /*bfc0*/  UISETP.NE.AND UP0, UPT, UR43, URZ, UPT ;  /* 0x0000003f2b00728c */ /* 0x000fc8000bf05270 */
[----:B------:R-:W-:-:S06]  /*bfd0*/  UISETP.NE.OR UP0, UPT, UR41, 0x2, UP0 ;  /* 0x000000022900788c */ /* 0x000fcc0008705670 */
[----:B------:R-:W-:-:S13]  /*bfe0*/  PLOP3.LUT P0, PT, PT, PT, UP0, 0x80, 0x0 ;  /* 0x000000000000781c */ /* 0x000fda0003f0f008 */
[----:B------:R-:W-:Y:S05]  /*bff0*/  @P0 EXIT ;  /* 0x000000000000094d */ /* 0x000fea0003800000 */
[----:B------:R-:W-:-:S13]  /*c000*/  LOP3.LUT P2, RZ, R6, 0xff, RZ, 0xc0, !PT ;  /* 0x000000ff06ff7812 */ /* 0x000fda000784c0ff */
[----:B------:R-:W-:Y:S05]  /*c010*/  @!P2 BRA `(.L_x_147) ;  /* 0x000000000018a947 */ /* 0x000fea0003800000 */
[----:B------:R-:W-:Y:S01]  /*c020*/  UMOV UR4, 0x400 ;  /* 0x0000040000047882 */ /* 0x000fe20000000000 */
[----:B------:R-:W-:Y:S01]  /*c030*/  MOV R0, RZ ;  /* 0x000000ff00007202 */ /* 0x000fe20000000f00 */
[----:B------:R-:W-:-:S03]  /*c040*/  ULEA UR4, UR37, UR4, 0x18 ;  /* 0x0000000425047291 */ /* 0x000fc6000f8ec03f */
[----:B------:R-:W-:-:S06]  /*c050*/  SHF.L.U32 R0, R0, 0x1f, RZ ;  /* 0x0000001f00007819 */ /* 0x000fcc00000006ff */
[----:B------:R-:W1:Y:S02]  /*c060*/  SYNCS.PHASECHK.TRANS64.TRYWAIT P0, [UR4+0xc8], R0 ;  /* 0x0000c800ff0075a7 */ /* 0x000e640008000144 */
[----:B-1----:R-:W-:Y:S05]  /*c070*/  @!P0 BRA `(.L_x_148) ;  /* 0x0000002c00a08947 */ /* 0x002fea0003800000 */
.L_x_147:
[----:B------:R-:W-:Y:S01]  /*c080*/  PRMT R11, RZ, 0x7610, R11 ;  /* 0x00007610ff0b7816 */ /* 0x000fe2000000000b */
[----:B------:R-:W-:Y:S06]  /*c090*/  @P1 BRA `(.L_x_149) ;  /* 0x00000000002c1947 */ /* 0x000fec0003800000 */
[----:B------:R-:W-:Y:S02]  /*c0a0*/  ULDC.64 UR4, c[0x0][0x588] ;  /* 0x0001620000047ab9 */ /* 0x000fe40000000a00 */
[----:B------:R-:W-:-:S04]  /*c0b0*/  ISETP.NE.U32.AND P0, PT, RZ, UR4, PT ;  /* 0x00000004ff007c0c */ /* 0x000fc8000bf05070 */
[----:B------:R-:W-:-:S13]  /*c0c0*/  ISETP.NE.AND.EX P0, PT, RZ, UR5, PT, P0 ;  /* 0x00000005ff007c0c */ /* 0x000fda000bf05300 */
[----:B------:R-:W-:Y:S05]  /*c0d0*/  @!P0 BRA `(.L_x_150) ;  /* 0x0000000000148947 */ /* 0x000fea0003800000 */
[----:B------:R-:W-:Y:S01]  /*c0e0*/  IMAD.U32 R2, RZ, RZ, UR54 ;  /* 0x00000036ff027e24 */ /* 0x000fe2000f8e00ff */
[----:B-1----:R-:W-:-:S05]  /*c0f0*/  MOV R3, UR55 ;  /* 0x0000003700037c02 */ /* 0x002fca0008000f00 */
[----:B------:R2:W5:Y:S01]  /*c100*/  LDG.E R10, desc[UR58][R2.64] ;  /* 0x0000003a020a7981 */ /* 0x000562000c1e1900 */
[----:B------:R-:W-:Y:S01]  /*c110*/  MOV R11, 0x1 ;  /* 0x00000001000b7802 */ /* 0x000fe20000000f00 */
[----:B------:R-:W-:Y:S06]  /*c120*/  BRA `(.L_x_149) ;  /* 0x0000000000087947 */ /* 0x000fec0003800000 */
.L_x_150:
[----:B------:R-:W3:Y:S01]  /*c130*/  LDC R10, c[0x0][0x580] ;  /* 0x00016000ff0a7b82 */ /* 0x000ee20000000800 */
[----:B------:R-:W-:-:S07]  /*c140*/  IMAD.MOV.U32 R11, RZ, RZ, 0x1 ;  /* 0x00000001ff0b7424 */ /* 0x000fce00078e00ff */
.L_x_149:
[----:B------:R-:W-:Y:S05]  /*c150*/  @!P2 BRA `(.L_x_151) ;  /* 0x000000140060a947 */ /* 0x000fea0003800000 */
[----:B------:R-:W4:Y:S01]  /*c160*/  LDC R9, c[0x0][0x900] ;  /* 0x00024000ff097b82 */ /* 0x000f220000000800 */
[----:B-1----:R-:W-:Y:S01]  /*c170*/  MOV R0, 0xffffffff ;  /* 0xffffffff00007802 */ /* 0x002fe20000000f00 */
[----:B------:R-:W-:Y:S01]  /*c180*/  ULOP3.LUT UR21, UR39, 0x2, URZ, 0xfc, !UPT ;  /* 0x0000000227157892 */ /* 0x000fe2000f8efc3f */
[----:B--2---:R-:W-:Y:S01]  /*c190*/  MOV R2, 0x1 ;  /* 0x0000000100027802 */ /* 0x004fe20000000f00 */
[----:B------:R-:W-:Y:S01]  /*c1a0*/  ULDC.64 UR22, c[0x0][0x198] ;  /* 0x0000660000167ab9 */ /* 0x000fe20000000a00 */
[----:B------:R-:W-:Y:S01]  /*c1b0*/  ULDC.64 UR4, c[0x0][0x588] ;  /* 0x0001620000047ab9 */ /* 0x000fe20000000a00 */
[----:B------:R-:W-:Y:S01]  /*c1c0*/  ULDC.64 UR6, c[0x0][0x8f8] ;  /* 0x00023e0000067ab9 */ /* 0x000fe20000000a00 */
[----:B------:R-:W-:Y:S01]  /*c1d0*/  ULDC.64 UR14, c[0x0][0x590] ;  /* 0x00016400000e7ab9 */ /* 0x000fe20000000a00 */
[----:B------:R-:W1:Y:S01]  /*c1e0*/  LDC R8, c[0x0][0x8a8] ;  /* 0x00022a00ff087b82 */ /* 0x000e620000000800 */
[-C--:B----4-:R-:W-:Y:S02]  /*c1f0*/  SHF.L.U32 R0, R0, R9.reuse, RZ ;  /* 0x0000000900007219 */ /* 0x090fe400000006ff */
[----:B------:R-:W-:-:S02]  /*c200*/  SHF.L.U32 R9, R2, R9, RZ ;  /* 0x0000000902097219 */ /* 0x000fc400000006ff */
[----:B------:R-:W-:Y:S01]  /*c210*/  LOP3.LUT R0, RZ, R0, RZ, 0x33, !PT ;  /* 0x00000000ff007212 */ /* 0x000fe200078e33ff */
[----:B-1----:R-:W-:-:S07]  /*c220*/  VIADD R8, R8, 0xffffffff ;  /* 0xffffffff08087836 */ /* 0x002fce0000000000 */
.L_x_207:
[----:B------:R-:W-:Y:S02]  /*c230*/  ISETP.NE.U32.AND P0, PT, RZ, UR14, PT ;  /* 0x0000000eff007c0c */ /* 0x000fe4000bf05070 */
[----:B------:R-:W-:Y:S02]  /*c240*/  R2UR UR19, R7 ;  /* 0x00000000071372ca */ /* 0x000fe400000e0000 */
[----:B------:R-:W-:Y:S02]  /*c250*/  R2UR UR18, R5 ;  /* 0x00000000051272ca */ /* 0x000fe400000e0000 */
[----:B------:R-:W-:-:S09]  /*c260*/  ISETP.NE.AND.EX P0, PT, RZ, UR15, PT, P0 ;  /* 0x0000000fff007c0c */ /* 0x000fd2000bf05300 */
[----:B------:R-:W-:Y:S02]  /*c270*/  USHF.L.U32 UR19, UR19, 0x8, URZ ;  /* 0x0000000813137899 */ /* 0x000fe4000800063f */
[----:B------:R-:W-:Y:S02]  /*c280*/  USHF.L.U32 UR18, UR18, 0x7, URZ ;  /* 0x0000000712127899 */ /* 0x000fe4000800063f */
[----:B---34-:R-:W-:Y:S10]  /*c290*/  @!P0 BRA `(.L_x_152) ;  /* 0x00000000002c8947 */ /* 0x018ff40003800000 */
[----:B------:R-:W-:-:S04]  /*c2a0*/  ISETP.NE.U32.AND P1, PT, RZ, UR4, PT ;  /* 0x00000004ff007c0c */ /* 0x000fc8000bf25070 */
[----:B------:R-:W-:-:S13]  /*c2b0*/  ISETP.NE.AND.EX P1, PT, RZ, UR5, PT, P1 ;  /* 0x00000005ff007c0c */ /* 0x000fda000bf25310 */
[----:B------:R-:W-:Y:S05]  /*c2c0*/  @!P1 BRA `(.L_x_153) ;  /* 0x0000000000189947 */ /* 0x000fea0003800000 */
[----:B------:R-:W1:Y:S01]  /*c2d0*/  LDC.64 R2, c[0x0][0x588] ;  /* 0x00016200ff027b82 */ /* 0x000e620000000a00 */
[----:B------:R-:W-:-:S04]  /*c2e0*/  IMAD R5, R4, UR14, RZ ;  /* 0x0000000e04057c24 */ /* 0x000fc8000f8e02ff */
[----:B-1----:R-:W-:-:S05]  /*c2f0*/  IMAD.WIDE R2, R5, 0x4, R2 ;  /* 0x0000000405027825 */ /* 0x002fca00078e0202 */
[----:B---3-5:R2:W5:Y:S01]  /*c300*/  LDG.E R10, desc[UR58][R2.64] ;  /* 0x0000003a020a7981 */ /* 0x028562000c1e1900 */
[----:B------:R-:W-:Y:S01]  /*c310*/  MOV R11, 0x1 ;  /* 0x00000001000b7802 */ /* 0x000fe20000000f00 */
[----:B------:R-:W-:Y:S06]  /*c320*/  BRA `(.L_x_152) ;  /* 0x0000000000087947 */ /* 0x000fec0003800000 */
.L_x_153:
[----:B---3-5:R-:W1:Y:S01]  /*c330*/  LDC R10, c[0x0][0x580] ;  /* 0x00016000ff0a7b82 */ /* 0x028e620000000800 */
[----:B------:R-:W-:-:S07]  /*c340*/  MOV R11, 0x1 ;  /* 0x00000001000b7802 */ /* 0x000fce0000000f00 */
.L_x_152:
[----:B------:R-:W-:Y:S05]  /*c350*/  @!P0 BRA `(.L_x_154) ;  /* 0x00000000001c8947 */ /* 0x000fea0003800000 */
[----:B------:R-:W-:-:S13]  /*c360*/  LOP3.LUT P2, RZ, R11, 0xff, RZ, 0xc0, !PT ;  /* 0x000000ff0bff7812 */ /* 0x000fda000784c0ff */
[----:B--2---:R-:W2:Y:S02]  /*c370*/  @!P2 LDC.64 R2, c[0x0][0x588] ;  /* 0x00016200ff02ab82 */ /* 0x004ea40000000a00 */
[----:B--2---:R-:W-:-:S04]  /*c380*/  @!P2 ISETP.NE.U32.AND P0, PT, R2, RZ, PT ;  /* 0x000000ff0200a20c */ /* 0x004fc80003f05070 */
[----:B------:R-:W-:Y:S02]  /*c390*/  @!P2 ISETP.NE.AND.EX P1, PT, R3, RZ, PT, P0 ;  /* 0x000000ff0300a20c */ /* 0x000fe40003f25300 */
[----:B-1-3-5:R-:W-:Y:S02]  /*c3a0*/  @P2 FSETP.EQ.AND P0, PT, R10, RZ, PT ;  /* 0x000000ff0a00220b */ /* 0x02afe40003f02000 */
[----:B------:R-:W-:Y:S01]  /*c3b0*/  @!P2 PLOP3.LUT P0, PT, P1, PT, PT, 0x8, 0x0 ;  /* 0x000000000000a81c */ /* 0x000fe20000f0e170 */
[----:B------:R-:W-:-:S12]  /*c3c0*/  BRA `(.L_x_155) ;  /* 0x0000000000047947 */ /* 0x000fd80003800000 */
.L_x_154:
[----:B-1-3-5:R-:W-:-:S13]  /*c3d0*/  FSETP.EQ.AND P0, PT, R10, RZ, PT ;  /* 0x000000ff0a00720b */ /* 0x02afda0003f02000 */
.L_x_155:
[----:B------:R-:W-:Y:S01]  /*c3e0*/  UISETP.NE.AND UP0, UPT, UR21, 0x3, UPT ;  /* 0x000000031500788c */ /* 0x000fe2000bf05270 */
[----:B------:R-:W-:-:S04]  /*c3f0*/  ELECT P1, URZ, PT ;  /* 0x00000000003f782f */ /* 0x000fc80003820000 */
[----:B------:R-:W-:Y:S02]  /*c400*/  PLOP3.LUT P0, PT, P1, P0, PT, 0x20, 0x0 ;  /* 0x000000000000781c */ /* 0x000fe40000f00470 */
[----:B------:R-:W-:-:S13]  /*c410*/  PLOP3.LUT P1, PT, PT, PT, UP0, 0x80, 0x0 ;  /* 0x000000000000781c */ /* 0x000fda0003f2f008 */
[----:B------:R-:W-:Y:S05]  /*c420*/  @!P1 BRA `(.L_x_156) ;  /* 0x0000000000049947 */ /* 0x000fea0003800000 */
[----:B------:R-:W-:Y:S01]  /*c430*/  BPT.TRAP 0x1 ;  /* 0x000000040000795c */ /* 0x000fe20000300000 */
.L_x_156:
[----:B------:R-:W1:Y:S01]  /*c440*/  S2UR UR37, SR_CgaCtaId ;  /* 0x00000000002579c3 */ /* 0x000e620000008800 */
[----:B------:R-:W-:Y:S01]  /*c450*/  UMOV UR13, 0x400 ;  /* 0x00000400000d7882 */ /* 0x000fe20000000000 */
[----:B--2---:R-:W-:-:S05]  /*c460*/  IMAD.MOV.U32 R2, RZ, RZ, 0x1 ;  /* 0x00000001ff027424 */ /* 0x004fca00078e00ff */
[----:B------:R-:W-:Y:S01]  /*c470*/  SHF.L.U32 R2, R2, 0x1f, RZ ;  /* 0x0000001f02027819 */ /* 0x000fe200000006ff */
[----:B-1----:R-:W-:-:S09]  /*c480*/  ULEA UR13, UR37, UR13, 0x18 ;  /* 0x0000000d250d7291 */ /* 0x002fd2000f8ec03f */
[----:B------:R-:W1:Y:S02]  /*c490*/  SYNCS.PHASECHK.TRANS64.TRYWAIT P2, [UR13+0xa0], R2 ;  /* 0x0000a002ff0075a7 */ /* 0x000e64000804014d */
[----:B-1----:R-:W-:Y:S05]  /*c4a0*/  @!P2 BRA `(.L_x_157) ;  /* 0x0000002800aca947 */ /* 0x002fea0003800000 */
.L_x_250:
[----:B------:R-:W-:Y:S04]  /*c4b0*/  BSSY B0, `(.L_x_158) ;  /* 0x000000e000007945 */ /* 0x000fe80003800000 */
[----:B------:R-:W-:Y:S05]  /*c4c0*/  @!P0 BRA `(.L_x_159) ;  /* 0x0000000000308947 */ /* 0x000fea0003800000 */
[----:B------:R-:W-:Y:S01]  /*c4d0*/  R2UR UR20, R4 ;  /* 0x00000000041472ca */ /* 0x000fe200000e0000 */
[----:B------:R-:W-:Y:S02]  /*c4e0*/  UIADD3 UR8, UP0, UR22, 0x3f0, URZ ;  /* 0x000003f016087890 */ /* 0x000fe4000ff1e03f */
[----:B------:R-:W-:Y:S02]  /*c4f0*/  UIADD3 UR16, UR13, 0x100, URZ ;  /* 0x000001000d107890 */ /* 0x000fe4000fffe03f */
[----:B------:R-:W-:Y:S02]  /*c500*/  UIADD3 UR17, UR13, 0x80, URZ ;  /* 0x000000800d117890 */ /* 0x000fe4000fffe03f */
[----:B------:R-:W-:Y:S01]  /*c510*/  UIADD3.X UR9, URZ, UR23, URZ, UP0, !UPT ;  /* 0x000000173f097290 */ /* 0x000fe200087fe43f */
[----:B------:R-:W-:Y:S01]  /*c520*/  UMOV UR10, 0x0 ;  /* 0x00000000000a7882 */ /* 0x000fe20000000000 */
[----:B------:R-:W-:-:S07]  /*c530*/  UMOV UR11, 0x10000000 ;  /* 0x10000000000b7882 */ /* 0x000fce0000000000 */
[----:B------:R2:W-:Y:S02]  /*c540*/  UTMALDG.3D [UR16], [UR8], desc[UR10] ;  /* 0x00000a10080075b4 */ /* 0x0005e40008011000 */
[----:B--2---:R-:W-:Y:S05]  /*c550*/  @!P1 BRA `(.L_x_160) ;  /* 0x0000000000049947 */ /* 0x004fea0003800000 */
[----:B------:R-:W-:Y:S01]  /*c560*/  BPT.TRAP 0x1 ;  /* 0x000000040000795c */ /* 0x000fe20000300000 */
.L_x_160:
[----:B-1----:R-:W1:Y:S02]  /*c570*/  LDC R3, c[0x0][0x800] ;  /* 0x00020000ff037b82 */ /* 0x002e640000000800 */
[----:B-1----:R2:W-:Y:S02]  /*c580*/  SYNCS.ARRIVE.TRANS64.RED.A0TR RZ, [UR13+0x80], R3 ;  /* 0x00008003ffff79a7 */ /* 0x0025e4000830040d */
.L_x_159:
[----:B------:R-:W-:Y:S05]  /*c590*/  BSYNC B0 ;  /* 0x0000000000007941 */ /* 0x000fea0003800000 */
.L_x_158:
[----:B------:R-:W-:Y:S05]  /*c5a0*/  @!P1 BRA `(.L_x_161) ;  /* 0x0000000000049947 */ /* 0x000fea0003800000 */
[----:B------:R-:W-:Y:S01]  /*c5b0*/  BPT.TRAP 0x1 ;  /* 0x000000040000795c */ /* 0x000fe20000300000 */
.L_x_161:
[----:B------:R-:W-:-:S04]  /*c5c0*/  UIADD3 UR33, UR13, 0x80, URZ ;  /* 0x000000800d217890 */ /* 0x000fc8000fffe03f */
[----:B------:R-:W-:-:S09]  /*c5d0*/  UPRMT UR16, UR37, 0x654, UR33 ;  /* 0x0000065425107896 */ /* 0x000fd20008000021 */
[----:B------:R-:W-:Y:S01]  /*c5e0*/  SYNCS.ARRIVE.TRANS64.RED.A1T0 RZ, [UR16], RZ ;  /* 0x000000ffffff79a7 */ /* 0x000fe20008100410 */
[----:B------:R-:W-:Y:S05]  /*c5f0*/  @!P1 BRA `(.L_x_162) ;  /* 0x0000000000049947 */ /* 0x000fea0003800000 */
[----:B------:R-:W-:Y:S01]  /*c600*/  BPT.TRAP 0x1 ;  /* 0x000000040000795c */ /* 0x000fe20000300000 */
.L_x_162:
[----:B------:R-:W3:Y:S02]  /*c610*/  SYNCS.PHASECHK.TRANS64.TRYWAIT P2, [UR13+0xa8], R2 ;  /* 0x0000a802ff0075a7 */ /* 0x000ee4000804014d */
[----:B---3--:R-:W-:Y:S05]  /*c620*/  @!P2 BRA `(.L_x_163) ;  /* 0x000000280064a947 */ /* 0x008fea0003800000 */
.L_x_251:
[----:B------:R-:W-:Y:S04]  /*c630*/  BSSY B0, `(.L_x_164) ;  /* 0x0000010000007945 */ /* 0x000fe80003800000 */
[----:B------:R-:W-:Y:S05]  /*c640*/  @!P0 BRA `(.L_x_165) ;  /* 0x0000000000388947 */ /* 0x000fea0003800000 */
[----:B------:R-:W-:Y:S01]  /*c650*/  UIADD3 UR24, UP0, UR22, 0x3f0, URZ ;  /* 0x000003f016187890 */ /* 0x000fe2000ff1e03f */
[----:B------:R-:W-:Y:S01]  /*c660*/  R2UR UR12, R4 ;  /* 0x00000000040c72ca */ /* 0x000fe200000e0000 */
[----:B------:R-:W-:Y:S02]  /*c670*/  UIADD3 UR11, UR19, 0x80, URZ ;  /* 0x00000080130b7890 */ /* 0x000fe4000fffe03f */
[----:B------:R-:W-:Y:S02]  /*c680*/  UIADD3 UR8, UR13, 0x1100, URZ ;  /* 0x000011000d087890 */ /* 0x000fe4000fffe03f */
[----:B------:R-:W-:Y:S02]  /*c690*/  UIADD3 UR9, UR13, 0x88, URZ ;  /* 0x000000880d097890 */ /* 0x000fe4000fffe03f */
[----:B------:R-:W-:Y:S01]  /*c6a0*/  UIADD3.X UR25, URZ, UR23, URZ, UP0, !UPT ;  /* 0x000000173f197290 */ /* 0x000fe200087fe43f */
[----:B------:R-:W-:Y:S01]  /*c6b0*/  UMOV UR26, 0x0 ;  /* 0x00000000001a7882 */ /* 0x000fe20000000000 */
[----:B------:R-:W-:Y:S01]  /*c6c0*/  UMOV UR27, 0x10000000 ;  /* 0x10000000001b7882 */ /* 0x000fe20000000000 */
[----:B------:R-:W-:-:S06]  /*c6d0*/  UMOV UR10, UR18 ;  /* 0x00000012000a7c82 */ /* 0x000fcc0008000000 */
[----:B------:R3:W-:Y:S02]  /*c6e0*/  UTMALDG.3D [UR8], [UR24], desc[UR26] ;  /* 0x00001a08180075b4 */ /* 0x0007e40008011000 */
[----:B---3--:R-:W-:Y:S05]  /*c6f0*/  @!P1 BRA `(.L_x_166) ;  /* 0x0000000000049947 */ /* 0x008fea0003800000 */
[----:B------:R-:W-:Y:S01]  /*c700*/  BPT.TRAP 0x1 ;  /* 0x000000040000795c */ /* 0x000fe20000300000 */
.L_x_166:
[----:B-12---:R-:W1:Y:S02]  /*c710*/  LDC R3, c[0x0][0x800] ;  /* 0x00020000ff037b82 */ /* 0x006e640000000800 */
[----:B-1----:R3:W-:Y:S02]  /*c720*/  SYNCS.ARRIVE.TRANS64.RED.A0TR RZ, [UR13+0x88], R3 ;  /* 0x00008803ffff79a7 */ /* 0x0027e4000830040d */
.L_x_165:
[----:B------:R-:W-:Y:S05]  /*c730*/  BSYNC B0 ;  /* 0x0000000000007941 */ /* 0x000fea0003800000 */
.L_x_164:
[----:B------:R-:W-:Y:S05]  /*c740*/  @!P1 BRA `(.L_x_167) ;  /* 0x0000000000049947 */ /* 0x000fea0003800000 */
[----:B------:R-:W-:Y:S01]  /*c750*/  BPT.TRAP 0x1 ;  /* 0x000000040000795c */ /* 0x000fe20000300000 */
.L_x_167:
[----:B------:R-:W-:Y:S02]  /*c760*/  UIADD3 UR25, UR13, 0x88, URZ ;  /* 0x000000880d197890 */ /* 0x000fe4000fffe03f */
[----:B------:R-:W-:Y:S02]  /*c770*/  UIADD3 UR10, UR18, 0x20, URZ ;  /* 0x00000020120a7890 */ /* 0x000fe4000fffe03f */
[----:B------:R-:W-:-:S09]  /*c780*/  UPRMT UR20, UR37, 0x654, UR25 ;  /* 0x0000065425147896 */ /* 0x000fd20008000019 */
[----:B------:R-:W-:Y:S01]  /*c790*/  SYNCS.ARRIVE.TRANS64.RED.A1T0 RZ, [UR20], RZ ;  /* 0x000000ffffff79a7 */ /* 0x000fe20008100414 */
[----:B------:R-:W-:Y:S05]  /*c7a0*/  @!P1 BRA `(.L_x_168) ;  /* 0x0000000000049947 */ /* 0x000fea0003800000 */
[----:B------:R-:W-:Y:S01]  /*c7b0*/  BPT.TRAP 0x1 ;  /* 0x000000040000795c */ /* 0x000fe20000300000 */
.L_x_168:
[----:B------:R-:W4:Y:S02]  /*c7c0*/  SYNCS.PHASECHK.TRANS64.TRYWAIT P2, [UR13+0xb0], R2 ;  /* 0x0000b002ff0075a7 */ /* 0x000f24000804014d */
[----:B----4-:R-:W-:Y:S05]  /*c7d0*/  @!P2 BRA `(.L_x_169) ;  /* 0x000000280010a947 */ /* 0x010fea0003800000 */
.L_x_252:
        /* <DEDUP_REMOVED lines=8> */
[----:B------:R-:W-:Y:S01]  /*c860*/  UMOV UR29, 0x10000000 ;  /* 0x10000000001d7882 */ /* 0x000fe20000000000 */
[----:B------:R-:W-:-:S06]  /*c870*/  UMOV UR11, UR19 ;  /* 0x00000013000b7c82 */ /* 0x000fcc0008000000 */
[----:B------:R4:W-:Y:S02]  /*c880*/  UTMALDG.3D [UR8], [UR26], desc[UR28] ;  /* 0x00001c081a0075b4 */ /* 0x0009e40008011000 */
[----:B----4-:R-:W-:Y:S05]  /*c890*/  @!P1 BRA `(.L_x_172) ;  /* 0x0000000000049947 */ /* 0x010fea0003800000 */
[----:B------:R-:W-:Y:S01]  /*c8a0*/  BPT.TRAP 0x1 ;  /* 0x000000040000795c */ /* 0x000fe20000300000 */
.L_x_172:
[----:B-123--:R-:W1:Y:S02]  /*c8b0*/  LDC R3, c[0x0][0x800] ;  /* 0x00020000ff037b82 */ /* 0x00ee640000000800 */
[----:B-1----:R4:W-:Y:S02]  /*c8c0*/  SYNCS.ARRIVE.TRANS64.RED.A0TR RZ, [UR13+0x90], R3 ;  /* 0x00009003ffff79a7 */ /* 0x0029e4000830040d */
.L_x_171:
[----:B------:R-:W-:Y:S05]  /*c8d0*/  BSYNC B0 ;  /* 0x0000000000007941 */ /* 0x000fea0003800000 */
.L_x_170:
[----:B------:R-:W-:Y:S05]  /*c8e0*/  @!P1 BRA `(.L_x_173) ;  /* 0x0000000000049947 */ /* 0x000fea0003800000 */
[----:B------:R-:W-:Y:S01]  /*c8f0*/  BPT.TRAP 0x1 ;  /* 0x000000040000795c */ /* 0x000fe20000300000 */
.L_x_173:
[----:B------:R-:W-:-:S04]  /*c900*/  UIADD3 UR17, UR13, 0x90, URZ ;  /* 0x000000900d117890 */ /* 0x000fc8000fffe03f */
[----:B------:R-:W-:-:S09]  /*c910*/  UPRMT UR29, UR37, 0x654, UR17 ;  /* 0x00000654251d7896 */ /* 0x000fd20008000011 */
[----:B------:R-:W-:Y:S01]  /*c920*/  SYNCS.ARRIVE.TRANS64.RED.A1T0 RZ, [UR29], RZ ;  /* 0x000000ffffff79a7 */ /* 0x000fe2000810041d */
[----:B------:R-:W-:Y:S05]  /*c930*/  @!P1 BRA `(.L_x_174) ;  /* 0x0000000000049947 */ /* 0x000fea0003800000 */
[----:B------:R-:W-:Y:S01]  /*c940*/  BPT.TRAP 0x1 ;  /* 0x000000040000795c */ /* 0x000fe20000300000 */
.L_x_174:
[----:B------:R-:W5:Y:S02]  /*c950*/  SYNCS.PHASECHK.TRANS64.TRYWAIT P2, [UR13+0xb8], R2 ;  /* 0x0000b802ff0075a7 */ /* 0x000f64000804014d */
[----:B-----5:R-:W-:Y:S05]  /*c960*/  @!P2 BRA `(.L_x_175) ;  /* 0x0000002400c4a947 */ /* 0x020fea0003800000 */
.L_x_253:
        /* <DEDUP_REMOVED lines=9> */
[----:B------:R-:W-:-:S07]  /*ca00*/  UMOV UR31, 0x10000000 ;  /* 0x10000000001f7882 */ /* 0x000fce0000000000 */
[----:B------:R1:W-:Y:S02]  /*ca10*/  UTMALDG.3D [UR8], [UR26], desc[UR30] ;  /* 0x00001e081a0075b4 */ /* 0x0003e40008011000 */
[----:B-1----:R-:W-:Y:S05]  /*ca20*/  @!P1 BRA `(.L_x_178) ;  /* 0x0000000000049947 */ /* 0x002fea0003800000 */
[----:B------:R-:W-:Y:S01]  /*ca30*/  BPT.TRAP 0x1 ;  /* 0x000000040000795c */ /* 0x000fe20000300000 */
.L_x_178:
[----:B------:R-:W1:Y:S02]  /*ca40*/  LDC R2, c[0x0][0x800] ;  /* 0x00020000ff027b82 */ /* 0x000e640000000800 */
[----:B-1----:R1:W-:Y:S02]  /*ca50*/  SYNCS.ARRIVE.TRANS64.RED.A0TR RZ, [UR13+0x98], R2 ;  /* 0x00009802ffff79a7 */ /* 0x0023e4000830040d */
.L_x_177:
[----:B------:R-:W-:Y:S05]  /*ca60*/  BSYNC B0 ;  /* 0x0000000000007941 */ /* 0x000fea0003800000 */
.L_x_176:
[----:B------:R-:W-:Y:S05]  /*ca70*/  @!P1 BRA `(.L_x_179) ;  /* 0x0000000000049947 */ /* 0x000fea0003800000 */
[----:B------:R-:W-:Y:S01]  /*ca80*/  BPT.TRAP 0x1 ;  /* 0x000000040000795c */ /* 0x000fe20000300000 */
.L_x_179:
[----:B------:R-:W-:Y:S02]  /*ca90*/  UIADD3 UR9, UR13, 0x98, URZ ;  /* 0x000000980d097890 */ /* 0x000fe4000fffe03f */
[----:B------:R-:W-:Y:S02]  /*caa0*/  UIADD3 UR34, UR18, 0x40, URZ ;  /* 0x0000004012227890 */ /* 0x000fe4000fffe03f */
[----:B------:R-:W-:-:S09]  /*cab0*/  UPRMT UR30, UR37, 0x654, UR9 ;  /* 0x00000654251e7896 */ /* 0x000fd20008000009 */
[----:B------:R-:W-:Y:S01]  /*cac0*/  SYNCS.ARRIVE.TRANS64.RED.A1T0 RZ, [UR30], RZ ;  /* 0x000000ffffff79a7 */ /* 0x000fe2000810041e */
[----:B------:R-:W-:Y:S05]  /*cad0*/  @!P1 BRA `(.L_x_180) ;  /* 0x0000000000049947 */ /* 0x000fea0003800000 */
[----:B------:R-:W-:Y:S01]  /*cae0*/  BPT.TRAP 0x1 ;  /* 0x000000040000795c */ /* 0x000fe20000300000 */
.L_x_180:
[----:B-1----:R-:W-:-:S04]  /*caf0*/  SHF.L.U32 R2, RZ, 0x1f, RZ ;  /* 0x0000001fff027819 */ /* 0x002fc800000006ff */
[----:B------:R-:W1:Y:S02]  /*cb00*/  SYNCS.PHASECHK.TRANS64.TRYWAIT P2, [UR13+0xa0], R2 ;  /* 0x0000a002ff0075a7 */ /* 0x000e64000804014d */
[----:B-1----:R-:W-:Y:S05]  /*cb10*/  @!P2 BRA `(.L_x_181) ;  /* 0x000000240070a947 */ /* 0x002fea0003800000 */
.L_x_254:
[----:B------:R-:W-:Y:S04]  /*cb20*/  BSSY B0, `(.L_x_182) ;  /* 0x000000e000007945 */ /* 0x000fe80003800000 */
[----:B------:R-:W-:Y:S05]  /*cb30*/  @!P0 BRA `(.L_x_183) ;  /* 0x0000000000308947 */ /* 0x000fea0003800000 */
[----:B------:R-:W-:Y:S01]  /*cb40*/  R2UR UR36, R4 ;  /* 0x00000000042472ca */ /* 0x000fe200000e0000 */
[----:B------:R-:W-:Y:S02]  /*cb50*/  UIADD3 UR10, UP0, UR22, 0x3f0, URZ ;  /* 0x000003f0160a7890 */ /* 0x000fe4000ff1e03f */
[----:B------:R-:W-:Y:S02]  /*cb60*/  UIADD3 UR32, UR13, 0x100, URZ ;  /* 0x000001000d207890 */ /* 0x000fe4000fffe03f */
[----:B------:R-:W-:Y:S01]  /*cb70*/  UIADD3.X UR11, URZ, UR23, URZ, UP0, !UPT ;  /* 0x000000173f0b7290 */ /* 0x000fe200087fe43f */
[----:B------:R-:W-:Y:S01]  /*cb80*/  UMOV UR26, 0x0 ;  /* 0x00000000001a7882 */ /* 0x000fe20000000000 */
[----:B------:R-:W-:Y:S01]  /*cb90*/  UMOV UR27, 0x10000000 ;  /* 0x10000000001b7882 */ /* 0x000fe20000000000 */
[----:B------:R-:W-:-:S06]  /*cba0*/  UMOV UR35, UR19 ;  /* 0x0000001300237c82 */ /* 0x000fcc0008000000 */
[----:B------:R1:W-:Y:S02]  /*cbb0*/  UTMALDG.3D [UR32], [UR10], desc[UR26] ;  /* 0x00001a200a0075b4 */ /* 0x0003e40008011000 */
[----:B-1----:R-:W-:Y:S05]  /*cbc0*/  @!P1 BRA `(.L_x_184) ;  /* 0x0000000000049947 */ /* 0x002fea0003800000 */
[----:B------:R-:W-:Y:S01]  /*cbd0*/  BPT.TRAP 0x1 ;  /* 0x000000040000795c */ /* 0x000fe20000300000 */
.L_x_184:
[----:B--234-:R-:W1:Y:S02]  /*cbe0*/  LDC R3, c[0x0][0x800] ;  /* 0x00020000ff037b82 */ /* 0x01ce640000000800 */
[----:B-1----:R1:W-:Y:S02]  /*cbf0*/  SYNCS.ARRIVE.TRANS64.RED.A0TR RZ, [UR13+0x80], R3 ;  /* 0x00008003ffff79a7 */ /* 0x0023e4000830040d */
.L_x_183:
[----:B------:R-:W-:Y:S05]  /*cc00*/  BSYNC B0 ;  /* 0x0000000000007941 */ /* 0x000fea0003800000 */
.L_x_182:
[----:B------:R-:W-:Y:S05]  /*cc10*/  @!P1 BRA `(.L_x_185) ;  /* 0x0000000000049947 */ /* 0x000fea0003800000 */
[----:B------:R-:W-:Y:S01]  /*cc20*/  BPT.TRAP 0x1 ;  /* 0x000000040000795c */ /* 0x000fe20000300000 */
.L_x_185:
[----:B------:R-:W-:Y:S01]  /*cc30*/  SYNCS.ARRIVE.TRANS64.RED.A1T0 RZ, [UR16], RZ ;  /* 0x000000ffffff79a7 */ /* 0x000fe20008100410 */
[----:B------:R-:W-:Y:S05]  /*cc40*/  @!P1 BRA `(.L_x_186) ;  /* 0x0000000000049947 */ /* 0x000fea0003800000 */
[----:B------:R-:W-:Y:S01]  /*cc50*/  BPT.TRAP 0x1 ;  /* 0x000000040000795c */ /* 0x000fe20000300000 */
.L_x_186:
[----:B------:R-:W5:Y:S02]  /*cc60*/  SYNCS.PHASECHK.TRANS64.TRYWAIT P2, [UR13+0xa8], R2 ;  /* 0x0000a802ff0075a7 */ /* 0x000f64000804014d */
[----:B-----5:R-:W-:Y:S05]  /*cc70*/  @!P2 BRA `(.L_x_187) ;  /* 0x000000240030a947 */ /* 0x020fea0003800000 */
.L_x_255:
        /* <DEDUP_REMOVED lines=13> */
.L_x_190:
[----:B--234-:R-:W1:Y:S02]  /*cd50*/  LDC R3, c[0x0][0x800] ;  /* 0x00020000ff037b82 */ /* 0x01ce640000000800 */
[----:B-1----:R1:W-:Y:S02]  /*cd60*/  SYNCS.ARRIVE.TRANS64.RED.A0TR RZ, [UR13+0x88], R3 ;  /* 0x00008803ffff79a7 */ /* 0x0023e4000830040d */
.L_x_189:
[----:B------:R-:W-:Y:S05]  /*cd70*/  BSYNC B0 ;  /* 0x0000000000007941 */ /* 0x000fea0003800000 */
.L_x_188:
[----:B------:R-:W-:Y:S05]  /*cd80*/  @!P1 BRA `(.L_x_191) ;  /* 0x0000000000049947 */ /* 0x000fea0003800000 */
[----:B------:R-:W-:Y:S01]  /*cd90*/  BPT.TRAP 0x1 ;  /* 0x000000040000795c */ /* 0x000fe20000300000 */
.L_x_191:
[----:B------:R-:W-:Y:S01]  /*cda0*/  SYNCS.ARRIVE.TRANS64.RED.A1T0 RZ, [UR20], RZ ;  /* 0x000000ffffff79a7 */ /* 0x000fe20008100414 */
[----:B------:R-:W-:Y:S01]  /*cdb0*/  UIADD3 UR18, UR18, 0x60, URZ ;  /* 0x0000006012127890 */ /* 0x000fe2000fffe03f */
[----:B------:R-:W-:Y:S11]  /*cdc0*/  @!P1 BRA `(.L_x_192) ;  /* 0x0000000000049947 */ /* 0x000ff60003800000 */
[----:B------:R-:W-:Y:S01]  /*cdd0*/  BPT.TRAP 0x1 ;  /* 0x000000040000795c */ /* 0x000fe20000300000 */
.L_x_192:
[----:B------:R-:W5:Y:S02]  /*cde0*/  SYNCS.PHASECHK.TRANS64.TRYWAIT P2, [UR13+0xb0], R2 ;  /* 0x0000b002ff0075a7 */ /* 0x000f64000804014d */
[----:B-----5:R-:W-:Y:S05]  /*cdf0*/  @!P2 BRA `(.L_x_193) ;  /* 0x0000002000e8a947 */ /* 0x020fea0003800000 */
.L_x_256:
[----:B------:R-:W-:Y:S04]  /*ce00*/  BSSY B0, `(.L_x_194) ;  /* 0x000000d000007945 */ /* 0x000fe80003800000 */
[----:B------:R-:W-:Y:S05]  /*ce10*/  @!P0 BRA `(.L_x_195) ;  /* 0x00000000002c8947 */ /* 0x000fea0003800000 */
[----:B------:R-:W-:Y:S01]  /*ce20*/  R2UR UR20, R4 ;  /* 0x00000000041472ca */ /* 0x000fe200000e0000 */
[----:B------:R-:W-:Y:S02]  /*ce30*/  UIADD3 UR10, UP0, UR22, 0x3f0, URZ ;  /* 0x000003f0160a7890 */ /* 0x000fe4000ff1e03f */
[----:B------:R-:W-:Y:S02]  /*ce40*/  UIADD3 UR16, UR13, 0x2100, URZ ;  /* 0x000021000d107890 */ /* 0x000fe4000fffe03f */
[----:B------:R-:W-:Y:S01]  /*ce50*/  UIADD3.X UR11, URZ, UR23, URZ, UP0, !UPT ;  /* 0x000000173f0b7290 */ /* 0x000fe200087fe43f */
[----:B------:R-:W-:Y:S01]  /*ce60*/  UMOV UR24, 0x0 ;  /* 0x0000000000187882 */ /* 0x000fe20000000000 */
[----:B------:R-:W-:-:S07]  /*ce70*/  UMOV UR25, 0x10000000 ;  /* 0x1000000000197882 */ /* 0x000fce0000000000 */
[----:B------:R1:W-:Y:S02]  /*ce80*/  UTMALDG.3D [UR16], [UR10], desc[UR24] ;  /* 0x000018100a0075b4 */ /* 0x0003e40008011000 */
[----:B-1----:R-:W-:Y:S05]  /*ce90*/  @!P1 BRA `(.L_x_196) ;  /* 0x0000000000049947 */ /* 0x002fea0003800000 */
[----:B------:R-:W-:Y:S01]  /*cea0*/  BPT.TRAP 0x1 ;  /* 0x000000040000795c */ /* 0x000fe20000300000 */
.L_x_196:
[----:B--234-:R-:W1:Y:S02]  /*ceb0*/  LDC R3, c[0x0][0x800] ;  /* 0x00020000ff037b82 */ /* 0x01ce640000000800 */
[----:B-1----:R1:W-:Y:S02]  /*cec0*/  SYNCS.ARRIVE.TRANS64.RED.A0TR RZ, [UR13+0x90], R3 ;  /* 0x00009003ffff79a7 */ /* 0x0023e4000830040d */
.L_x_195:
[----:B------:R-:W-:Y:S05]  /*ced0*/  BSYNC B0 ;  /* 0x0000000000007941 */ /* 0x000fea0003800000 */
.L_x_194:
[----:B------:R-:W-:Y:S05]  /*cee0*/  @!P1 BRA `(.L_x_197) ;  /* 0x0000000000049947 */ /* 0x000fea0003800000 */
[----:B------:R-:W-:Y:S01]  /*cef0*/  BPT.TRAP 0x1 ;  /* 0x000000040000795c */ /* 0x000fe20000300000 */
.L_x_197:
[----:B------:R-:W-:Y:S01]  /*cf00*/  SYNCS.ARRIVE.TRANS64.RED.A1T0 RZ, [UR29], RZ ;  /* 0x000000ffffff79a7 */ /* 0x000fe2000810041d */
[----:B------:R-:W-:Y:S05]  /*cf10*/  @!P1 BRA `(.L_x_198) ;  /* 0x0000000000049947 */ /* 0x000fea0003800000 */
[----:B------:R-:W-:Y:S01]  /*cf20*/  BPT.TRAP 0x1 ;  /* 0x000000040000795c */ /* 0x000fe20000300000 */
.L_x_198:
[----:B------:R-:W5:Y:S02]  /*cf30*/  SYNCS.PHASECHK.TRANS64.TRYWAIT P2, [UR13+0xb8], R2 ;  /* 0x0000b802ff0075a7 */ /* 0x000f64000804014d */
[----:B-----5:R-:W-:Y:S05]  /*cf40*/  @!P2 BRA `(.L_x_199) ;  /* 0x0000002000aca947 */ /* 0x020fea0003800000 */
.L_x_257:
        /* <DEDUP_REMOVED lines=13> */
.L_x_202:
[----:B------:R-:W1:Y:S02]  /*d020*/  LDC R2, c[0x0][0x800] ;  /* 0x00020000ff027b82 */ /* 0x000e640000000800 */
[----:B-1----:R1:W-:Y:S02]  /*d030*/  SYNCS.ARRIVE.TRANS64.RED.A0TR RZ, [UR13+0x98], R2 ;  /* 0x00009802ffff79a7 */ /* 0x0023e4000830040d */
.L_x_201:
[----:B------:R-:W-:Y:S05]  /*d040*/  BSYNC B0 ;  /* 0x0000000000007941 */ /* 0x000fea0003800000 */
.L_x_200:
[----:B------:R-:W-:Y:S05]  /*d050*/  @!P1 BRA `(.L_x_203) ;  /* 0x0000000000049947 */ /* 0x000fea0003800000 */
[----:B------:R-:W-:Y:S01]  /*d060*/  BPT.TRAP 0x1 ;  /* 0x000000040000795c */ /* 0x000fe20000300000 */
.L_x_203:
[----:B------:R-:W5:Y:S01]  /*d070*/  LDL.LU R19, [R1+0xc8] ;  /* 0x0000c80001137983 */ /* 0x000f620000300800 */
[----:B------:R-:W-:Y:S03]  /*d080*/  SYNCS.ARRIVE.TRANS64.RED.A1T0 RZ, [UR30], RZ ;  /* 0x000000ffffff79a7 */ /* 0x000fe6000810041e */
[----:B------:R-:W2:Y:S01]  /*d090*/  LDL.LU R18, [R1+0xc4] ;  /* 0x0000c40001127983 */ /* 0x000ea20000300800 */
[----:B-1----:R-:W-:Y:S01]  /*d0a0*/  PRMT R2, RZ, 0x7610, R2 ;  /* 0x00007610ff027816 */ /* 0x002fe20000000002 */
[----:B------:R-:W-:Y:S01]  /*d0b0*/  IMAD.MOV.U32 R4, RZ, RZ, -0x1 ;  /* 0xffffffffff047424 */ /* 0x000fe200078e00ff */
[----:B------:R-:W-:Y:S02]  /*d0c0*/  MOV R7, 0xffffffff ;  /* 0xffffffff00077802 */ /* 0x000fe40000000f00 */
[----:B------:R-:W-:Y:S02]  /*d0d0*/  MOV R5, 0xffffffff ;  /* 0xffffffff00057802 */ /* 0x000fe40000000f00 */
[----:B--2---:R-:W-:-:S04]  /*d0e0*/  IADD3 R18, P0, R18, UR56, RZ ;  /* 0x0000003812127c10 */ /* 0x004fc8000ff1e0ff */
[----:B-----5:R-:W-:Y:S01]  /*d0f0*/  IADD3.X R19, R19, UR38, RZ, P0, !PT ;  /* 0x0000002613137c10 */ /* 0x020fe200087fe4ff */
[----:B------:R1:W-:Y:S01]  /*d100*/  STL [R1+0xc4], R18 ;  /* 0x0000c41201007387 */ /* 0x0003e20000100800 */
[----:B------:R-:W-:-:S03]  /*d110*/  ISETP.GE.U32.AND P0, PT, R18, UR6, PT ;  /* 0x0000000612007c0c */ /* 0x000fc6000bf06070 */
[----:B------:R1:W-:Y:S01]  /*d120*/  STL [R1+0xc8], R19 ;  /* 0x0000c81301007387 */ /* 0x0003e20000100800 */
[----:B------:R-:W-:-:S13]  /*d130*/  ISETP.GE.U32.AND.EX P0, PT, R19, UR7, PT, P0 ;  /* 0x0000000713007c0c */ /* 0x000fda000bf06100 */
[----:B-1----:R-:W-:Y:S05]  /*d140*/  @P0 BRA `(.L_x_204) ;  /* 0x00000004005c0947 */ /* 0x002fea0003800000 */
[----:B------:R-:W1:Y:S01]  /*d150*/  LDC.64 R14, c[0x0][0x8d0] ;  /* 0x00023400ff0e7b82 */ /* 0x000e620000000a00 */
[----:B------:R-:W-:Y:S02]  /*d160*/  MOV R2, R18 ;  /* 0x0000001200027202 */ /* 0x000fe40000000f00 */
[----:B---34-:R-:W-:-:S05]  /*d170*/  MOV R3, R19 ;  /* 0x0000001300037202 */ /* 0x018fca0000000f00 */
[----:B------:R-:W2:Y:S08]  /*d180*/  LDC R16, c[0x0][0x8d8] ;  /* 0x00023600ff107b82 */ /* 0x000eb00000000800 */
[----:B------:R-:W3:Y:S01]  /*d190*/  LDC.64 R12, c[0x0][0x8c8] ;  /* 0x00023200ff0c7b82 */ /* 0x000ee20000000a00 */
[----:B-1----:R-:W-:-:S04]  /*d1a0*/  ISETP.NE.U32.AND P0, PT, R14, RZ, PT ;  /* 0x000000ff0e00720c */ /* 0x002fc80003f05070 */
[----:B------:R-:W-:-:S13]  /*d1b0*/  ISETP.NE.AND.EX P0, PT, R15, RZ, PT, P0 ;  /* 0x000000ff0f00720c */ /* 0x000fda0003f05300 */
[----:B--23--:R-:W-:Y:S05]  /*d1c0*/  @!P0 BRA `(.L_x_205) ;  /* 0x0000000000288947 */ /* 0x00cfea0003800000 */
        /* <DEDUP_REMOVED lines=10> */
.L_x_205:
[-CC-:B------:R-:W-:Y:S01]  /*d270*/  SHF.R.U64 R14, R2, R16.reuse, R3.reuse ;  /* 0x00000010020e7219 */ /* 0x180fe20000001203 */
[----:B------:R-:W1:Y:S01]  /*d280*/  LDC.64 R6, c[0x0][0x8e8] ;  /* 0x00023a00ff067b82 */ /* 0x000e620000000a00 */
[----:B------:R-:W-:Y:S01]  /*d290*/  SHF.R.U32.HI R2, RZ, R16, R3 ;  /* 0x00000010ff027219 */ /* 0x000fe20000011603 */
[----:B------:R-:W2:Y:S01]  /*d2a0*/  S2R R15, SR_CTAID.X ;  /* 0x00000000000f7919 */ /* 0x000ea20000002500 */
[----:B------:R-:W-:Y:S01]  /*d2b0*/  IADD3 R17, P0, RZ, -R14, RZ ;  /* 0x8000000eff117210 */ /* 0x000fe20007f1e0ff */
[----:B------:R-:W-:-:S04]  /*d2c0*/  ULDC UR8, c[0x0][0x150] ;  /* 0x0000540000087ab9 */ /* 0x000fc80000000800 */
[----:B------:R-:W3:Y:S01]  /*d2d0*/  LDC R4, c[0x0][0x8c0] ;  /* 0x00023000ff047b82 */ /* 0x000ee20000000800 */
[----:B------:R-:W-:-:S04]  /*d2e0*/  IMAD.X R3, RZ, RZ, ~R2, P0 ;  /* 0x000000ffff037224 */ /* 0x000fc800000e0e02 */
[----:B------:R-:W-:Y:S01]  /*d2f0*/  IMAD R2, R3, R12, RZ ;  /* 0x0000000c03027224 */ /* 0x000fe200078e02ff */
[----:B------:R-:W-:Y:S02]  /*d300*/  MOV R3, R19 ;  /* 0x0000001300037202 */ /* 0x000fe40000000f00 */
[----:B------:R-:W4:Y:S01]  /*d310*/  LDC R21, c[0x0][0x8b0] ;  /* 0x00022c00ff157b82 */ /* 0x000f220000000800 */
[C---:B------:R-:W-:Y:S01]  /*d320*/  IMAD R5, R17.reuse, R13, R2 ;  /* 0x0000000d11057224 */ /* 0x040fe200078e0202 */
[----:B------:R-:W-:Y:S01]  /*d330*/  MOV R2, R18 ;  /* 0x0000001200027202 */ /* 0x000fe20000000f00 */
[----:B------:R-:W2:Y:S04]  /*d340*/  S2R R13, SR_CTAID.Y ;  /* 0x00000000000d7919 */ /* 0x000ea80000002600 */
[----:B------:R-:W-:Y:S01]  /*d350*/  IMAD.WIDE.U32 R2, R17, R12, R2 ;  /* 0x0000000c11027225 */ /* 0x000fe200078e0002 */
[----:B------:R-:W5:Y:S01]  /*d360*/  LDC R23, c[0x0][0x900] ;  /* 0x00024000ff177b82 */ /* 0x000f620000000800 */
[----:B-1----:R-:W-:-:S02]  /*d370*/  ISETP.NE.U32.AND P0, PT, R6, RZ, PT ;  /* 0x000000ff0600720c */ /* 0x002fc40003f05070 */
[----:B------:R-:W-:Y:S02]  /*d380*/  IMAD.IADD R3, R3, 0x1, R5 ;  /* 0x0000000103037824 */ /* 0x000fe400078e0205 */
[----:B------:R-:W-:-:S03]  /*d390*/  ISETP.NE.AND.EX P0, PT, R7, RZ, PT, P0 ;  /* 0x000000ff0700720c */ /* 0x000fc60003f05300 */
[-CC-:B---3--:R-:W-:Y:S02]  /*d3a0*/  SHF.R.U64 R17, R2, R4.reuse, R3.reuse ;  /* 0x0000000402117219 */ /* 0x188fe40000001203 */
[----:B------:R-:W-:Y:S02]  /*d3b0*/  SHF.R.U32.HI R2, RZ, R4, R3 ;  /* 0x00000004ff027219 */ /* 0x000fe40000011603 */
[----:B--2---:R-:W-:Y:S02]  /*d3c0*/  I2FP.F32.U32 R3, R15 ;  /* 0x0000000f00037245 */ /* 0x004fe40000201000 */
[----:B----4-:R-:W-:-:S03]  /*d3d0*/  SHF.R.U64 R19, R17, R21, R2 ;  /* 0x0000001511137219 */ /* 0x010fc60000001202 */
[----:B------:R-:W-:Y:S01]  /*d3e0*/  FMUL R16, R3, UR8 ;  /* 0x0000000803107c20 */ /* 0x000fe20008400000 */
[----:B------:R-:W-:-:S04]  /*d3f0*/  SHF.R.U32.HI R2, RZ, R21, R2 ;  /* 0x00000015ff027219 */ /* 0x000fc80000011602 */
[-CC-:B-----5:R-:W-:Y:S02]  /*d400*/  SHF.R.U64 R12, R19, R23.reuse, R2.reuse ;  /* 0x00000017130c7219 */ /* 0x1a0fe40000001202 */
[----:B------:R-:W-:Y:S02]  /*d410*/  SHF.R.U32.HI R21, RZ, R23, R2 ;  /* 0x00000017ff157219 */ /* 0x000fe40000011602 */
[----:B------:R-:W-:Y:S02]  /*d420*/  MOV R2, R12 ;  /* 0x0000000c00027202 */ /* 0x000fe40000000f00 */
[----:B------:R-:W-:Y:S01]  /*d430*/  MOV R3, R21 ;  /* 0x0000001500037202 */ /* 0x000fe20000000f00 */
[----:B------:R-:W-:Y:S06]  /*d440*/  @!P0 BRA `(.L_x_206) ;  /* 0x0000000000288947 */ /* 0x000fec0003800000 */
[----:B------:R-:W1:Y:S02]  /*d450*/  LDC R3, c[0x0][0x8f4] ;  /* 0x00023d00ff037b82 */ /* 0x000e640000000800 */
[----:B-1----:R-:W-:-:S05]  /*d460*/  IADD3 R3, P0, R12, R3, RZ ;  /* 0x000000030c037210 */ /* 0x002fca0007f1e0ff */
[----:B------:R-:W-:-:S04]  /*d470*/  IMAD.X R21, RZ, RZ, R21, P0 ;  /* 0x000000ffff157224 */ /* 0x000fc800000e0615 */
[----:B------:R-:W-:-:S04]  /*d480*/  IMAD.WIDE.U32 R4, R21, R6, RZ ;  /* 0x0000000615047225 */ /* 0x000fc800078e00ff */
[----:B------:R-:W-:-:S04]  /*d490*/  IMAD.WIDE.U32 R4, P0, R3, R7, R4 ;  /* 0x0000000703047225 */ /* 0x000fc80007800004 */
[----:B------:R-:W-:Y:S01]  /*d4a0*/  IMAD.WIDE.U32 R2, R3, R6, RZ ;  /* 0x0000000603027225 */ /* 0x000fe200078e00ff */
[----:B------:R-:W-:-:S04]  /*d4b0*/  MOV R2, R5 ;  /* 0x0000000500027202 */ /* 0x000fc80000000f00 */
[----:B------:R-:W-:Y:S02]  /*d4c0*/  IADD3 RZ, P1, R3, R4, RZ ;  /* 0x0000000403ff7210 */ /* 0x000fe40007f3e0ff */
[----:B------:R-:W-:-:S03]  /*d4d0*/  IADD3.X R3, RZ, RZ, RZ, P0, !PT ;  /* 0x000000ffff037210 */ /* 0x000fc600007fe4ff */
[----:B------:R-:W-:-:S08]  /*d4e0*/  IMAD.WIDE.U32.X R2, R21, R7, R2, P1 ;  /* 0x0000000715027225 */ /* 0x000fd000008e0402 */
.L_x_206:
[----:B------:R-:W1:Y:S01]  /*d4f0*/  LDC R24, c[0x0][0x904] ;  /* 0x00024100ff187b82 */ /* 0x000e620000000800 */
[----:B------:R-:W-:Y:S01]  /*d500*/  I2FP.F32.U32 R5, R13 ;  /* 0x0000000d00057245 */ /* 0x000fe20000201000 */
[----:B------:R-:W-:Y:S01]  /*d510*/  ULDC UR8, c[0x0][0x154] ;  /* 0x0000550000087ab9 */ /* 0x000fe20000000800 */
[----:B------:R-:W2:Y:S01]  /*d520*/  F2I.U32.TRUNC.NTZ R16, R16 ;  /* 0x0000001000107305 */ /* 0x000ea2000020f000 */
[----:B------:R-:W-:Y:S02]  /*d530*/  LOP3.LUT R17, R17, R8, RZ, 0xc0, !PT ;  /* 0x0000000811117212 */ /* 0x000fe400078ec0ff */
[----:B------:R-:W-:Y:S02]  /*d540*/  FMUL R6, R5, UR8 ;  /* 0x0000000805067c20 */ /* 0x000fe40008400000 */
[----:B------:R-:W3:Y:S04]  /*d550*/  LDC R20, c[0x0][0x8f0] ;  /* 0x00023c00ff147b82 */ /* 0x000ee80000000800 */
[----:B------:R-:W4:Y:S04]  /*d560*/  F2I.U32.TRUNC.NTZ R6, R6 ;  /* 0x0000000600067305 */ /* 0x000f28000020f000 */
[----:B------:R-:W5:Y:S01]  /*d570*/  LDC R4, c[0x0][0x144] ;  /* 0x00005100ff047b82 */ /* 0x000f620000000800 */
[----:B--2---:R-:W-:-:S07]  /*d580*/  IMAD.MOV R5, RZ, RZ, -R16 ;  /* 0x000000ffff057224 */ /* 0x004fce00078e0a10 */
[----:B------:R-:W2:Y:S01]  /*d590*/  LDC R18, c[0x0][0x148] ;  /* 0x00005200ff127b82 */ /* 0x000ea20000000800 */
[----:B-1----:R-:W-:-:S07]  /*d5a0*/  ISETP.NE.AND P0, PT, R24, 0x1, PT ;  /* 0x000000011800780c */ /* 0x002fce0003f05270 */
[----:B------:R-:W1:Y:S01]  /*d5b0*/  LDC R21, c[0x0][0x8e0] ;  /* 0x00023800ff157b82 */ /* 0x000e620000000800 */
[----:B---3--:R-:W-:Y:S02]  /*d5c0*/  SHF.R.U64 R3, R2, R20, R3 ;  /* 0x0000001402037219 */ /* 0x008fe40000001203 */
[----:B------:R-:W-:-:S05]  /*d5d0*/  LOP3.LUT R2, R19, R0, RZ, 0xc0, !PT ;  /* 0x0000000013027212 */ /* 0x000fca00078ec0ff */
[----:B------:R-:W3:Y:S01]  /*d5e0*/  LDC R22, c[0x0][0x8b8] ;  /* 0x00022e00ff167b82 */ /* 0x000ee20000000800 */
[----:B-----5:R-:W-:Y:S01]  /*d5f0*/  IMAD R7, R4, R5, R15 ;  /* 0x0000000504077224 */ /* 0x020fe200078e020f */
[----:B----4-:R-:W-:Y:S01]  /*d600*/  IADD3 R4, -R6, RZ, RZ ;  /* 0x000000ff06047210 */ /* 0x010fe20007ffe1ff */
[----:B------:R-:W-:Y:S01]  /*d610*/  IMAD R2, R9, R3, R2 ;  /* 0x0000000309027224 */ /* 0x000fe200078e0202 */
[----:B------:R-:W-:-:S04]  /*d620*/  IADD3 R5, -R3, RZ, RZ ;  /* 0x000000ff03057210 */ /* 0x000fc80007ffe1ff */
[----:B------:R-:W4:Y:S01]  /*d630*/  LDC R23, c[0x0][0x8a8] ;  /* 0x00022a00ff177b82 */ /* 0x000f220000000800 */
[----:B--2---:R-:W-:Y:S01]  /*d640*/  @P0 IMAD R7, R18, R4, R13 ;  /* 0x0000000412070224 */ /* 0x004fe200078e020d */
[----:B------:R-:W-:Y:S01]  /*d650*/  MOV R4, R14 ;  /* 0x0000000e00047202 */ /* 0x000fe20000000f00 */
[----:B-1----:R-:W-:Y:S02]  /*d660*/  IMAD R12, R5, R21, R12 ;  /* 0x00000015050c7224 */ /* 0x002fe400078e020c */
[----:B---3--:R-:W-:Y:S02]  /*d670*/  IMAD R7, R2, R22, R7 ;  /* 0x0000001602077224 */ /* 0x008fe400078e0207 */
[----:B------:R-:W-:Y:S02]  /*d680*/  IMAD.MOV.U32 R2, RZ, RZ, 0x1 ;  /* 0x00000001ff027424 */ /* 0x000fe400078e00ff */
[----:B----4-:R-:W-:-:S05]  /*d690*/  IMAD R12, R12, R23, R17 ;  /* 0x000000170c0c7224 */ /* 0x010fca00078e0211 */
[----:B------:R-:W-:Y:S02]  /*d6a0*/  SEL R5, R12, R7, !P0 ;  /* 0x000000070c057207 */ /* 0x000fe40004000000 */
[----:B------:R-:W-:-:S07]  /*d6b0*/  SEL R7, R7, R12, !P0 ;  /* 0x0000000c07077207 */ /* 0x000fce0004000000 */
.L_x_204:
[----:B------:R-:W-:-:S13]  /*d6c0*/  LOP3.LUT P0, RZ, R2, 0xff, RZ, 0xc0, !PT ;  /* 0x000000ff02ff7812 */ /* 0x000fda000780c0ff */
[----:B------:R-:W-:Y:S05]  /*d6d0*/  @P0 BRA `(.L_x_207) ;  /* 0xffffffe800d40947 */ /* 0x000fea000383ffff */
.L_x_151:
[----:B------:R-:W-:Y:S01]  /*d6e0*/  ELECT P0, URZ, PT ;  /* 0x00000000003f782f */ /* 0x000fe20003800000 */
[----:B------:R-:W-:-:S12]  /*d6f0*/  BSSY B0, `(.L_x_208) ;  /* 0x000001e000007945 */ /* 0x000fd80003800000 */
[----:B------:R-:W-:Y:S05]  /*d700*/  @!P0 BRA `(.L_x_209) ;  /* 0x0000000000708947 */ /* 0x000fea0003800000 */
[----:B------:R-:W-:-:S06]  /*d710*/  ULOP3.LUT UR4, UR39, 0x2, URZ, 0xfc, !UPT ;  /* 0x0000000227047892 */ /* 0x000fcc000f8efc3f */
[----:B-1----:R-:W-:-:S04]  /*d720*/  MOV R0, UR4 ;  /* 0x0000000400007c02 */ /* 0x002fc80008000f00 */
[----:B------:R-:W-:-:S13]  /*d730*/  ISETP.NE.AND P0, PT, R0, 0x3, PT ;  /* 0x000000030000780c */ /* 0x000fda0003f05270 */
[----:B------:R-:W-:Y:S05]  /*d740*/  @!P0 BRA `(.L_x_210) ;  /* 0x0000000000048947 */ /* 0x000fea0003800000 */
[----:B------:R-:W-:Y:S01]  /*d750*/  BPT.TRAP 0x1 ;  /* 0x000000040000795c */ /* 0x000fe20000300000 */
.L_x_210:
[----:B--234-:R-:W-:Y:S01]  /*d760*/  IMAD.U32 R3, RZ, RZ, UR37 ;  /* 0x00000025ff037e24 */ /* 0x01cfe2000f8e00ff */
[----:B------:R-:W-:Y:S02]  /*d770*/  MOV R0, 0x400 ;  /* 0x0000040000007802 */ /* 0x000fe40000000f00 */
[----:B------:R-:W-:Y:S02]  /*d780*/  MOV R2, 0x1 ;  /* 0x0000000100027802 */ /* 0x000fe40000000f00 */
[----:B------:R-:W-:Y:S02]  /*d790*/  LEA R0, R3, R0, 0x18 ;  /* 0x0000000003007211 */ /* 0x000fe400078ec0ff */
[----:B------:R-:W-:-:S04]  /*d7a0*/  SHF.L.U32 R3, R2, 0x1f, RZ ;  /* 0x0000001f02037819 */ /* 0x000fc800000006ff */
[----:B------:R-:W1:Y:S02]  /*d7b0*/  SYNCS.PHASECHK.TRANS64.TRYWAIT P1, [R0+URZ+0xa0], R3 ;  /* 0x0000a003000075a7 */ /* 0x000e64000802017f */
[----:B-1----:R-:W-:Y:S05]  /*d7c0*/  @!P1 BRA `(.L_x_211) ;  /* 0x0000001800a49947 */ /* 0x002fea0003800000 */
.L_x_258:
[----:B------:R-:W-:Y:S05]  /*d7d0*/  @!P0 BRA `(.L_x_212) ;  /* 0x0000000000048947 */ /* 0x000fea0003800000 */
[----:B------:R-:W-:Y:S01]  /*d7e0*/  BPT.TRAP 0x1 ;  /* 0x000000040000795c */ /* 0x000fe20000300000 */
.L_x_212:
[----:B------:R-:W2:Y:S02]  /*d7f0*/  SYNCS.PHASECHK.TRANS64.TRYWAIT P1, [R0+URZ+0xa8], R3 ;  /* 0x0000a803000075a7 */ /* 0x000ea4000802017f */
[----:B--2---:R-:W-:Y:S05]  /*d800*/  @!P1 BRA `(.L_x_213) ;  /* 0x0000001800a89947 */ /* 0x004fea0003800000 */
.L_x_259:
[----:B------:R-:W-:Y:S05]  /*d810*/  @!P0 BRA `(.L_x_214) ;  /* 0x0000000000048947 */ /* 0x000fea0003800000 */
[----:B------:R-:W-:Y:S01]  /*d820*/  BPT.TRAP 0x1 ;  /* 0x000000040000795c */ /* 0x000fe20000300000 */
.L_x_214:
[----:B------:R-:W3:Y:S02]  /*d830*/  SYNCS.PHASECHK.TRANS64.TRYWAIT P1, [R0+URZ+0xb0], R3 ;  /* 0x0000b003000075a7 */ /* 0x000ee4000802017f */
[----:B---3--:R-:W-:Y:S05]  /*d840*/  @!P1 BRA `(.L_x_215) ;  /* 0x0000001800ac9947 */ /* 0x008fea0003800000 */
.L_x_260:
[----:B------:R-:W-:Y:S05]  /*d850*/  @!P0 BRA `(.L_x_216) ;  /* 0x0000000000048947 */ /* 0x000fea0003800000 */
[----:B------:R-:W-:Y:S01]  /*d860*/  BPT.TRAP 0x1 ;  /* 0x000000040000795c */ /* 0x000fe20000300000 */
.L_x_216:
[----:B-123--:R-:W-:-:S04]  /*d870*/  MOV R3, 0x1 ;  /* 0x0000000100037802 */ /* 0x00efc80000000f00 */
[----:B------:R-:W-:-:S07]  /*d880*/  SHF.L.U32 R3, R3, 0x1f, RZ ;  /* 0x0000001f03037819 */ /* 0x000fce00000006ff */
.L_x_217:
[----:B-1----:R1:W2:Y:S02]  /*d890*/  SYNCS.PHASECHK.TRANS64.TRYWAIT P0, [R0+URZ+0xb8], R3 ;  /* 0x0000b803000075a7 */ /* 0x0022a4000800017f */
[----:B--2---:R-:W-:Y:S05]  /*d8a0*/  @!P0 NANOSLEEP.SYNCS 0x989680 ;  /* 0x009896800000895d */ /* 0x004fea0003900000 */
[----:B------:R-:W2:Y:S02]  /*d8b0*/  @!P0 SYNCS.PHASECHK.TRANS64 P0, [R0+URZ+0xb8], R3 ;  /* 0x0000b803000085a7 */ /* 0x000ea4000800007f */
[----:B--2---:R-:W-:Y:S05]  /*d8c0*/  @!P0 BRA `(.L_x_217) ;  /* 0xfffffffc00f08947 */ /* 0x004fea000383ffff */
.L_x_209:
[----:B------:R-:W-:Y:S05]  /*d8d0*/  BSYNC B0 ;  /* 0x0000000000007941 */ /* 0x000fea0003800000 */
.L_x_208:
[----:B------:R-:W-:Y:S05]  /*d8e0*/  EXIT ;  /* 0x000000000000794d */ /* 0x000fea0003800000 */
.L_x_146:
[----:B------:R-:W-:Y:S01]  /*d8f0*/  LOP3.LUT P0, RZ, R6, 0xff, RZ, 0xc0, !PT ;  /* 0x000000ff06ff7812 */ /* 0x000fe2000780c0ff */
[----:B------:R-:W-:Y:S01]  /*d900*/  IMAD.MOV.U32 R9, RZ, RZ, 0x1 ;  /* 0x00000001ff097424 */ /* 0x000fe200078e00ff */
[----:B------:R-:W-:-:S11]  /*d910*/  MOV R8, RZ ;  /* 0x000000ff00087202 */ /* 0x000fd60000000f00 */
[----:B------:R-:W-:Y:S05]  /*d920*/  @!P0 BRA `(.L_x_218) ;  /* 0x0000000c00508947 */ /* 0x000fea0003800000 */
[----:B------:R-:W-:Y:S01]  /*d930*/  ULDC UR4, c[0x0][0x28c] ;  /* 0x0000a30000047ab9 */ /* 0x000fe20000000800 */
[----:B------:R-:W-:Y:S01]  /*d940*/  ULDC UR17, c[0x0][0x900] ;  /* 0x0002400000117ab9 */ /* 0x000fe20000000800 */
[----:B------:R-:W-:Y:S01]  /*d950*/  UIADD3 UR4, UR4, 0x3f, URZ ;  /* 0x0000003f04047890 */ /* 0x000fe2000fffe03f */
[----:B------:R-:W-:Y:S01]  /*d960*/  BSSY B0, `(.L_x_218) ;  /* 0x00000d0000007945 */ /* 0x000fe20003800000 */
[----:B------:R-:W-:Y:S01]  /*d970*/  UMOV UR6, 0xffffffff ;  /* 0xffffffff00067882 */ /* 0x000fe20000000000 */
[----:B------:R-:W-:Y:S01]  /*d980*/  USHF.L.U32 UR13, UR37, 0x6, URZ ;  /* 0x00000006250d7899 */ /* 0x000fe2000800063f */
[----:B------:R-:W-:Y:S01]  /*d990*/  MOV R0, 0x1 ;  /* 0x0000000100007802 */ /* 0x000fe20000000f00 */
[----:B------:R-:W-:Y:S01]  /*d9a0*/  USHF.R.S32.HI UR5, URZ, 0x1f, UR4 ;  /* 0x0000001f3f057899 */ /* 0x000fe20008011404 */
[----:B------:R-:W-:Y:S01]  /*d9b0*/  IMAD.MOV.U32 R9, RZ, RZ, 0x1 ;  /* 0x00000001ff097424 */ /* 0x000fe200078e00ff */
[----:B------:R-:W-:Y:S01]  /*d9c0*/  USHF.L.U32 UR14, UR37, 0xc, URZ ;  /* 0x0000000c250e7899 */ /* 0x000fe2000800063f */
[----:B------:R-:W-:Y:S01]  /*d9d0*/  MOV R8, RZ ;  /* 0x000000ff00087202 */ /* 0x000fe20000000f00 */
[----:B------:R-:W-:-:S02]  /*d9e0*/  ULEA.HI UR5, UR5, UR4, URZ, 0x6 ;  /* 0x0000000405057291 */ /* 0x000fc4000f8f303f */
[----:B------:R-:W-:Y:S02]  /*d9f0*/  USHF.L.U32 UR6, UR6, UR17, URZ ;  /* 0x0000001106067299 */ /* 0x000fe4000800063f */
[----:B------:R-:W-:Y:S01]  /*da00*/  USHF.R.S32.HI UR16, URZ, 0x6, UR5 ;  /* 0x000000063f107899 */ /* 0x000fe20008011405 */
[----:B------:R-:W-:Y:S01]  /*da10*/  ULDC UR15, c[0x0][0x8a8] ;  /* 0x00022a00000f7ab9 */ /* 0x000fe20000000800 */
[----:B------:R-:W-:Y:S01]  /*da20*/  UMOV UR7, 0x1 ;  /* 0x0000000100077882 */ /* 0x000fe20000000000 */
[----:B------:R-:W-:Y:S02]  /*da30*/  ULOP3.LUT UR26, UR40, 0x2, URZ, 0xfc, !UPT ;  /* 0x00000002281a7892 */ /* 0x000fe4000f8efc3f */
[----:B------:R-:W-:Y:S02]  /*da40*/  ULOP3.LUT UR13, UR13, 0x40, URZ, 0xc0, !UPT ;  /* 0x000000400d0d7892 */ /* 0x000fe4000f8ec03f */
[----:B------:R-:W-:Y:S02]  /*da50*/  ULOP3.LUT UR14, UR14, 0x1000, URZ, 0xc0, !UPT ;  /* 0x000010000e0e7892 */ /* 0x000fe4000f8ec03f */
[----:B------:R-:W-:-:S02]  /*da60*/  UIADD3 UR15, UR15, -0x1, URZ ;  /* 0xffffffff0f0f7890 */ /* 0x000fc4000fffe03f */
[----:B------:R-:W-:Y:S02]  /*da70*/  USHF.L.U32 UR17, UR7, UR17, URZ ;  /* 0x0000001107117299 */ /* 0x000fe4000800063f */
[----:B------:R-:W-:Y:S02]  /*da80*/  ULOP3.LUT UR18, URZ, UR6, URZ, 0x33, !UPT ;  /* 0x000000063f127292 */ /* 0x000fe4000f8e333f */
[----:B------:R-:W-:Y:S01]  /*da90*/  UIADD3 UR27, UR16, 0x1, URZ ;  /* 0x00000001101b7890 */ /* 0x000fe2000fffe03f */
[----:B------:R-:W-:-:S11]  /*daa0*/  ULDC.64 UR22, c[0x0][0x198] ;  /* 0x0000660000167ab9 */ /* 0x000fd60000000a00 */
.L_x_229:
[----:B------:R-:W-:-:S03]  /*dab0*/  UMOV UR4, 0xffffffff ;  /* 0xffffffff00047882 */ /* 0x000fc60000000000 */
[----:B------:R-:W-:Y:S05]  /*dac0*/  BRA.DIV UR4, `(.L_x_219) ;  /* 0x0000001a04207947 */ /* 0x000fea000b800000 */
[----:B------:R-:W-:-:S13]  /*dad0*/  ELECT P0, URZ, PT ;  /* 0x00000000003f782f */ /* 0x000fda0003800000 */
.L_x_263:
[----:B------:R-:W1:Y:S01]  /*dae0*/  LDC R2, c[0x0][0x28c] ;  /* 0x0000a300ff027b82 */ /* 0x000e620000000800 */
[----:B------:R-:W-:Y:S01]  /*daf0*/  BSSY B1, `(.L_x_220) ;  /* 0x000003a000017945 */ /* 0x000fe20003800000 */
[----:B-1----:R-:W-:-:S13]  /*db00*/  ISETP.LT.OR P0, PT, R2, 0x1, !P0 ;  /* 0x000000010200780c */ /* 0x002fda0004701670 */
[----:B------:R-:W-:Y:S05]  /*db10*/  @P0 BRA `(.L_x_221) ;  /* 0x0000000000dc0947 */ /* 0x000fea0003800000 */
[----:B------:R-:W-:Y:S01]  /*db20*/  LEA R10, R5, UR13, 0x7 ;  /* 0x0000000d050a7c11 */ /* 0x000fe2000f8e38ff */
[----:B------:R-:W-:Y:S01]  /*db30*/  IMAD.MOV.U32 R11, RZ, RZ, RZ ;  /* 0x000000ffff0b7224 */ /* 0x000fe200078e00ff */
[----:B------:R-:W-:Y:S01]  /*db40*/  SHF.L.U32 R7, R7, 0x8, RZ ;  /* 0x0000000807077819 */ /* 0x000fe200000006ff */
[----:B------:R-:W-:Y:S01]  /*db50*/  IMAD.MOV.U32 R3, RZ, RZ, R8 ;  /* 0x000000ffff037224 */ /* 0x000fe200078e0008 */
[----:B------:R-:W-:Y:S02]  /*db60*/  MOV R13, UR27 ;  /* 0x0000001b000d7c02 */ /* 0x000fe40008000f00 */
[----:B------:R-:W-:-:S07]  /*db70*/  MOV R2, R9 ;  /* 0x0000000900027202 */ /* 0x000fce0000000f00 */
.L_x_224:
[----:B------:R-:W1:Y:S01]  /*db80*/  S2R R6, SR_CgaCtaId ;  /* 0x0000000000067919 */ /* 0x000e620000008800 */
[----:B------:R-:W-:Y:S01]  /*db90*/  MOV R5, 0x400 ;  /* 0x0000040000057802 */ /* 0x000fe20000000f00 */
[----:B------:R-:W2:Y:S03]  /*dba0*/  S2R R15, SR_TID.X ;  /* 0x00000000000f7919 */ /* 0x000ea60000002100 */
[----:B-1----:R-:W-:Y:S02]  /*dbb0*/  LEA R14, R6, R5, 0x18 ;  /* 0x00000005060e7211 */ /* 0x002fe400078ec0ff */
[----:B------:R-:W-:Y:S02]  /*dbc0*/  SHF.L.U32 R5, R2, 0x1f, RZ ;  /* 0x0000001f02057819 */ /* 0x000fe400000006ff */
[----:B------:R-:W-:Y:S02]  /*dbd0*/  LEA R12, R3, R14, 0x3 ;  /* 0x0000000e030c7211 */ /* 0x000fe400078e18ff */
[----:B--2---:R-:W-:-:S02]  /*dbe0*/  LOP3.LUT P1, RZ, R15, 0x7f, RZ, 0xc0, !PT ;  /* 0x0000007f0fff7812 */ /* 0x004fc4000782c0ff */
[----:B------:R-:W1:Y:S11]  /*dbf0*/  SYNCS.PHASECHK.TRANS64.TRYWAIT P0, [R12+URZ+0x40], R5 ;  /* 0x000040050c0075a7 */ /* 0x000e76000800017f */
[----:B------:R-:W2:Y:S01]  /*dc00*/  @!P1 LDC R6, c[0x0][0x500] ;  /* 0x00014000ff069b82 */ /* 0x000ea20000000800 */
[----:B-1----:R-:W-:Y:S05]  /*dc10*/  @!P0 BRA `(.L_x_222) ;  /* 0x0000001400f08947 */ /* 0x002fea0003800000 */
.L_x_264:
[----:B------:R-:W-:Y:S01]  /*dc20*/  UPRMT UR4, UR26, 0x9910, URZ ;  /* 0x000099101a047896 */ /* 0x000fe2000800003f */
[----:B--2---:R2:W-:Y:S03]  /*dc30*/  @!P1 SYNCS.ARRIVE.TRANS64 RZ, [R12+URZ], R6 ;  /* 0x000000060cff99a7 */ /* 0x0045e6000800003f */
[----:B------:R-:W-:-:S06]  /*dc40*/  UISETP.NE.AND UP0, UPT, UR4, 0x2, UPT ;  /* 0x000000020400788c */ /* 0x000fcc000bf05270 */
[----:B------:R-:W-:-:S13]  /*dc50*/  PLOP3.LUT P0, PT, PT, PT, UP0, 0x80, 0x0 ;  /* 0x000000000000781c */ /* 0x000fda0003f0f008 */
[----:B--2---:R-:W-:Y:S05]  /*dc60*/  @P0 BRA `(.L_x_223) ;  /* 0x0000000000040947 */ /* 0x004fea0003800000 */
[----:B------:R-:W-:Y:S01]  /*dc70*/  BPT.TRAP 0x1 ;  /* 0x000000040000795c */ /* 0x000fe20000300000 */
.L_x_223:
[C---:B-1----:R-:W-:Y:S01]  /*dc80*/  LEA R5, R3.reuse, R14, 0xe ;  /* 0x0000000e03057211 */ /* 0x042fe200078e70ff */
[----:B------:R-:W-:Y:S01]  /*dc90*/  UIADD3 UR4, UP0, UR22, 0xf0, URZ ;  /* 0x000000f016047890 */ /* 0x000fe2000ff1e03f */
[----:B------:R-:W-:Y:S01]  /*dca0*/  R2UR UR8, R3 ;  /* 0x00000000030872ca */ /* 0x000fe200000e0000 */
[----:B------:R-:W-:Y:S01]  /*dcb0*/  UIADD3 UR24, UP1, UR22, 0x1f0, URZ ;  /* 0x000001f016187890 */ /* 0x000fe2000ff3e03f */
[----:B------:R-:W-:Y:S01]  /*dcc0*/  R2UR UR5, R5 ;  /* 0x00000000050572ca */ /* 0x000fe200000e0000 */
[----:B------:R-:W-:Y:S01]  /*dcd0*/  VIADD R3, R3, 0x1 ;  /* 0x0000000103037836 */ /* 0x000fe20000000000 */
[----:B------:R-:W-:Y:S01]  /*dce0*/  R2UR UR20, R14 ;  /* 0x000000000e1472ca */ /* 0x000fe200000e0000 */
[----:B------:R-:W-:Y:S01]  /*dcf0*/  UIADD3.X UR25, URZ, UR23, URZ, UP1, !UPT ;  /* 0x000000173f197290 */ /* 0x000fe20008ffe43f */
[----:B------:R-:W-:Y:S01]  /*dd00*/  R2UR UR9, R12 ;  /* 0x000000000c0972ca */ /* 0x000fe200000e0000 */
[----:B------:R-:W-:Y:S01]  /*dd10*/  UMOV UR6, 0x0 ;  /* 0x0000000000067882 */ /* 0x000fe20000000000 */
[----:B------:R-:W-:Y:S01]  /*dd20*/  R2UR UR11, R7 ;  /* 0x00000000070b72ca */ /* 0x000fe200000e0000 */
[----:B------:R-:W-:Y:S01]  /*dd30*/  UMOV UR7, 0x10000000 ;  /* 0x1000000000077882 */ /* 0x000fe20000000000 */
[----:B------:R-:W-:Y:S01]  /*dd40*/  R2UR UR10, R11 ;  /* 0x000000000b0a72ca */ /* 0x000fe200000e0000 */
[----:B------:R-:W-:Y:S01]  /*dd50*/  UMOV UR28, 0x30000 ;  /* 0x00030000001c7882 */ /* 0x000fe20000000000 */
[----:B------:R-:W-:Y:S01]  /*dd60*/  R2UR UR12, R4 ;  /* 0x00000000040c72ca */ /* 0x000fe200000e0000 */
[----:B------:R-:W-:Y:S01]  /*dd70*/  ULEA UR8, UR8, UR14, 0xd ;  /* 0x0000000e08087291 */ /* 0x000fe2000f8e683f */
[----:B------:R-:W-:Y:S01]  /*dd80*/  IADD3 R13, R13, -0x1, RZ ;  /* 0xffffffff0d0d7810 */ /* 0x000fe20007ffe0ff */
[----:B------:R-:W-:Y:S01]  /*dd90*/  UIADD3 UR19, UR5, 0x6200, URZ ;  /* 0x0000620005137890 */ /* 0x000fe2000fffe03f */
[----:B------:R-:W-:Y:S01]  /*dda0*/  R2UR UR21, R10 ;  /* 0x000000000a1572ca */ /* 0x000fe200000e0000 */
[----:B------:R-:W-:Y:S01]  /*ddb0*/  UIADD3.X UR5, URZ, UR23, URZ, UP0, !UPT ;  /* 0x000000173f057290 */ /* 0x000fe200087fe43f */
[----:B------:R-:W-:Y:S01]  /*ddc0*/  ISETP.GT.AND P1, PT, R13, 0x1, PT ;  /* 0x000000010d00780c */ /* 0x000fe20003f24270 */
[----:B------:R-:W-:Y:S01]  /*ddd0*/  UIADD3 UR20, UR20, 0x26200, UR8 ;  /* 0x0002620014147890 */ /* 0x000fe2000fffe008 */
[----:B------:R-:W-:-:S02]  /*dde0*/  ISETP.NE.AND P0, PT, R3, 0x8, PT ;  /* 0x000000080300780c */ /* 0x000fc40003f05270 */
[----:B------:R-:W-:Y:S01]  /*ddf0*/  UMOV UR8, UR19 ;  /* 0x0000001300087c82 */ /* 0x000fe20008000000 */
[----:B------:R-:W-:Y:S02]  /*de00*/  IADD3 R11, R11, 0x40, RZ ;  /* 0x000000400b0b7810 */ /* 0x000fe40007ffe0ff */
[----:B------:R-:W-:Y:S01]  /*de10*/  SEL R5, RZ, 0x1, P0 ;  /* 0x00000001ff057807 */ /* 0x000fe20000000000 */
[----:B------:R1:W-:Y:S01]  /*de20*/  UTMALDG.3D [UR8], [UR4], desc[UR6] ;  /* 0x00000608040075b4 */ /* 0x0003e20008011000 */
[----:B------:R-:W-:Y:S02]  /*de30*/  SEL R3, R3, RZ, P0 ;  /* 0x000000ff03037207 */ /* 0x000fe40000000000 */
[----:B------:R-:W-:Y:S01]  /*de40*/  LOP3.LUT R2, R2, R5, RZ, 0x3c, !PT ;  /* 0x0000000502027212 */ /* 0x000fe200078e3cff */
[----:B-1----:R-:W-:Y:S01]  /*de50*/  UMOV UR8, UR20 ;  /* 0x0000001400087c82 */ /* 0x002fe20008000000 */
[----:B------:R-:W-:Y:S02]  /*de60*/  UMOV UR11, UR21 ;  /* 0x00000015000b7c82 */ /* 0x000fe40008000000 */
[----:B------:R1:W-:Y:S02]  /*de70*/  UTMALDG.3D.MULTICAST [UR8], [UR24], UR28, desc[UR6] ;  /* 0x00000608180073b4 */ /* 0x0003e4000801181c */
[----:B-1----:R-:W-:Y:S05]  /*de80*/  @P1 BRA `(.L_x_224) ;  /* 0xfffffffc003c1947 */ /* 0x002fea000383ffff */
.L_x_221:
[----:B------:R-:W-:Y:S05]  /*de90*/  BSYNC B1 ;  /* 0x0000000000017941 */ /* 0x000fea0003800000 */
.L_x_220:
[----:B------:R-:W2:Y:S01]  /*dea0*/  LDL.LU R14, [R1+0xc8] ;  /* 0x0000c800010e7983 */ /* 0x000ea20000300800 */
[----:B------:R-:W-:Y:S01]  /*deb0*/  LOP3.LUT P2, RZ, R0, 0xff, RZ, 0xc0, !PT ;  /* 0x000000ff00ff7812 */ /* 0x000fe2000784c0ff */
[----:B------:R-:W-:Y:S01]  /*dec0*/  VIADD R8, R8, UR16 ;  /* 0x0000001008087c36 */ /* 0x000fe20008000000 */
[----:B------:R-:W-:Y:S01]  /*ded0*/  MOV R4, UR16 ;  /* 0x0000001000047c02 */ /* 0x000fe20008000f00 */
[----:B------:R-:W3:Y:S01]  /*dee0*/  LDL.LU R12, [R1+0xc4] ;  /* 0x0000c400010c7983 */ /* 0x000ee20000300800 */
[----:B------:R-:W-:Y:S01]  /*def0*/  ULDC.64 UR4, c[0x0][0x8f8] ;  /* 0x00023e0000047ab9 */ /* 0x000fe20000000a00 */
[----:B------:R-:W-:Y:S01]  /*df00*/  BSSY B1, `(.L_x_225) ;  /* 0x0000073000017945 */ /* 0x000fe20003800000 */
[----:B------:R-:W-:Y:S01]  /*df10*/  SHF.R.U32.HI R0, RZ, 0x3, R8 ;  /* 0x00000003ff007819 */ /* 0x000fe20000011608 */
[----:B------:R-:W-:Y:S01]  /*df20*/  IMAD.MOV.U32 R7, RZ, RZ, -0x1 ;  /* 0xffffffffff077424 */ /* 0x000fe200078e00ff */
[----:B------:R-:W-:Y:S02]  /*df30*/  ISETP.GT.U32.AND P0, PT, R8, 0x7, PT ;  /* 0x000000070800780c */ /* 0x000fe40003f04070 */
[----:B------:R-:W-:-:S02]  /*df40*/  LOP3.LUT R0, R0, 0x1, RZ, 0xc0, !PT ;  /* 0x0000000100007812 */ /* 0x000fc400078ec0ff */
[----:B------:R-:W-:Y:S01]  /*df50*/  ISETP.LT.U32.AND P0, PT, R4, 0x8, P0 ;  /* 0x000000080400780c */ /* 0x000fe20000701070 */
[----:B------:R-:W1:Y:S01]  /*df60*/  @P2 S2R R3, SR_CgaCtaId ;  /* 0x0000000000032919 */ /* 0x000e620000008800 */
[----:B------:R-:W-:Y:S02]  /*df70*/  @P2 MOV R2, 0x400 ;  /* 0x0000040000022802 */ /* 0x000fe40000000f00 */
[----:B------:R-:W-:Y:S02]  /*df80*/  ISETP.NE.U32.AND P1, PT, R0, 0x1, PT ;  /* 0x000000010000780c */ /* 0x000fe40003f25070 */
[----:B------:R-:W-:Y:S02]  /*df90*/  MOV R0, UR16 ;  /* 0x0000001000007c02 */ /* 0x000fe40008000f00 */
[----:B------:R-:W-:Y:S02]  /*dfa0*/  MOV R5, 0xffffffff ;  /* 0xffffffff00057802 */ /* 0x000fe40000000f00 */
[----:B------:R-:W-:-:S02]  /*dfb0*/  ISETP.GT.U32.AND P1, PT, R0, 0x7, !P1 ;  /* 0x000000070000780c */ /* 0x000fc40004f24070 */
[----:B------:R-:W-:Y:S02]  /*dfc0*/  SEL R0, RZ, 0x1, !P0 ;  /* 0x00000001ff007807 */ /* 0x000fe40004000000 */
[----:B------:R-:W-:Y:S02]  /*dfd0*/  MOV R4, 0xffffffff ;  /* 0xffffffff00047802 */ /* 0x000fe40000000f00 */
[----:B------:R-:W-:Y:S02]  /*dfe0*/  LOP3.LUT R8, R8, 0x7, RZ, 0xc0, !PT ;  /* 0x0000000708087812 */ /* 0x000fe400078ec0ff */
[----:B-1----:R-:W-:-:S04]  /*dff0*/  @P2 LEA R2, R3, R2, 0x18 ;  /* 0x0000000203022211 */ /* 0x002fc800078ec0ff */
[----:B------:R1:W-:Y:S02]  /*e000*/  @P2 SYNCS.ARRIVE.TRANS64.A1T0 RZ, [R2+URZ+0xc8], RZ ;  /* 0x0000c8ff02ff29a7 */ /* 0x0003e4000810003f */
[----:B-1----:R-:W-:-:S04]  /*e010*/  SEL R2, RZ, 0x1, !P1 ;  /* 0x00000001ff027807 */ /* 0x002fc80004800000 */
[----:B------:R-:W-:Y:S02]  /*e020*/  LOP3.LUT R9, R2, R9, R0, 0x96, !PT ;  /* 0x0000000902097212 */ /* 0x000fe400078e9600 */
[----:B------:R-:W-:Y:S02]  /*e030*/  PRMT R2, RZ, 0x7610, R2 ;  /* 0x00007610ff027816 */ /* 0x000fe40000000002 */
[----:B------:R-:W-:Y:S02]  /*e040*/  PRMT R0, RZ, 0x7610, R0 ;  /* 0x00007610ff007816 */ /* 0x000fe40000000000 */
[----:B---3--:R-:W-:-:S04]  /*e050*/  IADD3 R12, P2, R12, UR56, RZ ;  /* 0x000000380c0c7c10 */ /* 0x008fc8000ff5e0ff */
[----:B--2---:R-:W-:Y:S01]  /*e060*/  IADD3.X R14, R14, UR38, RZ, P2, !PT ;  /* 0x000000260e0e7c10 */ /* 0x004fe200097fe4ff */
[----:B------:R1:W-:Y:S01]  /*e070*/  STL [R1+0xc4], R12 ;  /* 0x0000c40c01007387 */ /* 0x0003e20000100800 */
[----:B------:R-:W-:-:S03]  /*e080*/  ISETP.GE.U32.AND P2, PT, R12, UR4, PT ;  /* 0x000000040c007c0c */ /* 0x000fc6000bf46070 */
[----:B------:R1:W-:Y:S01]  /*e090*/  STL [R1+0xc8], R14 ;  /* 0x0000c80e01007387 */ /* 0x0003e20000100800 */
[----:B------:R-:W-:-:S13]  /*e0a0*/  ISETP.GE.U32.AND.EX P0, PT, R14, UR5, PT, P2 ;  /* 0x000000050e007c0c */ /* 0x000fda000bf06120 */
[----:B-1----:R-:W-:Y:S05]  /*e0b0*/  @P0 BRA `(.L_x_226) ;  /* 0x00000004005c0947 */ /* 0x002fea0003800000 */
[----:B------:R-:W-:Y:S01]  /*e0c0*/  ULDC.64 UR4, c[0x0][0x8d0] ;  /* 0x0002340000047ab9 */ /* 0x000fe20000000a00 */
[----:B------:R-:W1:Y:S01]  /*e0d0*/  S2R R11, SR_CTAID.X ;  /* 0x00000000000b7919 */ /* 0x000e620000002500 */
[----:B------:R-:W-:Y:S01]  /*e0e0*/  ISETP.NE.U32.AND P0, PT, RZ, UR4, PT ;  /* 0x00000004ff007c0c */ /* 0x000fe2000bf05070 */
[----:B------:R-:W-:Y:S01]  /*e0f0*/  ULDC UR7, c[0x0][0x8d8] ;  /* 0x0002360000077ab9 */ /* 0x000fe20000000800 */
[----:B------:R-:W-:Y:S01]  /*e100*/  IMAD.MOV.U32 R2, RZ, RZ, R12 ;  /* 0x000000ffff027224 */ /* 0x000fe200078e000c */
[----:B------:R-:W2:Y:S01]  /*e110*/  S2R R10, SR_CTAID.Y ;  /* 0x00000000000a7919 */ /* 0x000ea20000002600 */
[----:B------:R-:W-:Y:S02]  /*e120*/  ISETP.NE.AND.EX P0, PT, RZ, UR5, PT, P0 ;  /* 0x00000005ff007c0c */ /* 0x000fe4000bf05300 */
[----:B------:R-:W-:-:S11]  /*e130*/  MOV R3, R14 ;  /* 0x0000000e00037202 */ /* 0x000fd60000000f00 */
[----:B------:R-:W-:Y:S05]  /*e140*/  @!P0 BRA `(.L_x_227) ;  /* 0x0000000000288947 */ /* 0x000fea0003800000 */
[----:B------:R-:W-:Y:S02]  /*e150*/  ULDC UR6, c[0x0][0x8dc] ;  /* 0x0002370000067ab9 */ /* 0x000fe40000000800 */
[----:B------:R-:W-:-:S04]  /*e160*/  IADD3 R7, P0, R12, UR6, RZ ;  /* 0x000000060c077c10 */ /* 0x000fc8000ff1e0ff */
[----:B------:R-:W-:-:S05]  /*e170*/  IADD3.X R13, RZ, R14, RZ, P0, !PT ;  /* 0x0000000eff0d7210 */ /* 0x000fca00007fe4ff */
[----:B------:R-:W-:-:S04]  /*e180*/  IMAD.WIDE.U32 R4, R13, UR4, RZ ;  /* 0x000000040d047c25 */ /* 0x000fc8000f8e00ff */
[----:B------:R-:W-:-:S04]  /*e190*/  IMAD.WIDE.U32 R4, P0, R7, UR5, R4 ;  /* 0x0000000507047c25 */ /* 0x000fc8000f800004 */
[----:B------:R-:W-:Y:S01]  /*e1a0*/  IMAD.WIDE.U32 R6, R7, UR4, RZ ;  /* 0x0000000407067c25 */ /* 0x000fe2000f8e00ff */
[----:B------:R-:W-:-:S03]  /*e1b0*/  MOV R2, R5 ;  /* 0x0000000500027202 */ /* 0x000fc60000000f00 */
[----:B------:R-:W-:Y:S01]  /*e1c0*/  IMAD.X R3, RZ, RZ, RZ, P0 ;  /* 0x000000ffff037224 */ /* 0x000fe200000e06ff */
[----:B------:R-:W-:-:S05]  /*e1d0*/  IADD3 RZ, P0, R7, R4, RZ ;  /* 0x0000000407ff7210 */ /* 0x000fca0007f1e0ff */
[----:B------:R-:W-:-:S08]  /*e1e0*/  IMAD.WIDE.U32.X R2, R13, UR5, R2, P0 ;  /* 0x000000050d027c25 */ /* 0x000fd000080e0402 */
.L_x_227:
[--C-:B------:R-:W-:Y:S01]  /*e1f0*/  SHF.R.U64 R6, R2, UR7, R3.reuse ;  /* 0x0000000702067c19 */ /* 0x100fe20008001203 */
[----:B------:R-:W-:Y:S01]  /*e200*/  ULDC.64 UR4, c[0x0][0x8c8] ;  /* 0x0002320000047ab9 */ /* 0x000fe20000000a00 */
[----:B------:R-:W-:Y:S01]  /*e210*/  SHF.R.U32.HI R2, RZ, UR7, R3 ;  /* 0x00000007ff027c19 */ /* 0x000fe20008011603 */
[----:B------:R-:W3:Y:S01]  /*e220*/  LDC R16, c[0x0][0x144] ;  /* 0x00005100ff107b82 */ /* 0x000ee20000000800 */
[----:B------:R-:W-:Y:S01]  /*e230*/  IADD3 R5, P0, RZ, -R6, RZ ;  /* 0x80000006ff057210 */ /* 0x000fe20007f1e0ff */
[----:B------:R-:W-:Y:S01]  /*e240*/  ULDC.64 UR8, c[0x0][0x8e8] ;  /* 0x00023a0000087ab9 */ /* 0x000fe20000000a00 */
[----:B------:R-:W-:Y:S01]  /*e250*/  MOV R3, R14 ;  /* 0x0000000e00037202 */ /* 0x000fe20000000f00 */
[----:B------:R-:W-:Y:S01]  /*e260*/  ULDC UR6, c[0x0][0x8b0] ;  /* 0x00022c0000067ab9 */ /* 0x000fe20000000800 */
[----:B------:R-:W-:Y:S02]  /*e270*/  IADD3.X R2, RZ, ~R2, RZ, P0, !PT ;  /* 0x80000002ff027210 */ /* 0x000fe400007fe4ff */
[----:B-1----:R-:W-:Y:S01]  /*e280*/  I2FP.F32.U32 R7, R11 ;  /* 0x0000000b00077245 */ /* 0x002fe20000201000 */
[----:B------:R-:W1:Y:S01]  /*e290*/  LDC R13, c[0x0][0x148] ;  /* 0x00005200ff0d7b82 */ /* 0x000e620000000800 */
[----:B------:R-:W-:Y:S01]  /*e2a0*/  ISETP.NE.U32.AND P0, PT, RZ, UR8, PT ;  /* 0x00000008ff007c0c */ /* 0x000fe2000bf05070 */
[----:B------:R-:W-:-:S02]  /*e2b0*/  IMAD R4, R2, UR4, RZ ;  /* 0x0000000402047c24 */ /* 0x000fc4000f8e02ff */
[----:B------:R-:W-:Y:S01]  /*e2c0*/  IMAD.MOV.U32 R2, RZ, RZ, R12 ;  /* 0x000000ffff027224 */ /* 0x000fe200078e000c */
[----:B------:R-:W-:-:S03]  /*e2d0*/  ISETP.NE.AND.EX P0, PT, RZ, UR9, PT, P0 ;  /* 0x00000009ff007c0c */ /* 0x000fc6000bf05300 */
[----:B------:R-:W-:Y:S01]  /*e2e0*/  IMAD.WIDE.U32 R2, R5, UR4, R2 ;  /* 0x0000000405027c25 */ /* 0x000fe2000f8e0002 */
[----:B------:R-:W-:-:S03]  /*e2f0*/  ULDC UR4, c[0x0][0x150] ;  /* 0x0000540000047ab9 */ /* 0x000fc60000000800 */
[----:B------:R-:W-:Y:S02]  /*e300*/  IMAD R5, R5, UR5, R4 ;  /* 0x0000000505057c24 */ /* 0x000fe4000f8e0204 */
[----:B------:R-:W-:Y:S01]  /*e310*/  FMUL R4, R7, UR4 ;  /* 0x0000000407047c20 */ /* 0x000fe20008400000 */
[----:B------:R-:W-:Y:S01]  /*e320*/  ULDC UR4, c[0x0][0x8c0] ;  /* 0x0002300000047ab9 */ /* 0x000fe20000000800 */
[----:B------:R-:W-:Y:S01]  /*e330*/  ULDC UR5, c[0x0][0x154] ;  /* 0x0000550000057ab9 */ /* 0x000fe20000000800 */
[----:B------:R-:W-:-:S03]  /*e340*/  IADD3 R3, R3, R5, RZ ;  /* 0x0000000503037210 */ /* 0x000fc60007ffe0ff */
[----:B------:R-:W4:Y:S01]  /*e350*/  F2I.U32.TRUNC.NTZ R4, R4 ;  /* 0x0000000400047305 */ /* 0x000f22000020f000 */
[----:B------:R-:W-:Y:S02]  /*e360*/  SHF.R.U64 R7, R2, UR4, R3 ;  /* 0x0000000402077c19 */ /* 0x000fe40008001203 */
[----:B--2---:R-:W-:-:S05]  /*e370*/  I2FP.F32.U32 R2, R10 ;  /* 0x0000000a00027245 */ /* 0x004fca0000201000 */
[----:B------:R-:W-:Y:S01]  /*e380*/  FMUL R5, R2, UR5 ;  /* 0x0000000502057c20 */ /* 0x000fe20008400000 */
[----:B------:R-:W-:Y:S01]  /*e390*/  SHF.R.U32.HI R2, RZ, UR4, R3 ;  /* 0x00000004ff027c19 */ /* 0x000fe20008011603 */
[----:B------:R-:W-:Y:S02]  /*e3a0*/  ULDC UR4, c[0x0][0x900] ;  /* 0x0002400000047ab9 */ /* 0x000fe40000000800 */
[----:B------:R2:W1:Y:S01]  /*e3b0*/  F2I.U32.TRUNC.NTZ R15, R5 ;  /* 0x00000005000f7305 */ /* 0x000462000020f000 */
[--C-:B------:R-:W-:Y:S02]  /*e3c0*/  SHF.R.U64 R14, R7, UR6, R2.reuse ;  /* 0x00000006070e7c19 */ /* 0x100fe40008001202 */
[----:B------:R-:W-:Y:S01]  /*e3d0*/  SHF.R.U32.HI R3, RZ, UR6, R2 ;  /* 0x00000006ff037c19 */ /* 0x000fe20008011602 */
[----:B----4-:R-:W-:-:S03]  /*e3e0*/  IMAD.MOV R2, RZ, RZ, -R4 ;  /* 0x000000ffff027224 */ /* 0x010fc600078e0a04 */
[----:B------:R-:W-:Y:S01]  /*e3f0*/  SHF.R.U64 R12, R14, UR4, R3 ;  /* 0x000000040e0c7c19 */ /* 0x000fe20008001203 */
[----:B---3--:R-:W-:Y:S01]  /*e400*/  IMAD R17, R16, R2, R11 ;  /* 0x0000000210117224 */ /* 0x008fe200078e020b */
[----:B------:R-:W-:Y:S02]  /*e410*/  SHF.R.U32.HI R4, RZ, UR4, R3 ;  /* 0x00000004ff047c19 */ /* 0x000fe40008011603 */
[----:B------:R-:W-:Y:S02]  /*e420*/  MOV R2, R12 ;  /* 0x0000000c00027202 */ /* 0x000fe40000000f00 */
[----:B------:R-:W-:Y:S01]  /*e430*/  MOV R3, R4 ;  /* 0x0000000400037202 */ /* 0x000fe20000000f00 */
[----:B--2---:R-:W-:Y:S06]  /*e440*/  @!P0 BRA `(.L_x_228) ;  /* 0x0000000000288947 */ /* 0x004fec0003800000 */
[----:B------:R-:W-:Y:S02]  /*e450*/  ULDC UR4, c[0x0][0x8f4] ;  /* 0x00023d0000047ab9 */ /* 0x000fe40000000800 */
[----:B------:R-:W-:-:S05]  /*e460*/  IADD3 R3, P0, R12, UR4, RZ ;  /* 0x000000040c037c10 */ /* 0x000fca000ff1e0ff */
[----:B------:R-:W-:-:S04]  /*e470*/  IMAD.X R11, RZ, RZ, R4, P0 ;  /* 0x000000ffff0b7224 */ /* 0x000fc800000e0604 */
[----:B------:R-:W-:-:S04]  /*e480*/  IMAD.WIDE.U32 R4, R11, UR8, RZ ;  /* 0x000000080b047c25 */ /* 0x000fc8000f8e00ff */
[----:B------:R-:W-:-:S04]  /*e490*/  IMAD.WIDE.U32 R4, P0, R3, UR9, R4 ;  /* 0x0000000903047c25 */ /* 0x000fc8000f800004 */
[----:B------:R-:W-:Y:S01]  /*e4a0*/  IMAD.WIDE.U32 R2, R3, UR8, RZ ;  /* 0x0000000803027c25 */ /* 0x000fe2000f8e00ff */
[----:B------:R-:W-:-:S04]  /*e4b0*/  MOV R2, R5 ;  /* 0x0000000500027202 */ /* 0x000fc80000000f00 */
[----:B------:R-:W-:Y:S02]  /*e4c0*/  IADD3 RZ, P1, R3, R4, RZ ;  /* 0x0000000403ff7210 */ /* 0x000fe40007f3e0ff */
[----:B------:R-:W-:-:S03]  /*e4d0*/  IADD3.X R3, RZ, RZ, RZ, P0, !PT ;  /* 0x000000ffff037210 */ /* 0x000fc600007fe4ff */
[----:B------:R-:W-:-:S08]  /*e4e0*/  IMAD.WIDE.U32.X R2, R11, UR9, R2, P1 ;  /* 0x000000090b027c25 */ /* 0x000fd000088e0402 */
.L_x_228:
[----:B------:R-:W2:Y:S01]  /*e4f0*/  LDC R4, c[0x0][0x904] ;  /* 0x00024100ff047b82 */ /* 0x000ea20000000800 */
[----:B------:R-:W-:Y:S01]  /*e500*/  ULDC UR4, c[0x0][0x8f0] ;  /* 0x00023c0000047ab9 */ /* 0x000fe20000000800 */
[----:B------:R-:W-:Y:S01]  /*e510*/  LOP3.LUT R14, R14, UR18, RZ, 0xc0, !PT ;  /* 0x000000120e0e7c12 */ /* 0x000fe2000f8ec0ff */
[----:B-1----:R-:W-:Y:S01]  /*e520*/  IMAD.MOV R15, RZ, RZ, -R15 ;  /* 0x000000ffff0f7224 */ /* 0x002fe200078e0a0f */
[----:B------:R-:W-:Y:S01]  /*e530*/  SHF.R.U64 R3, R2, UR4, R3 ;  /* 0x0000000402037c19 */ /* 0x000fe20008001203 */
[----:B------:R-:W-:Y:S01]  /*e540*/  ULDC UR4, c[0x0][0x8e0] ;  /* 0x0002380000047ab9 */ /* 0x000fe20000000800 */
[----:B------:R-:W-:Y:S01]  /*e550*/  ULDC UR5, c[0x0][0x8b8] ;  /* 0x00022e0000057ab9 */ /* 0x000fe20000000800 */
[----:B------:R-:W-:Y:S02]  /*e560*/  MOV R2, 0x1 ;  /* 0x0000000100027802 */ /* 0x000fe40000000f00 */
[C---:B------:R-:W-:Y:S01]  /*e570*/  IADD3 R5, -R3.reuse, RZ, RZ ;  /* 0x000000ff03057210 */ /* 0x040fe20007ffe1ff */
[----:B------:R-:W-:Y:S01]  /*e580*/  IMAD R14, R3, UR17, R14 ;  /* 0x00000011030e7c24 */ /* 0x000fe2000f8e020e */
[----:B------:R-:W-:-:S03]  /*e590*/  LOP3.LUT R3, R7, UR15, RZ, 0xc0, !PT ;  /* 0x0000000f07037c12 */ /* 0x000fc6000f8ec0ff */
[----:B------:R-:W-:Y:S01]  /*e5a0*/  IMAD R12, R5, UR4, R12 ;  /* 0x00000004050c7c24 */ /* 0x000fe2000f8e020c */
[----:B------:R-:W-:-:S03]  /*e5b0*/  ULDC UR4, c[0x0][0x8a8] ;  /* 0x00022a0000047ab9 */ /* 0x000fc60000000800 */
[----:B------:R-:W-:Y:S01]  /*e5c0*/  IMAD R12, R12, UR4, R3 ;  /* 0x000000040c0c7c24 */ /* 0x000fe2000f8e0203 */
[----:B--2---:R-:W-:Y:S01]  /*e5d0*/  ISETP.NE.AND P0, PT, R4, 0x1, PT ;  /* 0x000000010400780c */ /* 0x004fe20003f05270 */
[----:B------:R-:W-:-:S12]  /*e5e0*/  IMAD.MOV.U32 R4, RZ, RZ, R6 ;  /* 0x000000ffff047224 */ /* 0x000fd800078e0006 */
[----:B------:R-:W-:-:S04]  /*e5f0*/  @P0 IMAD R17, R13, R15, R10 ;  /* 0x0000000f0d110224 */ /* 0x000fc800078e020a */
[----:B------:R-:W-:-:S05]  /*e600*/  IMAD R7, R14, UR5, R17 ;  /* 0x000000050e077c24 */ /* 0x000fca000f8e0211 */
[----:B------:R-:W-:Y:S02]  /*e610*/  SEL R5, R12, R7, !P0 ;  /* 0x000000070c057207 */ /* 0x000fe40004000000 */
[----:B------:R-:W-:-:S07]  /*e620*/  SEL R7, R7, R12, !P0 ;  /* 0x0000000c07077207 */ /* 0x000fce0004000000 */
.L_x_226:
[----:B------:R-:W-:Y:S05]  /*e630*/  BSYNC B1 ;  /* 0x0000000000017941 */ /* 0x000fea0003800000 */
.L_x_225:
[----:B------:R-:W-:-:S13]  /*e640*/  LOP3.LUT P0, RZ, R2, 0xff, RZ, 0xc0, !PT ;  /* 0x000000ff02ff7812 */ /* 0x000fda000780c0ff */
[----:B------:R-:W-:Y:S05]  /*e650*/  @P0 BRA `(.L_x_229) ;  /* 0xfffffff400140947 */ /* 0x000fea000383ffff */
[----:B------:R-:W-:Y:S05]  /*e660*/  BSYNC B0 ;  /* 0x0000000000007941 */ /* 0x000fea0003800000 */
.L_x_218:
[----:B------:R-:W-:-:S03]  /*e670*/  UMOV UR4, 0xffffffff ;  /* 0xffffffff00047882 */ /* 0x000fc60000000000 */
[----:B------:R-:W-:Y:S05]  /*e680*/  BRA.DIV UR4, `(.L_x_230) ;  /* 0x0000000e04687947 */ /* 0x000fea000b800000 */
[----:B------:R-:W-:-:S13]  /*e690*/  ELECT P0, URZ, PT ;  /* 0x00000000003f782f */ /* 0x000fda0003800000 */
.L_x_267:
[----:B------:R-:W-:Y:S04]  /*e6a0*/  BSSY B0, `(.L_x_231) ;  /* 0x0000050000007945 */ /* 0x000fe80003800000 */
[----:B------:R-:W-:Y:S05]  /*e6b0*/  @!P0 BRA `(.L_x_232) ;  /* 0x0000000400388947 */ /* 0x000fea0003800000 */
[----:B------:R-:W-:-:S04]  /*e6c0*/  ULOP3.LUT UR4, UR40, 0x2, URZ, 0xfc, !UPT ;  /* 0x0000000228047892 */ /* 0x000fc8000f8efc3f */
[----:B------:R-:W-:-:S06]  /*e6d0*/  UISETP.NE.AND UP0, UPT, UR4, 0x3, UPT ;  /* 0x000000030400788c */ /* 0x000fcc000bf05270 */
[----:B------:R-:W-:-:S13]  /*e6e0*/  PLOP3.LUT P0, PT, PT, PT, UP0, 0x80, 0x0 ;  /* 0x000000000000781c */ /* 0x000fda0003f0f008 */
[----:B------:R-:W-:Y:S05]  /*e6f0*/  @!P0 BRA `(.L_x_233) ;  /* 0x0000000000048947 */ /* 0x000fea0003800000 */
[----:B------:R-:W-:Y:S01]  /*e700*/  BPT.TRAP 0x1 ;  /* 0x000000040000795c */ /* 0x000fe20000300000 */
.L_x_233:
[----:B------:R-:W1:Y:S01]  /*e710*/  S2R R3, SR_CgaCtaId ;  /* 0x0000000000037919 */ /* 0x000e620000008800 */
[----:B------:R-:W-:Y:S02]  /*e720*/  MOV R0, 0x400 ;  /* 0x0000040000007802 */ /* 0x000fe40000000f00 */
[----:B------:R-:W-:Y:S02]  /*e730*/  SHF.L.U32 R2, R9, 0x1f, RZ ;  /* 0x0000001f09027819 */ /* 0x000fe400000006ff */
[----:B-1----:R-:W-:-:S04]  /*e740*/  LEA R3, R3, R0, 0x18 ;  /* 0x0000000003037211 */ /* 0x002fc800078ec0ff */
[----:B------:R-:W-:-:S04]  /*e750*/  IADD3 R3, R3, 0x40, RZ ;  /* 0x0000004003037810 */ /* 0x000fc80007ffe0ff */
[C---:B------:R-:W-:Y:S01]  /*e760*/  LEA R5, R8.reuse, R3, 0x3 ;  /* 0x0000000308057211 */ /* 0x040fe200078e18ff */
[----:B------:R-:W-:-:S03]  /*e770*/  VIADD R8, R8, 0x1 ;  /* 0x0000000108087836 */ /* 0x000fc60000000000 */
[----:B------:R-:W1:Y:S02]  /*e780*/  SYNCS.PHASECHK.TRANS64.TRYWAIT P0, [R5+URZ], R2 ;  /* 0x00000002050075a7 */ /* 0x000e64000800017f */
[----:B------:R-:W-:-:S04]  /*e790*/  ISETP.NE.AND P1, PT, R8, 0x8, PT ;  /* 0x000000080800780c */ /* 0x000fc80003f25270 */
[----:B------:R-:W-:Y:S02]  /*e7a0*/  SEL R0, RZ, 0x1, P1 ;  /* 0x00000001ff007807 */ /* 0x000fe40000800000 */
[----:B------:R-:W-:Y:S02]  /*e7b0*/  SEL R8, R8, RZ, P1 ;  /* 0x000000ff08087207 */ /* 0x000fe40000800000 */
[----:B------:R-:W-:Y:S02]  /*e7c0*/  LOP3.LUT R9, R9, R0, RZ, 0x3c, !PT ;  /* 0x0000000009097212 */ /* 0x000fe400078e3cff */
[----:B------:R-:W-:Y:S02]  /*e7d0*/  LEA R7, R8, R3, 0x3 ;  /* 0x0000000308077211 */ /* 0x000fe400078e18ff */
[----:B------:R-:W-:Y:S01]  /*e7e0*/  SHF.L.U32 R4, R9, 0x1f, RZ ;  /* 0x0000001f09047819 */ /* 0x000fe200000006ff */
[----:B-1----:R-:W-:Y:S06]  /*e7f0*/  @!P0 BRA `(.L_x_234) ;  /* 0x0000000c00308947 */ /* 0x002fec0003800000 */
.L_x_268:
[----:B------:R-:W2:Y:S01]  /*e800*/  SYNCS.PHASECHK.TRANS64.TRYWAIT P0, [R7+URZ], R4 ;  /* 0x00000004070075a7 */ /* 0x000ea2000800017f */
[----:B------:R-:W-:-:S04]  /*e810*/  IADD3 R0, R8, 0x1, RZ ;  /* 0x0000000108007810 */ /* 0x000fc80007ffe0ff */
[----:B------:R-:W-:-:S04]  /*e820*/  ISETP.NE.AND P1, PT, R0, 0x8, PT ;  /* 0x000000080000780c */ /* 0x000fc80003f25270 */
[----:B-1----:R-:W-:Y:S02]  /*e830*/  SEL R2, RZ, 0x1, P1 ;  /* 0x00000001ff027807 */ /* 0x002fe40000800000 */
[----:B------:R-:W-:Y:S02]  /*e840*/  SEL R0, R0, RZ, P1 ;  /* 0x000000ff00007207 */ /* 0x000fe40000800000 */
[----:B------:R-:W-:-:S03]  /*e850*/  LOP3.LUT R9, R9, R2, RZ, 0x3c, !PT ;  /* 0x0000000209097212 */ /* 0x000fc600078e3cff */
[----:B------:R-:W-:Y:S01]  /*e860*/  IMAD R6, R0, 0x8, R3 ;  /* 0x0000000800067824 */ /* 0x000fe200078e0203 */
[----:B------:R-:W-:Y:S01]  /*e870*/  SHF.L.U32 R5, R9, 0x1f, RZ ;  /* 0x0000001f09057819 */ /* 0x000fe200000006ff */
[----:B--2---:R-:W-:Y:S06]  /*e880*/  @!P0 BRA `(.L_x_235) ;  /* 0x0000000c00208947 */ /* 0x004fec0003800000 */
.L_x_269:
[----:B------:R-:W2:Y:S01]  /*e890*/  SYNCS.PHASECHK.TRANS64.TRYWAIT P0, [R6+URZ], R5 ;  /* 0x00000005060075a7 */ /* 0x000ea2000800017f */
[----:B------:R-:W-:-:S04]  /*e8a0*/  IADD3 R0, R0, 0x1, RZ ;  /* 0x0000000100007810 */ /* 0x000fc80007ffe0ff */
[----:B------:R-:W-:-:S04]  /*e8b0*/  ISETP.NE.AND P1, PT, R0, 0x8, PT ;  /* 0x000000080000780c */ /* 0x000fc80003f25270 */
[----:B------:R-:W-:Y:S02]  /*e8c0*/  SEL R2, RZ, 0x1, P1 ;  /* 0x00000001ff027807 */ /* 0x000fe40000800000 */
[----:B------:R-:W-:Y:S02]  /*e8d0*/  SEL R0, R0, RZ, P1 ;  /* 0x000000ff00007207 */ /* 0x000fe40000800000 */
[----:B------:R-:W-:Y:S02]  /*e8e0*/  LOP3.LUT R9, R9, R2, RZ, 0x3c, !PT ;  /* 0x0000000209097212 */ /* 0x000fe400078e3cff */
[----:B-1----:R-:W-:Y:S02]  /*e8f0*/  LEA R7, R0, R3, 0x3 ;  /* 0x0000000300077211 */ /* 0x002fe400078e18ff */
[----:B------:R-:W-:Y:S01]  /*e900*/  SHF.L.U32 R4, R9, 0x1f, RZ ;  /* 0x0000001f09047819 */ /* 0x000fe200000006ff */
[----:B--2---:R-:W-:Y:S06]  /*e910*/  @!P0 BRA `(.L_x_236) ;  /* 0x0000000c00108947 */ /* 0x004fec0003800000 */
.L_x_270:
[----:B------:R-:W2:Y:S01]  /*e920*/  SYNCS.PHASECHK.TRANS64.TRYWAIT P0, [R7+URZ], R4 ;  /* 0x00000004070075a7 */ /* 0x000ea2000800017f */
[----:B------:R-:W-:-:S05]  /*e930*/  VIADD R0, R0, 0x1 ;  /* 0x0000000100007836 */ /* 0x000fca0000000000 */
[----:B------:R-:W-:-:S04]  /*e940*/  ISETP.NE.AND P1, PT, R0, 0x8, PT ;  /* 0x000000080000780c */ /* 0x000fc80003f25270 */
[----:B------:R-:W-:Y:S02]  /*e950*/  SEL R2, RZ, 0x1, P1 ;  /* 0x00000001ff027807 */ /* 0x000fe40000800000 */
[----:B------:R-:W-:Y:S02]  /*e960*/  SEL R0, R0, RZ, P1 ;  /* 0x000000ff00007207 */ /* 0x000fe40000800000 */
[----:B------:R-:W-:Y:S02]  /*e970*/  LOP3.LUT R9, R9, R2, RZ, 0x3c, !PT ;  /* 0x0000000209097212 */ /* 0x000fe400078e3cff */
[----:B-1----:R-:W-:Y:S02]  /*e980*/  LEA R6, R0, R3, 0x3 ;  /* 0x0000000300067211 */ /* 0x002fe400078e18ff */
[----:B------:R-:W-:Y:S01]  /*e990*/  SHF.L.U32 R5, R9, 0x1f, RZ ;  /* 0x0000001f09057819 */ /* 0x000fe200000006ff */
[----:B--2---:R-:W-:Y:S06]  /*e9a0*/  @!P0 BRA `(.L_x_237) ;  /* 0x0000000c00008947 */ /* 0x004fec0003800000 */
.L_x_271:
[----:B------:R-:W2:Y:S01]  /*e9b0*/  SYNCS.PHASECHK.TRANS64.TRYWAIT P0, [R6+URZ], R5 ;  /* 0x00000005060075a7 */ /* 0x000ea2000800017f */
[----:B------:R-:W-:-:S04]  /*e9c0*/  IADD3 R0, R0, 0x1, RZ ;  /* 0x0000000100007810 */ /* 0x000fc80007ffe0ff */
[----:B------:R-:W-:-:S04]  /*e9d0*/  ISETP.NE.AND P1, PT, R0, 0x8, PT ;  /* 0x000000080000780c */ /* 0x000fc80003f25270 */
[----:B------:R-:W-:Y:S02]  /*e9e0*/  SEL R2, RZ, 0x1, P1 ;  /* 0x00000001ff027807 */ /* 0x000fe40000800000 */
[----:B------:R-:W-:Y:S02]  /*e9f0*/  SEL R0, R0, RZ, P1 ;  /* 0x000000ff00007207 */ /* 0x000fe40000800000 */
[----:B------:R-:W-:-:S03]  /*ea00*/  LOP3.LUT R9, R9, R2, RZ, 0x3c, !PT ;  /* 0x0000000209097212 */ /* 0x000fc600078e3cff */
[----:B-1----:R-:W-:Y:S01]  /*ea10*/  IMAD R7, R0, 0x8, R3 ;  /* 0x0000000800077824 */ /* 0x002fe200078e0203 */
[----:B------:R-:W-:Y:S01]  /*ea20*/  SHF.L.U32 R4, R9, 0x1f, RZ ;  /* 0x0000001f09047819 */ /* 0x000fe200000006ff */
[----:B--2---:R-:W-:Y:S06]  /*ea30*/  @!P0 BRA `(.L_x_238) ;  /* 0x0000000800f08947 */ /* 0x004fec0003800000 */
.L_x_272:
        /* <DEDUP_REMOVED lines=9> */
.L_x_273:
[----:B------:R-:W2:Y:S01]  /*ead0*/  SYNCS.PHASECHK.TRANS64.TRYWAIT P0, [R6+URZ], R5 ;  /* 0x00000005060075a7 */ /* 0x000ea2000800017f */
[----:B------:R-:W-:-:S05]  /*eae0*/  VIADD R0, R0, 0x1 ;  /* 0x0000000100007836 */ /* 0x000fca0000000000 */
[----:B------:R-:W-:-:S04]  /*eaf0*/  ISETP.NE.AND P1, PT, R0, 0x8, PT ;  /* 0x000000080000780c */ /* 0x000fc80003f25270 */
[----:B------:R-:W-:Y:S02]  /*eb00*/  SEL R2, RZ, 0x1, P1 ;  /* 0x00000001ff027807 */ /* 0x000fe40000800000 */
[----:B------:R-:W-:Y:S02]  /*eb10*/  SEL R0, R0, RZ, P1 ;  /* 0x000000ff00007207 */ /* 0x000fe40000800000 */
[----:B------:R-:W-:Y:S01]  /*eb20*/  LOP3.LUT R2, R9, R2, RZ, 0x3c, !PT ;  /* 0x0000000209027212 */ /* 0x000fe200078e3cff */
[----:B--2---:R-:W-:Y:S06]  /*eb30*/  @!P0 BRA `(.L_x_240) ;  /* 0x0000000800d88947 */ /* 0x004fec0003800000 */
.L_x_274:
[----:B------:R-:W-:Y:S02]  /*eb40*/  LEA R3, R0, R3, 0x3 ;  /* 0x0000000300037211 */ /* 0x000fe400078e18ff */
[----:B------:R-:W-:-:S07]  /*eb50*/  SHF.L.U32 R0, R2, 0x1f, RZ ;  /* 0x0000001f02007819 */ /* 0x000fce00000006ff */
.L_x_241:
[----:B---3--:R3:W4:Y:S02]  /*eb60*/  SYNCS.PHASECHK.TRANS64.TRYWAIT P0, [R3+URZ], R0 ;  /* 0x00000000030075a7 */ /* 0x008724000800017f */
[----:B----4-:R-:W-:Y:S05]  /*eb70*/  @!P0 NANOSLEEP.SYNCS 0x989680 ;  /* 0x009896800000895d */ /* 0x010fea0003900000 */
[----:B------:R-:W4:Y:S02]  /*eb80*/  @!P0 SYNCS.PHASECHK.TRANS64 P0, [R3+URZ], R0 ;  /* 0x00000000030085a7 */ /* 0x000f24000800007f */
[----:B----4-:R-:W-:Y:S05]  /*eb90*/  @!P0 BRA `(.L_x_241) ;  /* 0xfffffffc00f08947 */ /* 0x010fea000383ffff */
.L_x_232:
[----:B------:R-:W-:Y:S05]  /*eba0*/  BSYNC B0 ;  /* 0x0000000000007941 */ /* 0x000fea0003800000 */
.L_x_231:
[----:B------:R-:W-:Y:S05]  /*ebb0*/  EXIT ;  /* 0x000000000000794d */ /* 0x000fea0003800000 */
.L_x_25:
[----:B---3--:R-:W-:-:S04]  /*ebc0*/  MOV R3, UR4 ;  /* 0x0000000400037c02 */ /* 0x008fc80008000f00 */
[----:B------:R3:W4:Y:S03]  /*ebd0*/  SYNCS.PHASECHK.TRANS64.TRYWAIT P0, [R3+URZ], R0 ;  /* 0x00000000030075a7 */ /* 0x000726000800017f */
[----:B----4-:R-:W-:Y:S05]  /*ebe0*/  @!P0 NANOSLEEP.SYNCS 0x989680 ;  /* 0x009896800000895d */ /* 0x010fea0003900000 */
[----:B------:R-:W4:Y:S02]  /*ebf0*/  @!P0 SYNCS.PHASECHK.TRANS64 P0, [R3+URZ], R0 ;  /* 0x00000000030085a7 */ /* 0x000f24000800007f */
[----:B----4-:R-:W-:Y:S05]  /*ec00*/  @!P0 BRA `(.L_x_25) ;  /* 0xfffffffc00ec8947 */ /* 0x010fea000383ffff */
[----:B------:R-:W-:Y:S05]  /*ec10*/  BRA `(.L_x_24) ;  /* 0xffffff3800147947 */ /* 0x000fea000383ffff */
.L_x_31:
[----:B---3--:R-:W-:-:S04]  /*ec20*/  IMAD.U32 R5, RZ, RZ, UR6 ;  /* 0x00000006ff057e24 */ /* 0x008fc8000f8e00ff */
[----:B------:R3:W4:Y:S03]  /*ec30*/  SYNCS.PHASECHK.TRANS64.TRYWAIT P0, [R5+URZ], R3 ;  /* 0x00000003050075a7 */ /* 0x000726000800017f */
[----:B----4-:R-:W-:Y:S05]  /*ec40*/  @!P0 NANOSLEEP.SYNCS 0x989680 ;  /* 0x009896800000895d */ /* 0x010fea0003900000 */
[----:B------:R-:W4:Y:S02]  /*ec50*/  @!P0 SYNCS.PHASECHK.TRANS64 P0, [R5+URZ], R3 ;  /* 0x00000003050085a7 */ /* 0x000f24000800007f */
[----:B----4-:R-:W-:Y:S05]  /*ec60*/  @!P0 BRA `(.L_x_31) ;  /* 0xfffffffc00ec8947 */ /* 0x010fea000383ffff */
[----:B------:R-:W-:Y:S05]  /*ec70*/  BRA `(.L_x_30) ;  /* 0xffffff4c00107947 */ /* 0x000fea000383ffff */
.L_x_55:
[----:B-1----:R1:W3:Y:S02]  /*ec80*/  SYNCS.PHASECHK.TRANS64.TRYWAIT P2, [R13+URZ+0x80], R0 ;  /* 0x000080000d0075a7 */ /* 0x0022e4000804017f */
[----:B---3--:R-:W-:Y:S05]  /*ec90*/  @!P2 NANOSLEEP.SYNCS 0x989680 ;  /* 0x009896800000a95d */ /* 0x008fea0003900000 */
[----:B------:R-:W3:Y:S02]  /*eca0*/  @!P2 SYNCS.PHASECHK.TRANS64 P2, [R13+URZ+0x80], R0 ;  /* 0x000080000d00a5a7 */ /* 0x000ee4000804007f */
[----:B---3--:R-:W-:Y:S05]  /*ecb0*/  @!P2 BRA `(.L_x_55) ;  /* 0xfffffffc00f0a947 */ /* 0x008fea000383ffff */
[----:B------:R-:W-:Y:S05]  /*ecc0*/  BRA `(.L_x_242) ;  /* 0xffffff7400587947 */ /* 0x000fea000383ffff */
.L_x_66:
[----:B-1----:R1:W4:Y:S02]  /*ecd0*/  SYNCS.PHASECHK.TRANS64.TRYWAIT P3, [R14+URZ+0x80], R9 ;  /* 0x000080090e0075a7 */ /* 0x002324000806017f */
[----:B----4-:R-:W-:Y:S05]  /*ece0*/  @!P3 NANOSLEEP.SYNCS 0x989680 ;  /* 0x009896800000b95d */ /* 0x010fea0003900000 */
[----:B------:R-:W4:Y:S02]  /*ecf0*/  @!P3 SYNCS.PHASECHK.TRANS64 P3, [R14+URZ+0x80], R9 ;  /* 0x000080090e00b5a7 */ /* 0x000f24000806007f */
[----:B----4-:R-:W-:Y:S05]  /*ed00*/  @!P3 BRA `(.L_x_66) ;  /* 0xfffffffc00f0b947 */ /* 0x010fea000383ffff */
[----:B------:R-:W-:Y:S05]  /*ed10*/  BRA `(.L_x_243) ;  /* 0xffffff8000147947 */ /* 0x000fea000383ffff */
.L_x_77:
[----:B-1----:R1:W4:Y:S02]  /*ed20*/  SYNCS.PHASECHK.TRANS64.TRYWAIT P3, [R13+URZ+0x80], R10 ;  /* 0x0000800a0d0075a7 */ /* 0x002324000806017f */
[----:B----4-:R-:W-:Y:S05]  /*ed30*/  @!P3 NANOSLEEP.SYNCS 0x989680 ;  /* 0x009896800000b95d */ /* 0x010fea0003900000 */
[----:B------:R-:W4:Y:S02]  /*ed40*/  @!P3 SYNCS.PHASECHK.TRANS64 P3, [R13+URZ+0x80], R10 ;  /* 0x0000800a0d00b5a7 */ /* 0x000f24000806007f */
[----:B----4-:R-:W-:Y:S05]  /*ed50*/  @!P3 BRA `(.L_x_77) ;  /* 0xfffffffc00f0b947 */ /* 0x010fea000383ffff */
[----:B------:R-:W-:Y:S05]  /*ed60*/  BRA `(.L_x_244) ;  /* 0xffffff88005c7947 */ /* 0x000fea000383ffff */
.L_x_88:
[----:B----4-:R4:W1:Y:S02]  /*ed70*/  SYNCS.PHASECHK.TRANS64.TRYWAIT P3, [R11+URZ+0x80], R12 ;  /* 0x0000800c0b0075a7 */ /* 0x010864000806017f */
[----:B-1----:R-:W-:Y:S05]  /*ed80*/  @!P3 NANOSLEEP.SYNCS 0x989680 ;  /* 0x009896800000b95d */ /* 0x002fea0003900000 */
[----:B------:R-:W1:Y:S02]  /*ed90*/  @!P3 SYNCS.PHASECHK.TRANS64 P3, [R11+URZ+0x80], R12 ;  /* 0x0000800c0b00b5a7 */ /* 0x000e64000806007f */
[----:B-1----:R-:W-:Y:S05]  /*eda0*/  @!P3 BRA `(.L_x_88) ;  /* 0xfffffffc00f0b947 */ /* 0x002fea000383ffff */
[----:B------:R-:W-:Y:S05]  /*edb0*/  BRA `(.L_x_245) ;  /* 0xffffff90009c7947 */ /* 0x000fea000383ffff */
.L_x_99:
[----:B--2---:R2:W3:Y:S02]  /*edc0*/  SYNCS.PHASECHK.TRANS64.TRYWAIT P3, [R11+URZ+0x80], R12 ;  /* 0x0000800c0b0075a7 */ /* 0x0044e4000806017f */
[----:B---3--:R-:W-:Y:S05]  /*edd0*/  @!P3 NANOSLEEP.SYNCS 0x989680 ;  /* 0x009896800000b95d */ /* 0x008fea0003900000 */
[----:B------:R-:W3:Y:S02]  /*ede0*/  @!P3 SYNCS.PHASECHK.TRANS64 P3, [R11+URZ+0x80], R12 ;  /* 0x0000800c0b00b5a7 */ /* 0x000ee4000806007f */
[----:B---3--:R-:W-:Y:S05]  /*edf0*/  @!P3 BRA `(.L_x_99) ;  /* 0xfffffffc00f0b947 */ /* 0x008fea000383ffff */
[----:B------:R-:W-:Y:S05]  /*ee00*/  BRA `(.L_x_246) ;  /* 0xffffff9c00287947 */ /* 0x000fea000383ffff */
.L_x_110:
[----:B--2---:R2:W3:Y:S02]  /*ee10*/  SYNCS.PHASECHK.TRANS64.TRYWAIT P3, [R11+URZ+0x80], R12 ;  /* 0x0000800c0b0075a7 */ /* 0x0044e4000806017f */
[----:B---3--:R-:W-:Y:S05]  /*ee20*/  @!P3 NANOSLEEP.SYNCS 0x989680 ;  /* 0x009896800000b95d */ /* 0x008fea0003900000 */
[----:B------:R-:W3:Y:S02]  /*ee30*/  @!P3 SYNCS.PHASECHK.TRANS64 P3, [R11+URZ+0x80], R12 ;  /* 0x0000800c0b00b5a7 */ /* 0x000ee4000806007f */
[----:B---3--:R-:W-:Y:S05]  /*ee40*/  @!P3 BRA `(.L_x_110) ;  /* 0xfffffffc00f0b947 */ /* 0x008fea000383ffff */
[----:B------:R-:W-:Y:S05]  /*ee50*/  BRA `(.L_x_247) ;  /* 0xffffffa400807947 */ /* 0x000fea000383ffff */
.L_x_121:
[----:B--2---:R2:W3:Y:S02]  /*ee60*/  SYNCS.PHASECHK.TRANS64.TRYWAIT P3, [R11+URZ+0x80], R12 ;  /* 0x0000800c0b0075a7 */ /* 0x0044e4000806017f */
[----:B---3--:R-:W-:Y:S05]  /*ee70*/  @!P3 NANOSLEEP.SYNCS 0x989680 ;  /* 0x009896800000b95d */ /* 0x008fea0003900000 */
[----:B------:R-:W3:Y:S02]  /*ee80*/  @!P3 SYNCS.PHASECHK.TRANS64 P3, [R11+URZ+0x80], R12 ;  /* 0x0000800c0b00b5a7 */ /* 0x000ee4000806007f */
[----:B---3--:R-:W-:Y:S05]  /*ee90*/  @!P3 BRA `(.L_x_121) ;  /* 0xfffffffc00f0b947 */ /* 0x008fea000383ffff */
[----:B------:R-:W-:Y:S05]  /*eea0*/  BRA `(.L_x_248) ;  /* 0xffffffb000187947 */ /* 0x000fea000383ffff */
.L_x_132:
[----:B--2---:R2:W3:Y:S02]  /*eeb0*/  SYNCS.PHASECHK.TRANS64.TRYWAIT P0, [R12+URZ+0x80], R11 ;  /* 0x0000800b0c0075a7 */ /* 0x0044e4000800017f */
[----:B---3--:R-:W-:Y:S05]  /*eec0*/  @!P0 NANOSLEEP.SYNCS 0x989680 ;  /* 0x009896800000895d */ /* 0x008fea0003900000 */
[----:B------:R-:W3:Y:S02]  /*eed0*/  @!P0 SYNCS.PHASECHK.TRANS64 P0, [R12+URZ+0x80], R11 ;  /* 0x0000800b0c0085a7 */ /* 0x000ee4000800007f */
[----:B---3--:R-:W-:Y:S05]  /*eee0*/  @!P0 BRA `(.L_x_132) ;  /* 0xfffffffc00f08947 */ /* 0x008fea000383ffff */
[----:B------:R-:W-:Y:S05]  /*eef0*/  BRA `(.L_x_249) ;  /* 0xffffffb800707947 */ /* 0x000fea000383ffff */
.L_x_148:
[----:B-1----:R-:W-:-:S04]  /*ef00*/  MOV R3, UR4 ;  /* 0x0000000400037c02 */ /* 0x002fc80008000f00 */
[----:B------:R1:W2:Y:S03]  /*ef10*/  SYNCS.PHASECHK.TRANS64.TRYWAIT P0, [R3+URZ+0xc8], R0 ;  /* 0x0000c800030075a7 */ /* 0x0002a6000800017f */
[----:B--2---:R-:W-:Y:S05]  /*ef20*/  @!P0 NANOSLEEP.SYNCS 0x989680 ;  /* 0x009896800000895d */ /* 0x004fea0003900000 */
[----:B------:R-:W2:Y:S02]  /*ef30*/  @!P0 SYNCS.PHASECHK.TRANS64 P0, [R3+URZ+0xc8], R0 ;  /* 0x0000c800030085a7 */ /* 0x000ea4000800007f */
[----:B--2---:R-:W-:Y:S05]  /*ef40*/  @!P0 BRA `(.L_x_148) ;  /* 0xfffffffc00ec8947 */ /* 0x004fea000383ffff */
[----:B------:R-:W-:Y:S05]  /*ef50*/  BRA `(.L_x_147) ;  /* 0xffffffd000487947 */ /* 0x000fea000383ffff */
.L_x_157:
[----:B-1----:R-:W-:-:S04]  /*ef60*/  MOV R3, UR13 ;  /* 0x0000000d00037c02 */ /* 0x002fc80008000f00 */
[----:B------:R1:W2:Y:S03]  /*ef70*/  SYNCS.PHASECHK.TRANS64.TRYWAIT P2, [R3+URZ+0xa0], R2 ;  /* 0x0000a002030075a7 */ /* 0x0002a6000804017f */
[----:B--2---:R-:W-:Y:S05]  /*ef80*/  @!P2 NANOSLEEP.SYNCS 0x989680 ;  /* 0x009896800000a95d */ /* 0x004fea0003900000 */
[----:B------:R-:W2:Y:S02]  /*ef90*/  @!P2 SYNCS.PHASECHK.TRANS64 P2, [R3+URZ+0xa0], R2 ;  /* 0x0000a0020300a5a7 */ /* 0x000ea4000804007f */
[----:B--2---:R-:W-:Y:S05]  /*efa0*/  @!P2 BRA `(.L_x_157) ;  /* 0xfffffffc00eca947 */ /* 0x004fea000383ffff */
[----:B------:R-:W-:Y:S05]  /*efb0*/  BRA `(.L_x_250) ;  /* 0xffffffd4003c7947 */ /* 0x000fea000383ffff */
.L_x_163:
[----:B-12---:R-:W-:-:S04]  /*efc0*/  IMAD.U32 R3, RZ, RZ, UR13 ;  /* 0x0000000dff037e24 */ /* 0x006fc8000f8e00ff */
[----:B------:R1:W2:Y:S03]  /*efd0*/  SYNCS.PHASECHK.TRANS64.TRYWAIT P2, [R3+URZ+0xa8], R2 ;  /* 0x0000a802030075a7 */ /* 0x0002a6000804017f */
[----:B--2---:R-:W-:Y:S05]  /*efe0*/  @!P2 NANOSLEEP.SYNCS 0x989680 ;  /* 0x009896800000a95d */ /* 0x004fea0003900000 */
[----:B------:R-:W2:Y:S02]  /*eff0*/  @!P2 SYNCS.PHASECHK.TRANS64 P2, [R3+URZ+0xa8], R2 ;  /* 0x0000a8020300a5a7 */ /* 0x000ea4000804007f */
[----:B--2---:R-:W-:Y:S05]  /*f000*/  @!P2 BRA `(.L_x_163) ;  /* 0xfffffffc00eca947 */ /* 0x004fea000383ffff */
[----:B------:R-:W-:Y:S05]  /*f010*/  BRA `(.L_x_251) ;  /* 0xffffffd400847947 */ /* 0x000fea000383ffff */
.L_x_169:
[----:B-123--:R-:W-:-:S04]  /*f020*/  MOV R3, UR13 ;  /* 0x0000000d00037c02 */ /* 0x00efc80008000f00 */
[----:B------:R1:W2:Y:S03]  /*f030*/  SYNCS.PHASECHK.TRANS64.TRYWAIT P2, [R3+URZ+0xb0], R2 ;  /* 0x0000b002030075a7 */ /* 0x0002a6000804017f */
[----:B--2---:R-:W-:Y:S05]  /*f040*/  @!P2 NANOSLEEP.SYNCS 0x989680 ;  /* 0x009896800000a95d */ /* 0x004fea0003900000 */
[----:B------:R-:W2:Y:S02]  /*f050*/  @!P2 SYNCS.PHASECHK.TRANS64 P2, [R3+URZ+0xb0], R2 ;  /* 0x0000b0020300a5a7 */ /* 0x000ea4000804007f */
[----:B--2---:R-:W-:Y:S05]  /*f060*/  @!P2 BRA `(.L_x_169) ;  /* 0xfffffffc00eca947 */ /* 0x004fea000383ffff */
[----:B------:R-:W-:Y:S05]  /*f070*/  BRA `(.L_x_252) ;  /* 0xffffffd400d87947 */ /* 0x000fea000383ffff */
.L_x_175:
[----:B-1234-:R-:W-:-:S04]  /*f080*/  MOV R3, UR13 ;  /* 0x0000000d00037c02 */ /* 0x01efc80008000f00 */
[----:B------:R1:W2:Y:S03]  /*f090*/  SYNCS.PHASECHK.TRANS64.TRYWAIT P2, [R3+URZ+0xb8], R2 ;  /* 0x0000b802030075a7 */ /* 0x0002a6000804017f */
[----:B--2---:R-:W-:Y:S05]  /*f0a0*/  @!P2 NANOSLEEP.SYNCS 0x989680 ;  /* 0x009896800000a95d */ /* 0x004fea0003900000 */
[----:B------:R-:W2:Y:S02]  /*f0b0*/  @!P2 SYNCS.PHASECHK.TRANS64 P2, [R3+URZ+0xb8], R2 ;  /* 0x0000b8020300a5a7 */ /* 0x000ea4000804007f */
[----:B--2---:R-:W-:Y:S05]  /*f0c0*/  @!P2 BRA `(.L_x_175) ;  /* 0xfffffffc00eca947 */ /* 0x004fea000383ffff */
[----:B------:R-:W-:Y:S05]  /*f0d0*/  BRA `(.L_x_253) ;  /* 0xffffffd800247947 */ /* 0x000fea000383ffff */
.L_x_181:
[----:B-1234-:R-:W-:-:S04]  /*f0e0*/  IMAD.U32 R3, RZ, RZ, UR13 ;  /* 0x0000000dff037e24 */ /* 0x01efc8000f8e00ff */
[----:B------:R1:W2:Y:S03]  /*f0f0*/  SYNCS.PHASECHK.TRANS64.TRYWAIT P2, [R3+URZ+0xa0], R2 ;  /* 0x0000a002030075a7 */ /* 0x0002a6000804017f */
[----:B--2---:R-:W-:Y:S05]  /*f100*/  @!P2 NANOSLEEP.SYNCS 0x989680 ;  /* 0x009896800000a95d */ /* 0x004fea0003900000 */
[----:B------:R-:W2:Y:S02]  /*f110*/  @!P2 SYNCS.PHASECHK.TRANS64 P2, [R3+URZ+0xa0], R2 ;  /* 0x0000a0020300a5a7 */ /* 0x000ea4000804007f */
[----:B--2---:R-:W-:Y:S05]  /*f120*/  @!P2 BRA `(.L_x_181) ;  /* 0xfffffffc00eca947 */ /* 0x004fea000383ffff */
[----:B------:R-:W-:Y:S05]  /*f130*/  BRA `(.L_x_254) ;  /* 0xffffffd800787947 */ /* 0x000fea000383ffff */
.L_x_187:
[----:B-1234-:R-:W-:-:S04]  /*f140*/  MOV R3, UR13 ;  /* 0x0000000d00037c02 */ /* 0x01efc80008000f00 */
[----:B------:R1:W2:Y:S03]  /*f150*/  SYNCS.PHASECHK.TRANS64.TRYWAIT P2, [R3+URZ+0xa8], R2 ;  /* 0x0000a802030075a7 */ /* 0x0002a6000804017f */
[----:B--2---:R-:W-:Y:S05]  /*f160*/  @!P2 NANOSLEEP.SYNCS 0x989680 ;  /* 0x009896800000a95d */ /* 0x004fea0003900000 */
[----:B------:R-:W2:Y:S02]  /*f170*/  @!P2 SYNCS.PHASECHK.TRANS64 P2, [R3+URZ+0xa8], R2 ;  /* 0x0000a8020300a5a7 */ /* 0x000ea4000804007f */
[----:B--2---:R-:W-:Y:S05]  /*f180*/  @!P2 BRA `(.L_x_187) ;  /* 0xfffffffc00eca947 */ /* 0x004fea000383ffff */
[----:B------:R-:W-:Y:S05]  /*f190*/  BRA `(.L_x_255) ;  /* 0xffffffd800b87947 */ /* 0x000fea000383ffff */
.L_x_193:
[----:B-1234-:R-:W-:-:S04]  /*f1a0*/  MOV R3, UR13 ;  /* 0x0000000d00037c02 */ /* 0x01efc80008000f00 */
[----:B------:R1:W2:Y:S03]  /*f1b0*/  SYNCS.PHASECHK.TRANS64.TRYWAIT P2, [R3+URZ+0xb0], R2 ;  /* 0x0000b002030075a7 */ /* 0x0002a6000804017f */
[----:B--2---:R-:W-:Y:S05]  /*f1c0*/  @!P2 NANOSLEEP.SYNCS 0x989680 ;  /* 0x009896800000a95d */ /* 0x004fea0003900000 */
[----:B------:R-:W2:Y:S02]  /*f1d0*/  @!P2 SYNCS.PHASECHK.TRANS64 P2, [R3+URZ+0xb0], R2 ;  /* 0x0000b0020300a5a7 */ /* 0x000ea4000804007f */
[----:B--2---:R-:W-:Y:S05]  /*f1e0*/  @!P2 BRA `(.L_x_193) ;  /* 0xfffffffc00eca947 */ /* 0x004fea000383ffff */
[----:B------:R-:W-:Y:S05]  /*f1f0*/  BRA `(.L_x_256) ;  /* 0xffffffdc00007947 */ /* 0x000fea000383ffff */
.L_x_199:
[----:B-1234-:R-:W-:-:S04]  /*f200*/  IMAD.U32 R3, RZ, RZ, UR13 ;  /* 0x0000000dff037e24 */ /* 0x01efc8000f8e00ff */
[----:B------:R1:W2:Y:S03]  /*f210*/  SYNCS.PHASECHK.TRANS64.TRYWAIT P2, [R3+URZ+0xb8], R2 ;  /* 0x0000b802030075a7 */ /* 0x0002a6000804017f */
[----:B--2---:R-:W-:Y:S05]  /*f220*/  @!P2 NANOSLEEP.SYNCS 0x989680 ;  /* 0x009896800000a95d */ /* 0x004fea0003900000 */
[----:B------:R-:W2:Y:S02]  /*f230*/  @!P2 SYNCS.PHASECHK.TRANS64 P2, [R3+URZ+0xb8], R2 ;  /* 0x0000b8020300a5a7 */ /* 0x000ea4000804007f */
[----:B--2---:R-:W-:Y:S05]  /*f240*/  @!P2 BRA `(.L_x_199) ;  /* 0xfffffffc00eca947 */ /* 0x004fea000383ffff */
[----:B------:R-:W-:Y:S05]  /*f250*/  BRA `(.L_x_257) ;  /* 0xffffffdc003c7947 */ /* 0x000fea000383ffff */
.L_x_211:
[----:B-1----:R1:W2:Y:S02]  /*f260*/  SYNCS.PHASECHK.TRANS64.TRYWAIT P1, [R0+URZ+0xa0], R3 ;  /* 0x0000a003000075a7 */ /* 0x0022a4000802017f */
[----:B--2---:R-:W-:Y:S05]  /*f270*/  @!P1 NANOSLEEP.SYNCS 0x989680 ;  /* 0x009896800000995d */ /* 0x004fea0003900000 */
[----:B------:R-:W2:Y:S02]  /*f280*/  @!P1 SYNCS.PHASECHK.TRANS64 P1, [R0+URZ+0xa0], R3 ;  /* 0x0000a003000095a7 */ /* 0x000ea4000802007f */
[----:B--2---:R-:W-:Y:S05]  /*f290*/  @!P1 BRA `(.L_x_211) ;  /* 0xfffffffc00f09947 */ /* 0x004fea000383ffff */
[----:B------:R-:W-:Y:S05]  /*f2a0*/  BRA `(.L_x_258) ;  /* 0xffffffe400487947 */ /* 0x000fea000383ffff */
.L_x_213:
[----:B--2---:R2:W3:Y:S02]  /*f2b0*/  SYNCS.PHASECHK.TRANS64.TRYWAIT P1, [R0+URZ+0xa8], R3 ;  /* 0x0000a803000075a7 */ /* 0x0044e4000802017f */
[----:B---3--:R-:W-:Y:S05]  /*f2c0*/  @!P1 NANOSLEEP.SYNCS 0x989680 ;  /* 0x009896800000995d */ /* 0x008fea0003900000 */
[----:B------:R-:W3:Y:S02]  /*f2d0*/  @!P1 SYNCS.PHASECHK.TRANS64 P1, [R0+URZ+0xa8], R3 ;  /* 0x0000a803000095a7 */ /* 0x000ee4000802007f */
[----:B---3--:R-:W-:Y:S05]  /*f2e0*/  @!P1 BRA `(.L_x_213) ;  /* 0xfffffffc00f09947 */ /* 0x008fea000383ffff */
[----:B------:R-:W-:Y:S05]  /*f2f0*/  BRA `(.L_x_259) ;  /* 0xffffffe400447947 */ /* 0x000fea000383ffff */
.L_x_215:
[----:B---3--:R3:W4:Y:S02]  /*f300*/  SYNCS.PHASECHK.TRANS64.TRYWAIT P1, [R0+URZ+0xb0], R3 ;  /* 0x0000b003000075a7 */ /* 0x008724000802017f */
[----:B----4-:R-:W-:Y:S05]  /*f310*/  @!P1 NANOSLEEP.SYNCS 0x989680 ;  /* 0x009896800000995d */ /* 0x010fea0003900000 */
[----:B------:R-:W4:Y:S02]  /*f320*/  @!P1 SYNCS.PHASECHK.TRANS64 P1, [R0+URZ+0xb0], R3 ;  /* 0x0000b003000095a7 */ /* 0x000f24000802007f */
[----:B----4-:R-:W-:Y:S05]  /*f330*/  @!P1 BRA `(.L_x_215) ;  /* 0xfffffffc00f09947 */ /* 0x010fea000383ffff */
[----:B------:R-:W-:Y:S05]  /*f340*/  BRA `(.L_x_260) ;  /* 0xffffffe400407947 */ /* 0x000fea000383ffff */
.L_x_219:
[----:B------:R-:W-:Y:S01]  /*f350*/  BSSY B1, `(.L_x_261) ;  /* 0x0000006000017945 */ /* 0x000fe20003800000 */
[----:B------:R-:W-:-:S07]  /*f360*/  MOV R15, 0xffffffff ;  /* 0xffffffff000f7802 */ /* 0x000fce0000000f00 */
[----:B------:R-:W-:Y:S05]  /*f370*/  WARPSYNC.COLLECTIVE R15, `(.L_x_262) ;  /* 0x000000000f0c7348 */ /* 0x000fea0003c00000 */
[----:B------:R-:W-:Y:S02]  /*f380*/  ELECT P6, UR62, PT ;  /* 0x00000000003e782f */ /* 0x000fe400038c0000 */
[----:B------:R-:W-:Y:S01]  /*f390*/  MOV R14, UR62 ;  /* 0x0000003e000e7c02 */ /* 0x000fe20008000f00 */
[----:B------:R-:W-:Y:S10]  /*f3a0*/  ENDCOLLECTIVE ;  /* 0x000000000000791b */ /* 0x000ff40003800000 */
.L_x_262:
[----:B------:R-:W-:Y:S05]  /*f3b0*/  BSYNC B1 ;  /* 0x0000000000017941 */ /* 0x000fea0003800000 */
.L_x_261:
[----:B------:R-:W-:Y:S01]  /*f3c0*/  PLOP3.LUT P0, PT, P6, PT, PT, 0x80, 0x0 ;  /* 0x000000000000781c */ /* 0x000fe2000370f070 */
[----:B------:R-:W-:-:S12]  /*f3d0*/  BRA `(.L_x_263) ;  /* 0xffffffe400c07947 */ /* 0x000fd8000383ffff */
.L_x_222:
[----:B-1----:R1:W3:Y:S02]  /*f3e0*/  SYNCS.PHASECHK.TRANS64.TRYWAIT P0, [R12+URZ+0x40], R5 ;  /* 0x000040050c0075a7 */ /* 0x0022e4000800017f */
[----:B---3--:R-:W-:Y:S05]  /*f3f0*/  @!P0 NANOSLEEP.SYNCS 0x989680 ;  /* 0x009896800000895d */ /* 0x008fea0003900000 */
[----:B------:R-:W3:Y:S02]  /*f400*/  @!P0 SYNCS.PHASECHK.TRANS64 P0, [R12+URZ+0x40], R5 ;  /* 0x000040050c0085a7 */ /* 0x000ee4000800007f */
[----:B---3--:R-:W-:Y:S05]  /*f410*/  @!P0 BRA `(.L_x_222) ;  /* 0xfffffffc00f08947 */ /* 0x008fea000383ffff */
[----:B------:R-:W-:Y:S05]  /*f420*/  BRA `(.L_x_264) ;  /* 0xffffffe400fc7947 */ /* 0x000fea000383ffff */
.L_x_230:
[----:B------:R-:W-:Y:S01]  /*f430*/  BSSY B0, `(.L_x_265) ;  /* 0x0000006000007945 */ /* 0x000fe20003800000 */
[----:B------:R-:W-:-:S07]  /*f440*/  MOV R15, 0xffffffff ;  /* 0xffffffff000f7802 */ /* 0x000fce0000000f00 */
[----:B------:R-:W-:Y:S05]  /*f450*/  WARPSYNC.COLLECTIVE R15, `(.L_x_266) ;  /* 0x000000000f0c7348 */ /* 0x000fea0003c00000 */
[----:B------:R-:W-:Y:S02]  /*f460*/  ELECT P6, UR62, PT ;  /* 0x00000000003e782f */ /* 0x000fe400038c0000 */
[----:B------:R-:W-:Y:S01]  /*f470*/  MOV R14, UR62 ;  /* 0x0000003e000e7c02 */ /* 0x000fe20008000f00 */
[----:B------:R-:W-:Y:S10]  /*f480*/  ENDCOLLECTIVE ;  /* 0x000000000000791b */ /* 0x000ff40003800000 */
.L_x_266:
[----:B------:R-:W-:Y:S05]  /*f490*/  BSYNC B0 ;  /* 0x0000000000007941 */ /* 0x000fea0003800000 */
.L_x_265:
[----:B------:R-:W-:Y:S01]  /*f4a0*/  PLOP3.LUT P0, PT, P6, PT, PT, 0x80, 0x0 ;  /* 0x000000000000781c */ /* 0x000fe2000370f070 */
[----:B------:R-:W-:-:S12]  /*f4b0*/  BRA `(.L_x_267) ;  /* 0xfffffff000787947 */ /* 0x000fd8000383ffff */
.L_x_234:
[----:B-1----:R1:W2:Y:S02]  /*f4c0*/  SYNCS.PHASECHK.TRANS64.TRYWAIT P0, [R5+URZ], R2 ;  /* 0x00000002050075a7 */ /* 0x0022a4000800017f */
[----:B--2---:R-:W-:Y:S05]  /*f4d0*/  @!P0 NANOSLEEP.SYNCS 0x989680 ;  /* 0x009896800000895d */ /* 0x004fea0003900000 */
[----:B------:R-:W2:Y:S02]  /*f4e0*/  @!P0 SYNCS.PHASECHK.TRANS64 P0, [R5+URZ], R2 ;  /* 0x00000002050085a7 */ /* 0x000ea4000800007f */
[----:B--2---:R-:W-:Y:S05]  /*f4f0*/  @!P0 BRA `(.L_x_234) ;  /* 0xfffffffc00f08947 */ /* 0x004fea000383ffff */
[----:B------:R-:W-:Y:S05]  /*f500*/  BRA `(.L_x_268) ;  /* 0xfffffff000bc7947 */ /* 0x000fea000383ffff */
.L_x_235:
[----:B-1----:R1:W2:Y:S02]  /*f510*/  SYNCS.PHASECHK.TRANS64.TRYWAIT P0, [R7+URZ], R4 ;  /* 0x00000004070075a7 */ /* 0x0022a4000800017f */
[----:B--2---:R-:W-:Y:S05]  /*f520*/  @!P0 NANOSLEEP.SYNCS 0x989680 ;  /* 0x009896800000895d */ /* 0x004fea0003900000 */
[----:B------:R-:W2:Y:S02]  /*f530*/  @!P0 SYNCS.PHASECHK.TRANS64 P0, [R7+URZ], R4 ;  /* 0x00000004070085a7 */ /* 0x000ea4000800007f */
[----:B--2---:R-:W-:Y:S05]  /*f540*/  @!P0 BRA `(.L_x_235) ;  /* 0xfffffffc00f08947 */ /* 0x004fea000383ffff */
[----:B------:R-:W-:Y:S05]  /*f550*/  BRA `(.L_x_269) ;  /* 0xfffffff000cc7947 */ /* 0x000fea000383ffff */
.L_x_236:
[----:B-1----:R1:W2:Y:S02]  /*f560*/  SYNCS.PHASECHK.TRANS64.TRYWAIT P0, [R6+URZ], R5 ;  /* 0x00000005060075a7 */ /* 0x0022a4000800017f */
[----:B--2---:R-:W-:Y:S05]  /*f570*/  @!P0 NANOSLEEP.SYNCS 0x989680 ;  /* 0x009896800000895d */ /* 0x004fea0003900000 */
[----:B------:R-:W2:Y:S02]  /*f580*/  @!P0 SYNCS.PHASECHK.TRANS64 P0, [R6+URZ], R5 ;  /* 0x00000005060085a7 */ /* 0x000ea4000800007f */
[----:B--2---:R-:W-:Y:S05]  /*f590*/  @!P0 BRA `(.L_x_236) ;  /* 0xfffffffc00f08947 */ /* 0x004fea000383ffff */
[----:B------:R-:W-:Y:S05]  /*f5a0*/  BRA `(.L_x_270) ;  /* 0xfffffff000dc7947 */ /* 0x000fea000383ffff */
.L_x_237:
[----:B-1----:R1:W2:Y:S02]  /*f5b0*/  SYNCS.PHASECHK.TRANS64.TRYWAIT P0, [R7+URZ], R4 ;  /* 0x00000004070075a7 */ /* 0x0022a4000800017f */
[----:B--2---:R-:W-:Y:S05]  /*f5c0*/  @!P0 NANOSLEEP.SYNCS 0x989680 ;  /* 0x009896800000895d */ /* 0x004fea0003900000 */
[----:B------:R-:W2:Y:S02]  /*f5d0*/  @!P0 SYNCS.PHASECHK.TRANS64 P0, [R7+URZ], R4 ;  /* 0x00000004070085a7 */ /* 0x000ea4000800007f */
[----:B--2---:R-:W-:Y:S05]  /*f5e0*/  @!P0 BRA `(.L_x_237) ;  /* 0xfffffffc00f08947 */ /* 0x004fea000383ffff */
[----:B------:R-:W-:Y:S05]  /*f5f0*/  BRA `(.L_x_271) ;  /* 0xfffffff000ec7947 */ /* 0x000fea000383ffff */
.L_x_238:
[----:B-1----:R1:W2:Y:S02]  /*f600*/  SYNCS.PHASECHK.TRANS64.TRYWAIT P0, [R6+URZ], R5 ;  /* 0x00000005060075a7 */ /* 0x0022a4000800017f */
[----:B--2---:R-:W-:Y:S05]  /*f610*/  @!P0 NANOSLEEP.SYNCS 0x989680 ;  /* 0x009896800000895d */ /* 0x004fea0003900000 */
[----:B------:R-:W2:Y:S02]  /*f620*/  @!P0 SYNCS.PHASECHK.TRANS64 P0, [R6+URZ], R5 ;  /* 0x00000005060085a7 */ /* 0x000ea4000800007f */
[----:B--2---:R-:W-:Y:S05]  /*f630*/  @!P0 BRA `(.L_x_238) ;  /* 0xfffffffc00f08947 */ /* 0x004fea000383ffff */
[----:B------:R-:W-:Y:S05]  /*f640*/  BRA `(.L_x_272) ;  /* 0xfffffff000fc7947 */ /* 0x000fea000383ffff */
.L_x_239:
[----:B-1----:R1:W2:Y:S02]  /*f650*/  SYNCS.PHASECHK.TRANS64.TRYWAIT P0, [R7+URZ], R4 ;  /* 0x00000004070075a7 */ /* 0x0022a4000800017f */
[----:B--2---:R-:W-:Y:S05]  /*f660*/  @!P0 NANOSLEEP.SYNCS 0x989680 ;  /* 0x009896800000895d */ /* 0x004fea0003900000 */
[----:B------:R-:W2:Y:S02]  /*f670*/  @!P0 SYNCS.PHASECHK.TRANS64 P0, [R7+URZ], R4 ;  /* 0x00000004070085a7 */ /* 0x000ea4000800007f */
[----:B--2---:R-:W-:Y:S05]  /*f680*/  @!P0 BRA `(.L_x_239) ;  /* 0xfffffffc00f08947 */ /* 0x004fea000383ffff */
[----:B------:R-:W-:Y:S05]  /*f690*/  BRA `(.L_x_273) ;  /* 0xfffffff4000c7947 */ /* 0x000fea000383ffff */
.L_x_240:
[----:B--2---:R2:W3:Y:S02]  /*f6a0*/  SYNCS.PHASECHK.TRANS64.TRYWAIT P0, [R6+URZ], R5 ;  /* 0x00000005060075a7 */ /* 0x0044e4000800017f */
[----:B---3--:R-:W-:Y:S05]  /*f6b0*/  @!P0 NANOSLEEP.SYNCS 0x989680 ;  /* 0x009896800000895d */ /* 0x008fea0003900000 */
[----:B------:R-:W3:Y:S02]  /*f6c0*/  @!P0 SYNCS.PHASECHK.TRANS64 P0, [R6+URZ], R5 ;  /* 0x00000005060085a7 */ /* 0x000ee4000800007f */
[----:B---3--:R-:W-:Y:S05]  /*f6d0*/  @!P0 BRA `(.L_x_240) ;  /* 0xfffffffc00f08947 */ /* 0x008fea000383ffff */
[----:B------:R-:W-:Y:S05]  /*f6e0*/  BRA `(.L_x_274) ;  /* 0xfffffff400147947 */ /* 0x000fea000383ffff */
.L_x_275:
[----:B------:R-:W-:-:S00]  /*f6f0*/  BRA `(.L_x_275) ;  /* 0xfffffffc00fc7947 */ /* 0x000fc0000383ffff */
[----:B------:R-:W-:-:S00]  /*f700*/  NOP ;  /* 0x0000000000007918 */ /* 0x000fc00000000000 */
[----:B------:R-:W-:-:S00]  /*f710*/  NOP ;  /* 0x0000000000007918 */ /* 0x000fc00000000000 */
[----:B------:R-:W-:-:S00]  /*f720*/  NOP ;  /* 0x0000000000007918 */ /* 0x000fc00000000000 */
[----:B------:R-:W-:-:S00]  /*f730*/  NOP ;  /* 0x0000000000007918 */ /* 0x000fc00000000000 */
[----:B------:R-:W-:-:S00]  /*f740*/  NOP ;  /* 0x0000000000007918 */ /* 0x000fc00000000000 */
[----:B------:R-:W-:-:S00]  /*f750*/  NOP ;  /* 0x0000000000007918 */ /* 0x000fc00000000000 */
[----:B------:R-:W-:-:S00]  /*f760*/  NOP ;  /* 0x0000000000007918 */ /* 0x000fc00000000000 */
[----:B------:R-:W-:-:S00]  /*f770*/  NOP ;  /* 0x0000000000007918 */ /* 0x000fc00000000000 */
.L_x_276:


//--------------------- .nv.global.init           --------------------------
	.section	.nv.global.init,"aw",@progbits
.nv.global.init:
	.type		$str$24,@object
	.size		$str$24,($str$25 - $str$24)
$str$24:
        /*0000*/ 	.byte	0x28, 0x61, 0x64, 0x64, 0x72, 0x65, 0x73, 0x73, 0x20, 0x26, 0x20, 0x6d, 0x61, 0x73, 0x6b, 0x29
        /*0010*/ 	.byte	0x20, 0x3d, 0x3d, 0x20, 0x30, 0x00
	.type		$str$25,@object
	.size		$str$25,(__unnamed_1 - $str$25)
$str$25:
        /*0016*/ 	.byte	0x2f, 0x74, 0x6d, 0x70, 0x2f, 0x63, 0x75, 0x74, 0x6c, 0x61, 0x73, 0x73, 0x5f, 0x73, 0x77, 0x65
        /*0026*/ 	.byte	0x65, 0x70, 0x5f, 0x73, 0x72, 0x63, 0x2f, 0x69, 0x6e, 0x63, 0x6c, 0x75, 0x64, 0x65, 0x2f, 0x63
        /*0036*/ 	.byte	0x75, 0x74, 0x65, 0x2f, 0x70, 0x6f, 0x69, 0x6e, 0x74, 0x65, 0x72, 0x5f, 0x66, 0x6c, 0x61, 0x67
        /*0046*/ 	.byte	0x67, 0x65, 0x64, 0x2e, 0x68, 0x70, 0x70, 0x00
	.type		__unnamed_1,@object
	.size		__unnamed_1,(__unnamed_2 - __unnamed_1)
__unnamed_1:
        /* <DEDUP_REMOVED lines=28> */
        /*020e*/ 	.byte	0x3a, 0x43, 0x3c, 0x34, 0x30, 0x39, 0x36, 0x3e, 0x3e, 0x3e, 0x3e, 0x3e, 0x5d, 0x00
	.type		__unnamed_2,@object
	.size		__unnamed_2,(.L_1 - __unnamed_2)
__unnamed_2:
        /* <DEDUP_REMOVED lines=29> */
.L_1:


//--------------------- .nv.shared._ZN7cutlass13device_kernelINS_4gemm6kernel13GemmUniversalIN4cute5tupleIJiiiiEEENS1_10collective13CollectiveMmaINS1_37MainloopSm90TmaGmmaWarpSpecializedFP8ILi8ENS5_IJNS4_1CILi2EEENSA_ILi1EEESC_EEENS1_35KernelTmaWarpSpecializedCooperativeEEENS5_IJNSA_ILi256EEENSA_ILi128EEENSA_ILi64EEEEEENS_12float_e4m3_tENS5_IJlSC_lEEESK_SL_NS4_8TiledMMAINS4_8MMA_AtomIJNS4_4SM904GMMA31MMA_64x128x32_F32E4M3E4M3_SS_TNILNSP_7ScaleInE1ELSR_1EEEEEENS4_6LayoutISD_NS5_IJSC_NSA_ILi0EEESV_EEEEENS5_IJNS4_10UnderscoreESY_SY_EEEEENS4_13SM90_TMA_LOADENS4_14ComposedLayoutINS4_7SwizzleILi2ELi4ELi3EEENS4_18smem_ptr_flag_bitsILi8EEENSU_INS5_IJNSA_ILi8EEESI_EEENS5_IJSI_SC_EEEEEEEvNS4_8identityENS4_23SM90_TMA_LOAD_MULTICASTES1B_vS1C_EENS_8epilogue10collective18CollectiveEpilogueINS1F_22Sm90TmaWarpSpecializedILi4ELi2ELi16ELb0ELb0EEEJSJ_NS5_IJSH_NSA_ILi32EEEEEESK_SL_SK_SL_NS1F_6fusion15FusionCallbacksIS1J_NS1M_13LinCombEltActINS1F_6thread4ReLuESK_fSK_fLNS_15FloatRoundStyleE2EEESJ_S1L_JEEES11_NS12_INS13_ILi1ELi4ELi3EEES16_NSU_INS5_IJS17_S1K_EEENS5_IJS1K_SC_EEEEEEENS4_39AutoVectorizingCopyWithAssumedAlignmentILi128EEENS4_14SM90_TMA_STOREES1Y_S20_NS4_9Copy_AtomIJNS4_17SM90_U32x4_STSM_NENS_6half_tEEEEvEEEvvEEEEvNT_6ParamsE --------------------------
	.section	.nv.shared._ZN7cutlass13device_kernelINS_4gemm6kernel13GemmUniversalIN4cute5tupleIJiiiiEEENS1_10collective13CollectiveMmaINS1_37MainloopSm90TmaGmmaWarpSpecializedFP8ILi8ENS5_IJNS4_1CILi2EEENSA_ILi1EEESC_EEENS1_35KernelTmaWarpSpecializedCooperativeEEENS5_IJNSA_ILi256EEENSA_ILi128EEENSA_ILi64EEEEEENS_12float_e4m3_tENS5_IJlSC_lEEESK_SL_NS4_8TiledMMAINS4_8MMA_AtomIJNS4_4SM904GMMA31MMA_64x128x32_F32E4M3E4M3_SS_TNILNSP_7ScaleInE1ELSR_1EEEEEENS4_6LayoutISD_NS5_IJSC_NSA_ILi0EEESV_EEEEENS5_IJNS4_10UnderscoreESY_SY_EEEEENS4_13SM90_TMA_LOADENS4_14ComposedLayoutINS4_7SwizzleILi2ELi4ELi3EEENS4_18smem_ptr_flag_bitsILi8EEENSU_INS5_IJNSA_ILi8EEESI_EEENS5_IJSI_SC_EEEEEEEvNS4_8identityENS4_23SM90_TMA_LOAD_MULTICASTES1B_vS1C_EENS_8epilogue10collective18CollectiveEpilogueINS1F_22Sm90TmaWarpSpecializedILi4ELi2ELi16ELb0ELb0EEEJSJ_NS5_IJSH_NSA_ILi32EEEEEESK_SL_SK_SL_NS1F_6fusion15FusionCallbacksIS1J_NS1M_13LinCombEltActINS1F_6thread4ReLuESK_fSK_fLNS_15FloatRoundStyleE2EEESJ_S1L_JEEES11_NS12_INS13_ILi1ELi4ELi3EEES16_NSU_INS5_IJS17_S1K_EEENS5_IJS1K_SC_EEEEEEENS4_39AutoVectorizingCopyWithAssumedAlignmentILi128EEENS4_14SM90_TMA_STOREES1Y_S20_NS4_9Copy_AtomIJNS4_17SM90_U32x4_STSM_NENS_6half_tEEEEvEEEvvEEEEvNT_6ParamsE,"aw",@nobits
	.sectionflags	@""
	.align	16
	.zero		1024


//--------------------- .nv.shared.reserved.0     --------------------------
	.section	.nv.shared.reserved.0,"aw",@nobits
	.weak		__nv_reservedSMEM_offset_0_alias
	.size		__nv_reservedSMEM_offset_0_alias, 0, 0
	.other		__nv_reservedSMEM_offset_0_alias,@"STO_CUDA_RESERVED_SHARED STV_DEFAULT"
__nv_reservedSMEM_offset_0_alias:
	.zero		0


//--------------------- .nv.global                --------------------------
	.section	.nv.global,"aw",@nobits
.nv.global:
	.type		_ZN39_INTERNAL_8c495c19_4_k_cu_8487b131_27884cute1_E,@object
	.size		_ZN39_INTERNAL_8c495c19_4_k_cu_8487b131_27884cute1_E,(_ZN39_INTERNAL_8c495c19_4_k_cu_8487b131_27884cuda3std3__45__cpo6cbeginE - _ZN39_INTERNAL_8c495c19_4_k_cu_8487b131_27884cute1_E)
_ZN39_INTERNAL_8c495c19_4_k_cu_8487b131_27884cute1_E:
	.zero		1
	.type		_ZN39_INTERNAL_8c495c19_4_k_cu_8487b131_27884cuda3std3__45__cpo6cbeginE,@object
	.size		_ZN39_INTERNAL_8c495c19_4_k_cu_8487b131_27884cuda3std3__45__cpo6cbeginE,(_ZN39_INTERNAL_8c495c19_4_k_cu_8487b131_27884cuda3std3__48in_placeE - _ZN39_INTERNAL_8c495c19_4_k_cu_8487b131_27884cuda3std3__45__cpo6cbeginE)
_ZN39_INTERNAL_8c495c19_4_k_cu_8487b131_27884cuda3std3__45__cpo6cbeginE:
	.zero		1
	.type		_ZN39_INTERNAL_8c495c19_4_k_cu_8487b131_27884cuda3std3__48in_placeE,@object
	.size		_ZN39_INTERNAL_8c495c19_4_k_cu_8487b131_27884cuda3std3__48in_placeE,(_ZN39_INTERNAL_8c495c19_4_k_cu_8487b131_27884cuda3std6ranges3__45__cpo9iter_moveE - _ZN39_INTERNAL_8c495c19_4_k_cu_8487b131_27884cuda3std3__48in_placeE)
_ZN39_INTERNAL_8c495c19_4_k_cu_8487b131_27884cuda3std3__48in_placeE:
	.zero		1
	.type		_ZN39_INTERNAL_8c495c19_4_k_cu_8487b131_27884cuda3std6ranges3__45__cpo9iter_moveE,@object
	.size		_ZN39_INTERNAL_8c495c19_4_k_cu_8487b131_27884cuda3std6ranges3__45__cpo9iter_moveE,(_ZN39_INTERNAL_8c495c19_4_k_cu_8487b131_27884cuda3std3__45__cpo5beginE - _ZN39_INTERNAL_8c495c19_4_k_cu_8487b131_27884cuda3std6ranges3__45__cpo9iter_moveE)
_ZN39_INTERNAL_8c495c19_4_k_cu_8487b131_27884cuda3std6ranges3__45__cpo9iter_moveE:
	.zero		1
	.type		_ZN39_INTERNAL_8c495c19_4_k_cu_8487b131_27884cuda3std3__45__cpo5beginE,@object
	.size		_ZN39_INTERNAL_8c495c19_4_k_cu_8487b131_27884cuda3std3__45__cpo5beginE,(_ZN39_INTERNAL_8c495c19_4_k_cu_8487b131_27884cuda3std3__441_GLOBAL__N__8c495c19_4_k_cu_8487b131_27886ignoreE - _ZN39_INTERNAL_8c495c19_4_k_cu_8487b131_27884cuda3std3__45__cpo5beginE)
_ZN39_INTERNAL_8c495c19_4_k_cu_8487b131_27884cuda3std3__45__cpo5beginE:
	.zero		1
	.type		_ZN39_INTERNAL_8c495c19_4_k_cu_8487b131_27884cuda3std3__441_GLOBAL__N__8c495c19_4_k_cu_8487b131_27886ignoreE,@object
	.size		_ZN39_INTERNAL_8c495c19_4_k_cu_8487b131_27884cuda3std3__441_GLOBAL__N__8c495c19_4_k_cu_8487b131_27886ignoreE,(_ZN39_INTERNAL_8c495c19_4_k_cu_8487b131_27884cute7productE - _ZN39_INTERNAL_8c495c19_4_k_cu_8487b131_27884cuda3std3__441_GLOBAL__N__8c495c19_4_k_cu_8487b131_27886ignoreE)
_ZN39_INTERNAL_8c495c19_4_k_cu_8487b131_27884cuda3std3__441_GLOBAL__N__8c495c19_4_k_cu_8487b131_27886ignoreE:
	.zero		1
	.type		_ZN39_INTERNAL_8c495c19_4_k_cu_8487b131_27884cute7productE,@object
	.size		_ZN39_INTERNAL_8c495c19_4_k_cu_8487b131_27884cute7productE,(_ZN39_INTERNAL_8c495c19_4_k_cu_8487b131_27884cuda3std3__45__cpo3endE - _ZN39_INTERNAL_8c495c19_4_k_cu_8487b131_27884cute7productE)
_ZN39_INTERNAL_8c495c19_4_k_cu_8487b131_27884cute7productE:
	.zero		1
	.type		_ZN39_INTERNAL_8c495c19_4_k_cu_8487b131_27884cuda3std3__45__cpo3endE,@object
	.size		_ZN39_INTERNAL_8c495c19_4_k_cu_8487b131_27884cuda3std3__45__cpo3endE,(_ZN39_INTERNAL_8c495c19_4_k_cu_8487b131_27884cuda3std3__419piecewise_constructE - _ZN39_INTERNAL_8c495c19_4_k_cu_8487b131_27884cuda3std3__45__cpo3endE)
_ZN39_INTERNAL_8c495c19_4_k_cu_8487b131_27884cuda3std3__45__cpo3endE:
	.zero		1
	.type		_ZN39_INTERNAL_8c495c19_4_k_cu_8487b131_27884cuda3std3__419piecewise_constructE,@object
	.size		_ZN39_INTERNAL_8c495c19_4_k_cu_8487b131_27884cuda3std3__419piecewise_constructE,(_ZN39_INTERNAL_8c495c19_4_k_cu_8487b131_27884cuda3std3__45__cpo4cendE - _ZN39_INTERNAL_8c495c19_4_k_cu_8487b131_27884cuda3std3__419piecewise_constructE)
_ZN39_INTERNAL_8c495c19_4_k_cu_8487b131_27884cuda3std3__419piecewise_constructE:
	.zero		1
	.type		_ZN39_INTERNAL_8c495c19_4_k_cu_8487b131_27884cuda3std3__45__cpo4cendE,@object
	.size		_ZN39_INTERNAL_8c495c19_4_k_cu_8487b131_27884cuda3std3__45__cpo4cendE,(_ZN39_INTERNAL_8c495c19_4_k_cu_8487b131_27884cuda3std6ranges3__45__cpo4swapE - _ZN39_INTERNAL_8c495c19_4_k_cu_8487b131_27884cuda3std3__45__cpo4cendE)
_ZN39_INTERNAL_8c495c19_4_k_cu_8487b131_27884cuda3std3__45__cpo4cendE:
	.zero		1
	.type		_ZN39_INTERNAL_8c495c19_4_k_cu_8487b131_27884cuda3std6ranges3__45__cpo4swapE,@object
	.size		_ZN39_INTERNAL_8c495c19_4_k_cu_8487b131_27884cuda3std6ranges3__45__cpo4swapE,(.L_9 - _ZN39_INTERNAL_8c495c19_4_k_cu_8487b131_27884cuda3std6ranges3__45__cpo4swapE)
_ZN39_INTERNAL_8c495c19_4_k_cu_8487b131_27884cuda3std6ranges3__45__cpo4swapE:
	.zero		1
.L_9:


//--------------------- .nv.constant0._ZN7cutlass13device_kernelINS_4gemm6kernel13GemmUniversalIN4cute5tupleIJiiiiEEENS1_10collective13CollectiveMmaINS1_37MainloopSm90TmaGmmaWarpSpecializedFP8ILi8ENS5_IJNS4_1CILi2EEENSA_ILi1EEESC_EEENS1_35KernelTmaWarpSpecializedCooperativeEEENS5_IJNSA_ILi256EEENSA_ILi128EEENSA_ILi64EEEEEENS_12float_e4m3_tENS5_IJlSC_lEEESK_SL_NS4_8TiledMMAINS4_8MMA_AtomIJNS4_4SM904GMMA31MMA_64x128x32_F32E4M3E4M3_SS_TNILNSP_7ScaleInE1ELSR_1EEEEEENS4_6LayoutISD_NS5_IJSC_NSA_ILi0EEESV_EEEEENS5_IJNS4_10UnderscoreESY_SY_EEEEENS4_13SM90_TMA_LOADENS4_14ComposedLayoutINS4_7SwizzleILi2ELi4ELi3EEENS4_18smem_ptr_flag_bitsILi8EEENSU_INS5_IJNSA_ILi8EEESI_EEENS5_IJSI_SC_EEEEEEEvNS4_8identityENS4_23SM90_TMA_LOAD_MULTICASTES1B_vS1C_EENS_8epilogue10collective18CollectiveEpilogueINS1F_22Sm90TmaWarpSpecializedILi4ELi2ELi16ELb0ELb0EEEJSJ_NS5_IJSH_NSA_ILi32EEEEEESK_SL_SK_SL_NS1F_6fusion15FusionCallbacksIS1J_NS1M_13LinCombEltActINS1F_6thread4ReLuESK_fSK_fLNS_15FloatRoundStyleE2EEESJ_S1L_JEEES11_NS12_INS13_ILi1ELi4ELi3EEES16_NSU_INS5_IJS17_S1K_EEENS5_IJS1K_SC_EEEEEEENS4_39AutoVectorizingCopyWithAssumedAlignmentILi128EEENS4_14SM90_TMA_STOREES1Y_S20_NS4_9Copy_AtomIJNS4_17SM90_U32x4_STSM_NENS_6half_tEEEEvEEEvvEEEEvNT_6ParamsE --------------------------
	.section	.nv.constant0._ZN7cutlass13device_kernelINS_4gemm6kernel13GemmUniversalIN4cute5tupleIJiiiiEEENS1_10collective13CollectiveMmaINS1_37MainloopSm90TmaGmmaWarpSpecializedFP8ILi8ENS5_IJNS4_1CILi2EEENSA_ILi1EEESC_EEENS1_35KernelTmaWarpSpecializedCooperativeEEENS5_IJNSA_ILi256EEENSA_ILi128EEENSA_ILi64EEEEEENS_12float_e4m3_tENS5_IJlSC_lEEESK_SL_NS4_8TiledMMAINS4_8MMA_AtomIJNS4_4SM904GMMA31MMA_64x128x32_F32E4M3E4M3_SS_TNILNSP_7ScaleInE1ELSR_1EEEEEENS4_6LayoutISD_NS5_IJSC_NSA_ILi0EEESV_EEEEENS5_IJNS4_10UnderscoreESY_SY_EEEEENS4_13SM90_TMA_LOADENS4_14ComposedLayoutINS4_7SwizzleILi2ELi4ELi3EEENS4_18smem_ptr_flag_bitsILi8EEENSU_INS5_IJNSA_ILi8EEESI_EEENS5_IJSI_SC_EEEEEEEvNS4_8identityENS4_23SM90_TMA_LOAD_MULTICASTES1B_vS1C_EENS_8epilogue10collective18CollectiveEpilogueINS1F_22Sm90TmaWarpSpecializedILi4ELi2ELi16ELb0ELb0EEEJSJ_NS5_IJSH_NSA_ILi32EEEEEESK_SL_SK_SL_NS1F_6fusion15FusionCallbacksIS1J_NS1M_13LinCombEltActINS1F_6thread4ReLuESK_fSK_fLNS_15FloatRoundStyleE2EEESJ_S1L_JEEES11_NS12_INS13_ILi1ELi4ELi3EEES16_NSU_INS5_IJS17_S1K_EEENS5_IJS1K_SC_EEEEEEENS4_39AutoVectorizingCopyWithAssumedAlignmentILi128EEENS4_14SM90_TMA_STOREES1Y_S20_NS4_9Copy_AtomIJNS4_17SM90_U32x4_STSM_NENS_6half_tEEEEvEEEvvEEEEvNT_6ParamsE,"a",@progbits
	.sectionflags	@""
	.align	4
.nv.constant0._ZN7cutlass13device_kernelINS_4gemm6kernel13GemmUniversalIN4cute5tupleIJiiiiEEENS1_10collective13CollectiveMmaINS1_37MainloopSm90TmaGmmaWarpSpecializedFP8ILi8ENS5_IJNS4_1CILi2EEENSA_ILi1EEESC_EEENS1_35KernelTmaWarpSpecializedCooperativeEEENS5_IJNSA_ILi256EEENSA_ILi128EEENSA_ILi64EEEEEENS_12float_e4m3_tENS5_IJlSC_lEEESK_SL_NS4_8TiledMMAINS4_8MMA_AtomIJNS4_4SM904GMMA31MMA_64x128x32_F32E4M3E4M3_SS_TNILNSP_7ScaleInE1ELSR_1EEEEEENS4_6LayoutISD_NS5_IJSC_NSA_ILi0EEESV_EEEEENS5_IJNS4_10UnderscoreESY_SY_EEEEENS4_13SM90_TMA_LOADENS4_14ComposedLayoutINS4_7SwizzleILi2ELi4ELi3EEENS4_18smem_ptr_flag_bitsILi8EEENSU_INS5_IJNSA_ILi8EEESI_EEENS5_IJSI_SC_EEEEEEEvNS4_8identityENS4_23SM90_TMA_LOAD_MULTICASTES1B_vS1C_EENS_8epilogue10collective18CollectiveEpilogueINS1F_22Sm90TmaWarpSpecializedILi4ELi2ELi16ELb0ELb0EEEJSJ_NS5_IJSH_NSA_ILi32EEEEEESK_SL_SK_SL_NS1F_6fusion15FusionCallbacksIS1J_NS1M_13LinCombEltActINS1F_6thread4ReLuESK_fSK_fLNS_15FloatRoundStyleE2EEESJ_S1L_JEEES11_NS12_INS13_ILi1ELi4ELi3EEES16_NSU_INS5_IJS17_S1K_EEENS5_IJS1K_SC_EEEEEEENS4_39AutoVectorizingCopyWithAssumedAlignmentILi128EEENS4_14SM90_TMA_STOREES1Y_S20_NS4_9Copy_AtomIJNS4_17SM90_U32x4_STSM_NENS_6half_tEEEEvEEEvvEEEEvNT_6ParamsE:
	.zero		2432


//--------------------- SYMBOLS --------------------------

	.type		.nv.reservedSmem.offset0,@object
	.size		.nv.reservedSmem.offset0,0x4
	.type		__assertfail,@function
